def matmul_kernel(
    a_ptr,
    b_ptr,
    c_ptr,
    M,
    N,
    K,
    stride_am,
    stride_ak,
    stride_bk,
    stride_bn,
    stride_cm,
    stride_cn,
    BLOCK_M: tl.constexpr,
    BLOCK_N: tl.constexpr,
    BLOCK_K: tl.constexpr,
    GROUP_M: tl.constexpr,
):
    pid = tl.program_id(axis=0)
    num_pid_m = tl.cdiv(M, BLOCK_M)
    num_pid_n = tl.cdiv(N, BLOCK_N)
    num_pid_in_group = GROUP_M * num_pid_n
    group_id = pid // num_pid_in_group
    first_pid_m = group_id * GROUP_M
    group_size_m = min(num_pid_m - first_pid_m, GROUP_M)
    pid_m = first_pid_m + ((pid % num_pid_in_group) % group_size_m)
    pid_n = (pid % num_pid_in_group) // group_size_m

    offs_am = (pid_m * BLOCK_M + tl.arange(0, BLOCK_M)) % M
    offs_bn = (pid_n * BLOCK_N + tl.arange(0, BLOCK_N)) % N
    offs_k = tl.arange(0, BLOCK_K)
    a_ptrs = a_ptr + offs_am[:, None] * stride_am + offs_k[None, :] * stride_ak
    b_ptrs = b_ptr + offs_k[:, None] * stride_bk + offs_bn[None, :] * stride_bn

    acc = tl.zeros((BLOCK_M, BLOCK_N), dtype=tl.float32)
    for kk in range(0, tl.cdiv(K, BLOCK_K)):
        a = tl.load(a_ptrs, mask=offs_k[None, :] < K - kk * BLOCK_K, other=0.0)
        b = tl.load(b_ptrs, mask=offs_k[:, None] < K - kk * BLOCK_K, other=0.0)
        acc = tl.dot(a, b, acc)
        a_ptrs += BLOCK_K * stride_ak
        b_ptrs += BLOCK_K * stride_bk

    c = acc.to(c_ptr.dtype.element_ty)
    offs_cm = pid_m * BLOCK_M + tl.arange(0, BLOCK_M)
    offs_cn = pid_n * BLOCK_N + tl.arange(0, BLOCK_N)
    c_ptrs = c_ptr + offs_cm[:, None] * stride_cm + offs_cn[None, :] * stride_cn
    mask = (offs_cm[:, None] < M) & (offs_cn[None, :] < N)
    tl.store(c_ptrs, c, mask=mask)

# config = {"BLOCK_K": 64, "BLOCK_M": 512, "BLOCK_N": 64, "GROUP_M": 8, "arch": "sm_100", "dtype": "fp32", "num_ctas": 1, "num_stages": 7, "num_warps": 4}
# arch = sm_100


// ===== COMPILED SASS (sm_100a) =====

	.target	sm_100a

	.elftype	@"ET_EXEC"


//--------------------- .note.nv.tkinfo           --------------------------
	.section	.note.nv.tkinfo,"",@"SHT_NOTE"
	.sectionflags	@"SHF_NOTE_NV_TKINFO"
	.tkinfo
        /*0018*/ 	.word	0x00000081
        /*0030*/ 	.string	""
        /*0030*/ 	.string	"ptxas-blackwell"
        /*0030*/ 	.string	"Cuda compilation tools, release 12.9, V12.9.86"
        /*0030*/ 	.string	"Build cuda_12.9.r12.9/compiler.36037853_0"
        /*0030*/ 	.string	"-v  -suppress-debug-info  -lineinfo  -arch sm_100a "



//--------------------- .note.nv.cuver            --------------------------
	.section	.note.nv.cuver,"",@"SHT_NOTE"
	.sectionflags	@"SHF_NOTE_NV_CUVER"
        /*0018*/ 	.short	0x0001
        /*001a*/ 	.short	0x0064
        /*001c*/ 	.short	0x0001
        /*001e*/ 	.short	0x0000
        /*0020*/ 	.short	0x0001
        /*0022*/ 	.short	0x0000


//--------------------- .nv.info                  --------------------------
	.section	.nv.info,"",@"SHT_CUDA_INFO"
	.align	4


	//----- nvinfo : EIATTR_REGCOUNT
	.align		4
        /*0000*/ 	.byte	0x04, 0x2f
        /*0002*/ 	.short	(.L_4 - .L_3)
	.align		4
.L_3:
        /*0004*/ 	.word	index@(matmul_kernel)
        /*0008*/ 	.word	0x000000ff


	//----- nvinfo : EIATTR_FRAME_SIZE
	.align		4
.L_4:
        /*000c*/ 	.byte	0x04, 0x11
        /*000e*/ 	.short	(.L_6 - .L_5)
	.align		4
.L_5:
        /*0010*/ 	.word	index@($__internal_2_$__cuda_sm10x_tcgen05_guardrail_trap_unallocated_columns_being_dealloced)
        /*0014*/ 	.word	0x00000e28


	//----- nvinfo : EIATTR_FRAME_SIZE
	.align		4
.L_6:
        /*0018*/ 	.byte	0x04, 0x11
        /*001a*/ 	.short	(.L_8 - .L_7)
	.align		4
.L_7:
        /*001c*/ 	.word	index@($__internal_1_$__cuda_sm10x_tcgen05_guardrail_trap_phase_invalid_during_alloc)
        /*0020*/ 	.word	0x00000e28


	//----- nvinfo : EIATTR_FRAME_SIZE
	.align		4
.L_8:
        /*0024*/ 	.byte	0x04, 0x11
        /*0026*/ 	.short	(.L_10 - .L_9)
	.align		4
.L_9:
        /*0028*/ 	.word	index@($__internal_0_$__cuda_sm10x_tcgen05_guardrail_trap_col_being_dealloced_not_returned_by_alloc)
        /*002c*/ 	.word	0x00000e28


	//----- nvinfo : EIATTR_FRAME_SIZE
	.align		4
.L_10:
        /*0030*/ 	.byte	0x04, 0x11
        /*0032*/ 	.short	(.L_12 - .L_11)
	.align		4
.L_11:
        /*0034*/ 	.word	index@(matmul_kernel)
        /*0038*/ 	.word	0x00000e28


	//----- nvinfo : EIATTR_MIN_STACK_SIZE
	.align		4
.L_12:
        /*003c*/ 	.byte	0x04, 0x12
        /*003e*/ 	.short	(.L_14 - .L_13)
	.align		4
.L_13:
        /*0040*/ 	.word	index@(matmul_kernel)
        /*0044*/ 	.word	0x00000e28
.L_14:


//--------------------- .nv.info.matmul_kernel    --------------------------
	.section	.nv.info.matmul_kernel,"",@"SHT_CUDA_INFO"
	.sectionflags	@""
	.align	4


	//----- nvinfo : EIATTR_CUDA_API_VERSION
	.align		4
        /*0000*/ 	.byte	0x04, 0x37
        /*0002*/ 	.short	(.L_16 - .L_15)
.L_15:
        /*0004*/ 	.word	0x00000081


	//----- nvinfo : EIATTR_KPARAM_INFO
	.align		4
.L_16:
        /*0008*/ 	.byte	0x04, 0x17
        /*000a*/ 	.short	(.L_18 - .L_17)
.L_17:
        /*000c*/ 	.word	0x00000000
        /*0010*/ 	.short	0x000d
        /*0012*/ 	.short	0x0048
        /*0014*/ 	.byte	0x00, 0xf4, 0x21, 0x00


	//----- nvinfo : EIATTR_KPARAM_INFO
	.align		4
.L_18:
        /*0018*/ 	.byte	0x04, 0x17
        /*001a*/ 	.short	(.L_20 - .L_19)
.L_19:
        /*001c*/ 	.word	0x00000000
        /*0020*/ 	.short	0x000c
        /*0022*/ 	.short	0x0040
        /*0024*/ 	.byte	0x00, 0xf4, 0x21, 0x00


	//----- nvinfo : EIATTR_KPARAM_INFO
	.align		4
.L_20:
        /*0028*/ 	.byte	0x04, 0x17
        /*002a*/ 	.short	(.L_22 - .L_21)
.L_21:
        /*002c*/ 	.word	0x00000000
        /*0030*/ 	.short	0x000b
        /*0032*/ 	.short	0x0038
        /*0034*/ 	.byte	0x00, 0xf0, 0x11, 0x00


	//----- nvinfo : EIATTR_KPARAM_INFO
	.align		4
.L_22:
        /*0038*/ 	.byte	0x04, 0x17
        /*003a*/ 	.short	(.L_24 - .L_23)
.L_23:
        /*003c*/ 	.word	0x00000000
        /*0040*/ 	.short	0x000a
        /*0042*/ 	.short	0x0034
        /*0044*/ 	.byte	0x00, 0xf0, 0x11, 0x00


	//----- nvinfo : EIATTR_KPARAM_INFO
	.align		4
.L_24:
        /*0048*/ 	.byte	0x04, 0x17
        /*004a*/ 	.short	(.L_26 - .L_25)
.L_25:
        /*004c*/ 	.word	0x00000000
        /*0050*/ 	.short	0x0009
        /*0052*/ 	.short	0x0030
        /*0054*/ 	.byte	0x00, 0xf0, 0x11, 0x00


	//----- nvinfo : EIATTR_KPARAM_INFO
	.align		4
.L_26:
        /*0058*/ 	.byte	0x04, 0x17
        /*005a*/ 	.short	(.L_28 - .L_27)
.L_27:
        /*005c*/ 	.word	0x00000000
        /*0060*/ 	.short	0x0008
        /*0062*/ 	.short	0x002c
        /*0064*/ 	.byte	0x00, 0xf0, 0x11, 0x00


	//----- nvinfo : EIATTR_KPARAM_INFO
	.align		4
.L_28:
        /*0068*/ 	.byte	0x04, 0x17
        /*006a*/ 	.short	(.L_30 - .L_29)
.L_29:
        /*006c*/ 	.word	0x00000000
        /*0070*/ 	.short	0x0007
        /*0072*/ 	.short	0x0028
        /*0074*/ 	.byte	0x00, 0xf0, 0x11, 0x00


	//----- nvinfo : EIATTR_KPARAM_INFO
	.align		4
.L_30:
        /*0078*/ 	.byte	0x04, 0x17
        /*007a*/ 	.short	(.L_32 - .L_31)
.L_31:
        /*007c*/ 	.word	0x00000000
        /*0080*/ 	.short	0x0006
        /*0082*/ 	.short	0x0024
        /*0084*/ 	.byte	0x00, 0xf0, 0x11, 0x00


	//----- nvinfo : EIATTR_KPARAM_INFO
	.align		4
.L_32:
        /*0088*/ 	.byte	0x04, 0x17
        /*008a*/ 	.short	(.L_34 - .L_33)
.L_33:
        /*008c*/ 	.word	0x00000000
        /*0090*/ 	.short	0x0005
        /*0092*/ 	.short	0x0020
        /*0094*/ 	.byte	0x00, 0xf0, 0x11, 0x00


	//----- nvinfo : EIATTR_KPARAM_INFO
	.align		4
.L_34:
        /*0098*/ 	.byte	0x04, 0x17
        /*009a*/ 	.short	(.L_36 - .L_35)
.L_35:
        /*009c*/ 	.word	0x00000000
        /*00a0*/ 	.short	0x0004
        /*00a2*/ 	.short	0x001c
        /*00a4*/ 	.byte	0x00, 0xf0, 0x11, 0x00


	//----- nvinfo : EIATTR_KPARAM_INFO
	.align		4
.L_36:
        /*00a8*/ 	.byte	0x04, 0x17
        /*00aa*/ 	.short	(.L_38 - .L_37)
.L_37:
        /*00ac*/ 	.word	0x00000000
        /*00b0*/ 	.short	0x0003
        /*00b2*/ 	.short	0x0018
        /*00b4*/ 	.byte	0x00, 0xf0, 0x11, 0x00


	//----- nvinfo : EIATTR_KPARAM_INFO
	.align		4
.L_38:
        /*00b8*/ 	.byte	0x04, 0x17
        /*00ba*/ 	.short	(.L_40 - .L_39)
.L_39:
        /*00bc*/ 	.word	0x00000000
        /*00c0*/ 	.short	0x0002
        /*00c2*/ 	.short	0x0010
        /*00c4*/ 	.byte	0x00, 0xf4, 0x21, 0x00


	//----- nvinfo : EIATTR_KPARAM_INFO
	.align		4
.L_40:
        /*00c8*/ 	.byte	0x04, 0x17
        /*00ca*/ 	.short	(.L_42 - .L_41)
.L_41:
        /*00cc*/ 	.word	0x00000000
        /*00d0*/ 	.short	0x0001
        /*00d2*/ 	.short	0x0008
        /*00d4*/ 	.byte	0x00, 0xf4, 0x21, 0x00


	//----- nvinfo : EIATTR_KPARAM_INFO
	.align		4
.L_42:
        /*00d8*/ 	.byte	0x04, 0x17
        /*00da*/ 	.short	(.L_44 - .L_43)
.L_43:
        /*00dc*/ 	.word	0x00000000
        /*00e0*/ 	.short	0x0000
        /*00e2*/ 	.short	0x0000
        /*00e4*/ 	.byte	0x00, 0xf4, 0x21, 0x00


	//----- nvinfo : EIATTR_AT_ENTRY_FRAGMENTS
	.align		4
.L_44:
        /*00e8*/ 	.byte	0x04, 0x4f
        /*00ea*/ 	.short	(.L_46 - .L_45)


	//   ....[0]....
.L_45:
        /*00ec*/ 	.word	0x00000004


	//----- nvinfo : EIATTR_RESERVED_SMEM_USED
	.align		4
.L_46:
        /*00f0*/ 	.byte	0x01, 0x41
	.zero		2


	//----- nvinfo : EIATTR_SPARSE_MMA_MASK
	.align		4
        /*00f4*/ 	.byte	0x03, 0x50
        /*00f6*/ 	.short	0x0000


	//----- nvinfo : EIATTR_TCGEN05_1CTA_USED
	.align		4
        /*00f8*/ 	.byte	0x01, 0x51
	.zero		2


	//----- nvinfo : EIATTR_MAXREG_COUNT
	.align		4
        /*00fc*/ 	.byte	0x03, 0x1b
        /*00fe*/ 	.short	0x00ff


	//----- nvinfo : EIATTR_NUM_BARRIERS
	.align		4
        /*0100*/ 	.byte	0x02, 0x4c
        /*0102*/ 	.byte	0x01
	.zero		1


	//----- nvinfo : EIATTR_ANNOTATIONS
	.align		4
        /*0104*/ 	.byte	0x04, 0x55
        /*0106*/ 	.short	(.L_48 - .L_47)


	//   ....[0]....
.L_47:
        /*0108*/ 	.word	0x00000001
        /*010c*/ 	.byte	0xc0, 0x0a, 0x00, 0x00, 0x01, 0x00, 0x00, 0x00, 0xf0, 0x20, 0x00, 0x00, 0x01, 0x00, 0x00, 0x00
        /* <DEDUP_REMOVED lines=2714> */
        /*aabc*/ 	.byte	0xa0, 0xd4, 0x03, 0x00, 0x01, 0x00, 0x00, 0x00, 0x40, 0xd5, 0x03, 0x00


	//----- nvinfo : EIATTR_INT_WARP_WIDE_INSTR_OFFSETS
	.align		4
.L_48:
        /*aac8*/ 	.byte	0x04, 0x31
        /*aaca*/ 	.short	(.L_50 - .L_49)


	//   ....[0]....
.L_49:
        /*aacc*/ 	.word	0x00003330


	//   ....[1]....
        /*aad0*/ 	.word	0x00003350


	//   ....[2]....
        /*aad4*/ 	.word	0x00003450


	//   ....[3]....
        /*aad8*/ 	.word	0x00041990


	//   ....[4]....
        /*aadc*/ 	.word	0x000419e0


	//----- nvinfo : EIATTR_COOP_GROUP_MASK_REGIDS
	.align		4
.L_50:
        /*aae0*/ 	.byte	0x04, 0x29
        /*aae2*/ 	.short	(.L_52 - .L_51)


	//   ....[0]....
.L_51:
        /*aae4*/ 	.word	0xffffffff


	//   ....[1]....
        /*aae8*/ 	.word	0xffffffff


	//   ....[2]....
        /*aaec*/ 	.word	0xffffffff


	//   ....[3]....
        /*aaf0*/ 	.word	0xffffffff


	//----- nvinfo : EIATTR_COOP_GROUP_INSTR_OFFSETS
	.align		4
.L_52:
        /*aaf4*/ 	.byte	0x04, 0x28
        /*aaf6*/ 	.short	(.L_54 - .L_53)


	//   ....[0]....
.L_53:
        /*aaf8*/ 	.word	0x00000070


	//   ....[1]....
        /*aafc*/ 	.word	0x00000330


	//   ....[2]....
        /*ab00*/ 	.word	0x00041820


	//   ....[3]....
        /*ab04*/ 	.word	0x00041a90


	//----- nvinfo : EIATTR_VRC_CTA_INIT_COUNT
	.align		4
.L_54:
        /*ab08*/ 	.byte	0x02, 0x4a
        /*ab0a*/ 	.byte	0x80
	.zero		1


	//----- nvinfo : EIATTR_MBARRIER_INSTR_OFFSETS
	.align		4
        /*ab0c*/ 	.byte	0x04, 0x39
        /*ab0e*/ 	.short	(.L_56 - .L_55)


	//   ....[0]....
.L_55:
        /*ab10*/ 	.word	0x00003500
        /*ab14*/ 	.word	0x000000ff
        /*ab18*/ 	.word	0x00000000
        /*ab1c*/ 	.short	0x0100
        /*ab1e*/ 	.byte	0x08
	.zero		1


	//   ....[1]....
        /*ab20*/ 	.word	0x000035f0
        /*ab24*/ 	.word	0x000000ff
        /*ab28*/ 	.word	0x000dc008
        /*ab2c*/ 	.short	0x0100
        /*ab2e*/ 	.byte	0x07
	.zero		1


	//   ....[2]....
        /*ab30*/ 	.word	0x0002eaf0
        /*ab34*/ 	.word	0x000000ff
        /*ab38*/ 	.word	0x00000000
        /*ab3c*/ 	.short	0x010a
        /*ab3e*/ 	.byte	0x08
	.zero		1


	//   ....[3]....
        /*ab40*/ 	.word	0x0003c310
        /*ab44*/ 	.word	0x000000ff
        /*ab48*/ 	.word	0x00000000
        /*ab4c*/ 	.short	0x010a
        /*ab4e*/ 	.byte	0x08
	.zero		1


	//   ....[4]....
        /*ab50*/ 	.word	0x0003c420
        /*ab54*/ 	.word	0x000000ff
        /*ab58*/ 	.word	0x000dc000
        /*ab5c*/ 	.short	0x0108
        /*ab5e*/ 	.byte	0x07
	.zero		1


	//   ....[5]....
        /*ab60*/ 	.word	0x0003c4c0
        /*ab64*/ 	.word	0x000000ff
        /*ab68*/ 	.word	0x000dc008
        /*ab6c*/ 	.short	0x0108
        /*ab6e*/ 	.byte	0x07
	.zero		1


	//   ....[6]....
        /*ab70*/ 	.word	0x00041ab0
        /*ab74*/ 	.word	0x000000ff
        /*ab78*/ 	.word	0x00000000
        /*ab7c*/ 	.short	0x010a
        /*ab7e*/ 	.byte	0x08
	.zero		1


	//   ....[7]....
        /*ab80*/ 	.word	0x00041ae0
        /*ab84*/ 	.word	0x000000ff
        /*ab88*/ 	.word	0x00000000
        /*ab8c*/ 	.short	0x010a
        /*ab8e*/ 	.byte	0x08
	.zero		1


	//----- nvinfo : EIATTR_NUM_MBARRIERS
	.align		4
.L_56:
        /*ab90*/ 	.byte	0x03, 0x38
        /*ab92*/ 	.short	0x0002


	//----- nvinfo : EIATTR_EXIT_INSTR_OFFSETS
	.align		4
        /*ab94*/ 	.byte	0x04, 0x1c
        /*ab96*/ 	.short	(.L_58 - .L_57)


	//   ....[0]....
.L_57:
        /*ab98*/ 	.word	0x00041aa0


	//----- nvinfo : EIATTR_REQNTID
	.align		4
.L_58:
        /*ab9c*/ 	.byte	0x04, 0x10
        /*ab9e*/ 	.short	(.L_60 - .L_59)
.L_59:
        /*aba0*/ 	.word	0x00000080
        /*aba4*/ 	.word	0x00000001
        /*aba8*/ 	.word	0x00000001


	//----- nvinfo : EIATTR_CRS_STACK_SIZE
	.align		4
.L_60:
        /*abac*/ 	.byte	0x04, 0x1e
        /*abae*/ 	.short	(.L_62 - .L_61)
.L_61:
        /*abb0*/ 	.word	0x00000000


	//----- nvinfo : EIATTR_CBANK_PARAM_SIZE
	.align		4
.L_62:
        /*abb4*/ 	.byte	0x03, 0x19
        /*abb6*/ 	.short	0x0050


	//----- nvinfo : EIATTR_PARAM_CBANK
	.align		4
        /*abb8*/ 	.byte	0x04, 0x0a
        /*abba*/ 	.short	(.L_64 - .L_63)
	.align		4
.L_63:
        /*abbc*/ 	.word	index@(.nv.constant0.matmul_kernel)
        /*abc0*/ 	.short	0x0380
        /*abc2*/ 	.short	0x0050


	//----- nvinfo : EIATTR_SW_WAR
	.align		4
.L_64:
        /*abc4*/ 	.byte	0x04, 0x36
        /*abc6*/ 	.short	(.L_66 - .L_65)
.L_65:
        /*abc8*/ 	.word	0x00000008
.L_66:


//--------------------- .nv.compat                --------------------------
	.section	.nv.compat,"",@"SHT_CUDA_COMPAT_INFO"
	.align	4
        /*0000*/ 	.byte	0x02, 0x02, 0x02, 0x00, 0x02, 0x05, 0x05, 0x00, 0x02, 0x03, 0x00, 0x00, 0x02, 0x06, 0x01, 0x00


//--------------------- .nv.callgraph             --------------------------
	.section	.nv.callgraph,"",@"SHT_CUDA_CALLGRAPH"
	.align	4
	.sectionentsize	8
	.align		4
        /*0000*/ 	.word	0x00000000
	.align		4
        /*0004*/ 	.word	0xffffffff
	.align		4
        /*0008*/ 	.word	0x00000000
	.align		4
        /*000c*/ 	.word	0xfffffffe
	.align		4
        /*0010*/ 	.word	0x00000000
	.align		4
        /*0014*/ 	.word	0xfffffffd
	.align		4
        /*0018*/ 	.word	0x00000000
	.align		4
        /*001c*/ 	.word	0xfffffffc


//--------------------- .text.matmul_kernel       --------------------------
	.section	.text.matmul_kernel,"ax",@progbits
	.align	128
        .global         matmul_kernel
        .type           matmul_kernel,@function
        .size           matmul_kernel,(.L_x_22 - matmul_kernel)
        .other          matmul_kernel,@"STO_CUDA_ENTRY STV_DEFAULT"
matmul_kernel:
.text.matmul_kernel:
[----:B------:R-:W1:Y:S01]  /*0000*/  LDC R1, c[0x0][0x37c] ;  /* 0x0000df00ff017b82 */ /* 0x000e620000000800 */
[----:B------:R-:W2:Y:S01]  /*0010*/  S2R R0, SR_TID.X ;  /* 0x0000000000007919 */ /* 0x000ea20000002100 */
[----:B-1----:R-:W-:Y:S01]  /*0020*/  VIADD R1, R1, 0xfffff1d8 ;  /* 0xfffff1d801017836 */ /* 0x002fe20000000000 */
[----:B--2---:R-:W-:-:S13]  /*0030*/  ISETP.GE.U32.AND P0, PT, R0, 0x20, PT ;  /* 0x000000200000780c */ /* 0x004fda0003f06070 */
[----:B------:R-:W-:Y:S02]  /*0040*/  VOTEU.ANY UP0, P0 ;  /* 0x0000000000ff7886 */ /* 0x000fe40000000100 */
[----:B------:R-:W-:Y:S05]  /*0050*/  BRA.U UP0, `(.L_x_0) ;  /* 0x0000000100b87547 */ /* 0x000fea000b800000 */
[----:B------:R-:W1:Y:S01]  /*0060*/  S2UR UR6, SR_CgaCtaId ;  /* 0x00000000000679c3 */ /* 0x000e620000008800 */
[----:B------:R-:W-:Y:S01]  /*0070*/  NOP ;  /* 0x0000000000007918 */ /* 0x000fe20000000000 */
[----:B------:R-:W-:Y:S02]  /*0080*/  UMOV UR4, 0x40 ;  /* 0x0000004000047882 */ /* 0x000fe40000000000 */
[----:B-1----:R-:W-:-:S09]  /*0090*/  ULEA UR4, UR6, UR4, 0x18 ;  /* 0x0000000406047291 */ /* 0x002fd2000f8ec0ff */
[----:B------:R-:W1:Y:S01]  /*00a0*/  LDS.U8 R0, [UR4] ;  /* 0x00000004ff007984 */ /* 0x000e620008000000 */
[----:B------:R-:W-:Y:S02]  /*00b0*/  UMOV UR4, 0x400 ;  /* 0x0000040000047882 */ /* 0x000fe40000000000 */
[----:B------:R-:W-:Y:S01]  /*00c0*/  ULEA UR4, UR6, UR4, 0x18 ;  /* 0x0000000406047291 */ /* 0x000fe2000f8ec0ff */
[----:B-1----:R-:W-:-:S13]  /*00d0*/  ISETP.NE.AND P0, PT, R0, RZ, PT ;  /* 0x000000ff0000720c */ /* 0x002fda0003f05270 */
[----:B------:R-:W-:Y:S05]  /*00e0*/  @P0 BRA `(.L_x_1) ;  /* 0x00000000007c0947 */ /* 0x000fea0003800000 */
[----:B------:R-:W-:-:S13]  /*00f0*/  ELECT P0, URZ, PT ;  /* 0x0000000000ff782f */ /* 0x000fda0003800000 */
[----:B------:R-:W-:Y:S05]  /*0100*/  @!P0 BRA `(.L_x_2) ;  /* 0x0000000000848947 */ /* 0x000fea0003800000 */
[----:B------:R-:W-:Y:S01]  /*0110*/  UMOV UR5, 0x10 ;  /* 0x0000001000057882 */ /* 0x000fe20000000000 */
[----:B------:R-:W-:Y:S01]  /*0120*/  IMAD.MOV.U32 R4, RZ, RZ, 0x1 ;  /* 0x00000001ff047424 */ /* 0x000fe200078e00ff */
[----:B------:R-:W-:-:S03]  /*0130*/  MOV R5, 0xffff ;  /* 0x0000ffff00057802 */ /* 0x000fc60000000f00 */
[----:B------:R-:W-:Y:S04]  /*0140*/  DEPBAR.LE SB1, 0x36 ;  /* 0x00009d800000791a */ /* 0x000fe80000000000 */
[----:B------:R-:W1:Y:S02]  /*0150*/  UTCATOMSWS.FIND_AND_SET.ALIGN UP1, UR5, UR5 ;  /* 0x00000005000575e3 */ /* 0x000e640008020800 */
[----:B-1----:R-:W-:-:S04]  /*0160*/  PLOP3.LUT P0, PT, PT, PT, UP1, 0x80, 0x8 ;  /* 0x000000000008781c */ /* 0x002fc80003f0f018 */
[----:B------:R-:W-:-:S04]  /*0170*/  SEL R0, RZ, 0xffffffff, !P0 ;  /* 0xffffffffff007807 */ /* 0x000fc80004000000 */
[----:B------:R-:W-:Y:S01]  /*0180*/  ISETP.NE.AND P0, PT, R0, RZ, PT ;  /* 0x000000ff0000720c */ /* 0x000fe20003f05270 */
[----:B------:R-:W-:-:S12]  /*0190*/  IMAD.U32 R0, RZ, RZ, UR5 ;  /* 0x00000005ff007e24 */ /* 0x000fd8000f8e00ff */
[----:B------:R-:W-:Y:S05]  /*01a0*/  @P0 BRA `(.L_x_3) ;  /* 0x0000000000240947 */ /* 0x000fea0003800000 */
.L_x_4:
[----:B------:R-:W-:Y:S05]  /*01b0*/  NANOSLEEP 0x64 ;  /* 0x000000640000795d */ /* 0x000fea0003800000 */
[----:B------:R-:W-:-:S05]  /*01c0*/  UMOV UR5, 0x10 ;  /* 0x0000001000057882 */ /* 0x000fca0000000000 */
[----:B------:R-:W-:Y:S04]  /*01d0*/  DEPBAR.LE SB1, 0x36 ;  /* 0x00009d800000791a */ /* 0x000fe80000000000 */
[----:B------:R-:W1:Y:S02]  /*01e0*/  UTCATOMSWS.FIND_AND_SET.ALIGN UP1, UR5, UR5 ;  /* 0x00000005000575e3 */ /* 0x000e640008020800 */
[----:B-1----:R-:W-:-:S04]  /*01f0*/  PLOP3.LUT P0, PT, PT, PT, UP1, 0x80, 0x8 ;  /* 0x000000000008781c */ /* 0x002fc80003f0f018 */
[----:B------:R-:W-:-:S04]  /*0200*/  SEL R0, RZ, 0xffffffff, !P0 ;  /* 0xffffffffff007807 */ /* 0x000fc80004000000 */
[----:B------:R-:W-:Y:S01]  /*0210*/  ISETP.NE.AND P0, PT, R0, RZ, PT ;  /* 0x000000ff0000720c */ /* 0x000fe20003f05270 */
[----:B------:R-:W-:-:S12]  /*0220*/  IMAD.U32 R0, RZ, RZ, UR5 ;  /* 0x00000005ff007e24 */ /* 0x000fd8000f8e00ff */
[----:B------:R-:W-:Y:S05]  /*0230*/  @!P0 BRA `(.L_x_4) ;  /* 0xfffffffc00dc8947 */ /* 0x000fea000383ffff */
.L_x_3:
[----:B------:R-:W-:Y:S01]  /*0240*/  IADD3 R3, PT, PT, R0, 0x10, RZ ;  /* 0x0000001000037810 */ /* 0x000fe20007ffe0ff */
[----:B------:R-:W-:Y:S01]  /*0250*/  UMOV UR5, 0x50 ;  /* 0x0000005000057882 */ /* 0x000fe20000000000 */
[----:B------:R-:W-:Y:S01]  /*0260*/  SHF.L.U32 R2, R5, R0, RZ ;  /* 0x0000000005027219 */ /* 0x000fe200000006ff */
[----:B------:R-:W-:Y:S01]  /*0270*/  ULEA UR5, UR6, UR5, 0x18 ;  /* 0x0000000506057291 */ /* 0x000fe2000f8ec0ff */
[----:B------:R-:W-:Y:S01]  /*0280*/  SHF.L.U32 R3, R4, R3, RZ ;  /* 0x0000000304037219 */ /* 0x000fe200000006ff */
[----:B------:R-:W-:-:S03]  /*0290*/  IMAD.SHL.U32 R0, R0, 0x20, RZ ;  /* 0x0000002000007824 */ /* 0x000fc600078e00ff */
[----:B------:R-:W-:-:S05]  /*02a0*/  LOP3.LUT R2, R3, R2, RZ, 0xfc, !PT ;  /* 0x0000000203027212 */ /* 0x000fca00078efcff */
[----:B------:R1:W-:Y:S04]  /*02b0*/  ATOMS.OR RZ, [UR5], R2 ;  /* 0x00000002ffff798c */ /* 0x0003e8000b000005 */
[----:B------:R1:W-:Y:S01]  /*02c0*/  STS [UR4], R0 ;  /* 0x00000000ff007988 */ /* 0x0003e20008000804 */
[----:B------:R-:W-:Y:S05]  /*02d0*/  BRA `(.L_x_2) ;  /* 0x0000000000107947 */ /* 0x000fea0003800000 */
.L_x_1:
[----:B------:R-:W-:Y:S01]  /*02e0*/  IMAD.MOV.U32 R0, RZ, RZ, -0x1 ;  /* 0xffffffffff007424 */ /* 0x000fe200078e00ff */
[----:B------:R-:W-:-:S04]  /*02f0*/  MOV R2, 0x320 ;  /* 0x0000032000027802 */ /* 0x000fc80000000f00 */
[----:B------:R1:W-:Y:S03]  /*0300*/  STS [UR4], R0 ;  /* 0x00000000ff007988 */ /* 0x0003e60008000804 */
[----:B-1----:R-:W-:Y:S05]  /*0310*/  CALL.REL.NOINC `($__internal_1_$__cuda_sm10x_tcgen05_guardrail_trap_phase_invalid_during_alloc) ;  /* 0x0000041800087944 */ /* 0x002fea0003c00000 */
.L_x_2:
[----:B------:R-:W-:Y:S05]  /*0320*/  WARPSYNC.ALL ;  /* 0x0000000000007948 */ /* 0x000fea0003800000 */
[----:B------:R-:W-:Y:S01]  /*0330*/  NOP ;  /* 0x0000000000007918 */ /* 0x000fe20000000000 */
.L_x_0:
[----:B------:R-:W2:Y:S01]  /*0340*/  LDC.64 R4, c[0x0][0x398] ;  /* 0x0000e600ff047b82 */ /* 0x000ea20000000a00 */
[----:B------:R-:W3:Y:S01]  /*0350*/  S2R R7, SR_CTAID.X ;  /* 0x0000000000077919 */ /* 0x000ee20000002500 */
[----:B------:R-:W-:Y:S01]  /*0360*/  UMOV UR7, 0x400 ;  /* 0x0000040000077882 */ /* 0x000fe20000000000 */
[----:B------:R-:W4:Y:S01]  /*0370*/  LDCU.64 UR4, c[0x0][0x3a8] ;  /* 0x00007500ff0477ac */ /* 0x000f220008000a00 */
[----:B------:R-:W5:Y:S01]  /*0380*/  S2R R53, SR_TID.X ;  /* 0x0000000000357919 */ /* 0x000f620000002100 */
[----:B------:R-:W1:Y:S03]  /*0390*/  LDCU UR6, c[0x0][0x3a4] ;  /* 0x00007480ff0677ac */ /* 0x000e660008000800 */
[----:B------:R-:W1:Y:S01]  /*03a0*/  S2UR UR9, SR_CgaCtaId ;  /* 0x00000000000979c3 */ /* 0x000e620000008800 */
[----:B------:R-:W1:Y:S01]  /*03b0*/  LDCU.128 UR12, c[0x0][0x380] ;  /* 0x00007000ff0c77ac */ /* 0x000e620008000c00 */
[----:B------:R-:W1:Y:S06]  /*03c0*/  LDCU UR11, c[0x0][0x3b0] ;  /* 0x00007600ff0b77ac */ /* 0x000e6c0008000800 */
[----:B------:R-:W4:Y:S01]  /*03d0*/  LDC R81, c[0x0][0x3a0] ;  /* 0x0000e800ff517b82 */ /* 0x000f220000000800 */
[----:B------:R-:W1:Y:S01]  /*03e0*/  LDCU UR17, c[0x0][0x3b0] ;  /* 0x00007600ff1177ac */ /* 0x000e620008000800 */
[----:B------:R-:W1:Y:S02]  /*03f0*/  LDCU UR22, c[0x0][0x3b0] ;  /* 0x00007600ff1677ac */ /* 0x000e640008000800 */
[----:B-12---:R-:W-:Y:S01]  /*0400*/  IADD3 R0, PT, PT, R5, 0x3f, RZ ;  /* 0x0000003f05007810 */ /* 0x006fe20007ffe0ff */
[----:B------:R-:W1:Y:S03]  /*0410*/  LDCU UR18, c[0x0][0x3b0] ;  /* 0x00007600ff1277ac */ /* 0x000e660008000800 */
[----:B------:R-:W-:Y:S01]  /*0420*/  SHF.R.S32.HI R3, RZ, 0x1f, R0 ;  /* 0x0000001fff037819 */ /* 0x000fe20000011400 */
[----:B------:R-:W2:Y:S03]  /*0430*/  LDCU UR27, c[0x0][0x3b0] ;  /* 0x00007600ff1b77ac */ /* 0x000ea60008000800 */
[----:B------:R-:W-:-:S02]  /*0440*/  LEA.HI R3, R3, R0, RZ, 0x6 ;  /* 0x0000000003037211 */ /* 0x000fc400078f30ff */
[----:B---3--:R-:W-:Y:S01]  /*0450*/  IABS R10, R7 ;  /* 0x00000007000a7213 */ /* 0x008fe20000000000 */
[----:B------:R-:W-:Y:S01]  /*0460*/  ULEA UR7, UR9, UR7, 0x18 ;  /* 0x0000000709077291 */ /* 0x000fe2000f8ec0ff */
[----:B------:R-:W-:Y:S01]  /*0470*/  SHF.R.S32.HI R3, RZ, 0x6, R3 ;  /* 0x00000006ff037819 */ /* 0x000fe20000011403 */
[----:B------:R-:W3:Y:S01]  /*0480*/  LDCU UR19, c[0x0][0x3b0] ;  /* 0x00007600ff1377ac */ /* 0x000ee20008000800 */
[C---:B-----5:R-:W-:Y:S02]  /*0490*/  LOP3.LUT R245, R53.reuse, 0x3f, RZ, 0xc0, !PT ;  /* 0x0000003f35f57812 */ /* 0x060fe400078ec0ff */
[----:B------:R-:W-:Y:S01]  /*04a0*/  SHF.L.U32 R252, R53, 0x8, RZ ;  /* 0x0000000835fc7819 */ /* 0x000fe200000006ff */
[----:B------:R-:W-:Y:S01]  /*04b0*/  IMAD.SHL.U32 R6, R3, 0x8, RZ ;  /* 0x0000000803067824 */ /* 0x000fe200078e00ff */
[----:B------:R-:W5:Y:S04]  /*04c0*/  LDCU UR23, c[0x0][0x3b0] ;  /* 0x00007600ff1777ac */ /* 0x000f680008000800 */
[-C--:B------:R-:W-:Y:S01]  /*04d0*/  IABS R9, R6.reuse ;  /* 0x0000000600097213 */ /* 0x080fe20000000000 */
[----:B------:R-:W1:Y:S01]  /*04e0*/  LDCU UR24, c[0x0][0x3b0] ;  /* 0x00007600ff1877ac */ /* 0x000e620008000800 */
[----:B------:R-:W-:-:S02]  /*04f0*/  IABS R12, R6 ;  /* 0x00000006000c7213 */ /* 0x000fc40000000000 */
[----:B------:R-:W1:Y:S01]  /*0500*/  I2F.RP R0, R9 ;  /* 0x0000000900007306 */ /* 0x000e620000209400 */
[----:B------:R-:W2:Y:S01]  /*0510*/  LDCU UR25, c[0x0][0x3b0] ;  /* 0x00007600ff1977ac */ /* 0x000ea20008000800 */
[----:B------:R-:W2:Y:S01]  /*0520*/  LDCU UR26, c[0x0][0x3b0] ;  /* 0x00007600ff1a77ac */ /* 0x000ea20008000800 */
[----:B------:R-:W2:Y:S01]  /*0530*/  LDCU UR28, c[0x0][0x3b0] ;  /* 0x00007600ff1c77ac */ /* 0x000ea20008000800 */
[----:B------:R-:W2:Y:S04]  /*0540*/  LDCU UR29, c[0x0][0x3b0] ;  /* 0x00007600ff1d77ac */ /* 0x000ea80008000800 */
[----:B-1----:R-:W1:Y:S01]  /*0550*/  MUFU.RCP R0, R0 ;  /* 0x0000000000007308 */ /* 0x002e620000001000 */
[----:B------:R-:W2:Y:S01]  /*0560*/  LDCU UR30, c[0x0][0x3b0] ;  /* 0x00007600ff1e77ac */ /* 0x000ea20008000800 */
[----:B------:R-:W2:Y:S01]  /*0570*/  LDCU UR31, c[0x0][0x3b0] ;  /* 0x00007600ff1f77ac */ /* 0x000ea20008000800 */
[----:B------:R-:W2:Y:S01]  /*0580*/  LDCU UR32, c[0x0][0x3b0] ;  /* 0x00007600ff2077ac */ /* 0x000ea20008000800 */
[----:B------:R-:W2:Y:S01]  /*0590*/  LDCU UR33, c[0x0][0x3b0] ;  /* 0x00007600ff2177ac */ /* 0x000ea20008000800 */
[----:B-1----:R-:W-:Y:S01]  /*05a0*/  VIADD R2, R0, 0xffffffe ;  /* 0x0ffffffe00027836 */ /* 0x002fe20000000000 */
[----:B------:R-:W-:Y:S01]  /*05b0*/  IADD3 R0, PT, PT, RZ, -R12, RZ ;  /* 0x8000000cff007210 */ /* 0x000fe20007ffe0ff */
[----:B------:R-:W1:Y:S02]  /*05c0*/  LDCU UR34, c[0x0][0x3b0] ;  /* 0x00007600ff2277ac */ /* 0x000e640008000800 */
[----:B------:R2:W3:Y:S01]  /*05d0*/  F2I.FTZ.U32.TRUNC.NTZ R3, R2 ;  /* 0x0000000200037305 */ /* 0x0004e2000021f000 */
[----:B------:R-:W1:Y:S01]  /*05e0*/  LDCU.64 UR20, c[0x0][0x358] ;  /* 0x00006b00ff1477ac */ /* 0x000e620008000a00 */
[----:B------:R-:W-:Y:S01]  /*05f0*/  UIADD3 UR8, UPT, UPT, UR7, 0xdc000, URZ ;  /* 0x000dc00007087890 */ /* 0x000fe2000fffe0ff */
[----:B--2---:R-:W-:Y:S01]  /*0600*/  IMAD.MOV.U32 R2, RZ, RZ, RZ ;  /* 0x000000ffff027224 */ /* 0x004fe200078e00ff */
[----:B---3--:R-:W-:-:S05]  /*0610*/  IADD3 R8, PT, PT, RZ, -R3, RZ ;  /* 0x80000003ff087210 */ /* 0x008fca0007ffe0ff */
[----:B------:R-:W-:Y:S02]  /*0620*/  IMAD R11, R8, R9, RZ ;  /* 0x00000009080b7224 */ /* 0x000fe400078e02ff */
[----:B------:R-:W-:Y:S02]  /*0630*/  IMAD.MOV.U32 R8, RZ, RZ, R10 ;  /* 0x000000ffff087224 */ /* 0x000fe400078e000a */
[----:B------:R-:W-:Y:S01]  /*0640*/  IMAD.HI.U32 R3, R3, R11, R2 ;  /* 0x0000000b03037227 */ /* 0x000fe200078e0002 */
[----:B------:R-:W-:Y:S05]  /*0650*/  BAR.SYNC.DEFER_BLOCKING 0x0 ;  /* 0x0000000000007b1d */ /* 0x000fea0000010000 */
[----:B------:R-:W-:-:S04]  /*0660*/  IMAD.HI.U32 R3, R3, R8, RZ ;  /* 0x0000000803037227 */ /* 0x000fc800078e00ff */
[----:B------:R-:W-:-:S05]  /*0670*/  IMAD R0, R3, R0, R8 ;  /* 0x0000000003007224 */ /* 0x000fca00078e0208 */
[----:B------:R-:W-:Y:S01]  /*0680*/  ISETP.GT.U32.AND P1, PT, R9, R0, PT ;  /* 0x000000000900720c */ /* 0x000fe20003f24070 */
[----:B------:R-:W2:-:S12]  /*0690*/  LDS R11, [UR7] ;  /* 0x00000007ff0b7984 */ /* 0x000e980008000800 */
[----:B------:R-:W-:Y:S02]  /*06a0*/  @!P1 IMAD.IADD R0, R0, 0x1, -R9 ;  /* 0x0000000100009824 */ /* 0x000fe400078e0a09 */
[----:B------:R-:W-:Y:S01]  /*06b0*/  @!P1 VIADD R3, R3, 0x1 ;  /* 0x0000000103039836 */ /* 0x000fe20000000000 */
[----:B------:R-:W-:Y:S01]  /*06c0*/  BAR.SYNC.DEFER_BLOCKING 0x0 ;  /* 0x0000000000007b1d */ /* 0x000fe20000010000 */
[----:B------:R-:W-:Y:S02]  /*06d0*/  ISETP.NE.AND P1, PT, R6, RZ, PT ;  /* 0x000000ff0600720c */ /* 0x000fe40003f25270 */
[----:B------:R-:W-:Y:S02]  /*06e0*/  ISETP.GE.U32.AND P0, PT, R0, R9, PT ;  /* 0x000000090000720c */ /* 0x000fe40003f06070 */
[----:B------:R-:W-:-:S04]  /*06f0*/  LOP3.LUT R0, R7, R6, RZ, 0x3c, !PT ;  /* 0x0000000607007212 */ /* 0x000fc800078e3cff */
[----:B------:R-:W-:Y:S01]  /*0700*/  ISETP.GE.AND P2, PT, R0, RZ, PT ;  /* 0x000000ff0000720c */ /* 0x000fe20003f46270 */
[----:B------:R-:W-:-:S06]  /*0710*/  VIADD R0, R4, 0x1ff ;  /* 0x000001ff04007836 */ /* 0x000fcc0000000000 */
[----:B------:R-:W-:-:S05]  /*0720*/  @P0 IADD3 R3, PT, PT, R3, 0x1, RZ ;  /* 0x0000000103030810 */ /* 0x000fca0007ffe0ff */
[----:B------:R-:W-:Y:S01]  /*0730*/  IMAD.MOV.U32 R2, RZ, RZ, R3 ;  /* 0x000000ffff027224 */ /* 0x000fe200078e0003 */
[----:B------:R-:W-:-:S04]  /*0740*/  SHF.R.S32.HI R3, RZ, 0x1f, R0 ;  /* 0x0000001fff037819 */ /* 0x000fc80000011400 */
[----:B------:R-:W-:Y:S02]  /*0750*/  @!P2 IADD3 R2, PT, PT, -R2, RZ, RZ ;  /* 0x000000ff0202a210 */ /* 0x000fe40007ffe1ff */
[----:B------:R-:W-:Y:S02]  /*0760*/  @!P1 LOP3.LUT R2, RZ, R6, RZ, 0x33, !PT ;  /* 0x00000006ff029212 */ /* 0x000fe400078e33ff */
[----:B------:R-:W-:-:S03]  /*0770*/  LEA.HI R3, R3, R0, RZ, 0x9 ;  /* 0x0000000003037211 */ /* 0x000fc600078f48ff */
[C---:B------:R-:W-:Y:S01]  /*0780*/  IMAD.SHL.U32 R18, R2.reuse, 0x8, RZ ;  /* 0x0000000802127824 */ /* 0x040fe200078e00ff */
[----:B------:R-:W-:Y:S02]  /*0790*/  IADD3 R2, PT, PT, -R2, RZ, RZ ;  /* 0x000000ff02027210 */ /* 0x000fe40007ffe1ff */
[----:B--2---:R-:W-:Y:S02]  /*07a0*/  R2UR UR10, R11 ;  /* 0x000000000b0a72ca */ /* 0x004fe400000e0000 */
[----:B------:R-:W-:Y:S01]  /*07b0*/  LEA.HI.SX32 R3, R3, -R18, 0x17 ;  /* 0x8000001203037211 */ /* 0x000fe200078fbaff */
[----:B------:R-:W-:Y:S02]  /*07c0*/  IMAD R16, R6, R2, R7 ;  /* 0x0000000206107224 */ /* 0x000fe400078e0207 */
[----:B------:R-:W-:Y:S01]  /*07d0*/  IMAD.MOV.U32 R2, RZ, RZ, RZ ;  /* 0x000000ffff027224 */ /* 0x000fe200078e00ff */
[----:B------:R-:W-:Y:S02]  /*07e0*/  VIMNMX R15, PT, PT, R3, 0x8, PT ;  /* 0x00000008030f7848 */ /* 0x000fe40003fe0100 */
[----:B------:R-:W-:-:S02]  /*07f0*/  IABS R6, R16 ;  /* 0x0000001000067213 */ /* 0x000fc40000000000 */
[----:B------:R-:W-:-:S04]  /*0800*/  IABS R9, R15 ;  /* 0x0000000f00097213 */ /* 0x000fc80000000000 */
[----:B------:R-:W2:Y:S08]  /*0810*/  I2F.RP R0, R9 ;  /* 0x0000000900007306 */ /* 0x000eb00000209400 */
[----:B--2---:R-:W2:Y:S02]  /*0820*/  MUFU.RCP R0, R0 ;  /* 0x0000000000007308 */ /* 0x004ea40000001000 */
[----:B--2---:R-:W-:Y:S01]  /*0830*/  VIADD R3, R0, 0xffffffe ;  /* 0x0ffffffe00037836 */ /* 0x004fe20000000000 */
[----:B------:R-:W-:-:S05]  /*0840*/  IABS R0, R5 ;  /* 0x0000000500007213 */ /* 0x000fca0000000000 */
[----:B------:R-:W2:Y:S08]  /*0850*/  I2F.RP R10, R0 ;  /* 0x00000000000a7306 */ /* 0x000eb00000209400 */
[----:B------:R-:W3:Y:S08]  /*0860*/  F2I.FTZ.U32.TRUNC.NTZ R3, R3 ;  /* 0x0000000300037305 */ /* 0x000ef0000021f000 */
[----:B--2---:R-:W2:Y:S01]  /*0870*/  MUFU.RCP R10, R10 ;  /* 0x0000000a000a7308 */ /* 0x004ea20000001000 */
[----:B---3--:R-:W-:-:S04]  /*0880*/  IMAD.MOV R8, RZ, RZ, -R3 ;  /* 0x000000ffff087224 */ /* 0x008fc800078e0a03 */
[----:B------:R-:W-:Y:S01]  /*0890*/  IMAD R7, R8, R9, RZ ;  /* 0x0000000908077224 */ /* 0x000fe200078e02ff */
[----:B------:R-:W-:-:S03]  /*08a0*/  IABS R8, R15 ;  /* 0x0000000f00087213 */ /* 0x000fc60000000000 */
[----:B------:R-:W-:Y:S01]  /*08b0*/  IMAD.HI.U32 R2, R3, R7, R2 ;  /* 0x0000000703027227 */ /* 0x000fe200078e0002 */
[----:B------:R-:W-:-:S03]  /*08c0*/  IADD3 R7, PT, PT, RZ, -R8, RZ ;  /* 0x80000008ff077210 */ /* 0x000fc60007ffe0ff */
[----:B--2---:R-:W-:Y:S02]  /*08d0*/  VIADD R8, R10, 0xffffffe ;  /* 0x0ffffffe0a087836 */ /* 0x004fe40000000000 */
[----:B------:R-:W-:Y:S01]  /*08e0*/  IMAD.HI.U32 R3, R2, R6, RZ ;  /* 0x0000000602037227 */ /* 0x000fe200078e00ff */
[----:B------:R-:W-:-:S03]  /*08f0*/  IABS R2, R4 ;  /* 0x0000000400027213 */ /* 0x000fc60000000000 */
[----:B------:R-:W-:Y:S02]  /*0900*/  IMAD R6, R3, R7, R6 ;  /* 0x0000000703067224 */ /* 0x000fe400078e0206 */
[----:B------:R-:W2:Y:S03]  /*0910*/  I2F.RP R7, R2 ;  /* 0x0000000200077306 */ /* 0x000ea60000209400 */
[----:B------:R-:W-:-:S05]  /*0920*/  ISETP.GT.U32.AND P1, PT, R9, R6, PT ;  /* 0x000000060900720c */ /* 0x000fca0003f24070 */
[----:B--2---:R-:W2:Y:S08]  /*0930*/  MUFU.RCP R7, R7 ;  /* 0x0000000700077308 */ /* 0x004eb00000001000 */
[----:B------:R-:W-:Y:S01]  /*0940*/  @!P1 IMAD.IADD R6, R6, 0x1, -R9 ;  /* 0x0000000106069824 */ /* 0x000fe200078e0a09 */
[----:B------:R-:W-:Y:S02]  /*0950*/  @!P1 IADD3 R3, PT, PT, R3, 0x1, RZ ;  /* 0x0000000103039810 */ /* 0x000fe40007ffe0ff */
[----:B------:R-:W-:-:S02]  /*0960*/  ISETP.NE.AND P1, PT, R15, RZ, PT ;  /* 0x000000ff0f00720c */ /* 0x000fc40003f25270 */
[----:B------:R-:W-:Y:S02]  /*0970*/  ISETP.GE.U32.AND P0, PT, R6, R9, PT ;  /* 0x000000090600720c */ /* 0x000fe40003f06070 */
[----:B------:R-:W-:Y:S01]  /*0980*/  LOP3.LUT R6, R16, R15, RZ, 0x3c, !PT ;  /* 0x0000000f10067212 */ /* 0x000fe200078e3cff */
[----:B------:R3:W1:Y:S03]  /*0990*/  F2I.FTZ.U32.TRUNC.NTZ R9, R8 ;  /* 0x0000000800097305 */ /* 0x000666000021f000 */
[----:B------:R-:W-:Y:S01]  /*09a0*/  ISETP.GE.AND P2, PT, R6, RZ, PT ;  /* 0x000000ff0600720c */ /* 0x000fe20003f46270 */
[----:B--2---:R-:W-:Y:S01]  /*09b0*/  VIADD R6, R7, 0xffffffe ;  /* 0x0ffffffe07067836 */ /* 0x004fe20000000000 */
[----:B---3--:R-:W-:-:S05]  /*09c0*/  SHF.R.U32.HI R8, RZ, 0x5, R53 ;  /* 0x00000005ff087819 */ /* 0x008fca0000011635 */
[----:B------:R-:W-:Y:S01]  /*09d0*/  @P0 VIADD R3, R3, 0x1 ;  /* 0x0000000103030836 */ /* 0x000fe20000000000 */
[----:B------:R2:W3:Y:S01]  /*09e0*/  F2I.FTZ.U32.TRUNC.NTZ R7, R6 ;  /* 0x0000000600077305 */ /* 0x0004e2000021f000 */
[----:B------:R-:W-:Y:S02]  /*09f0*/  R2UR UR16, R8 ;  /* 0x00000000081072ca */ /* 0x000fe400000e0000 */
[----:B------:R-:W-:Y:S01]  /*0a00*/  IMAD.MOV.U32 R17, RZ, RZ, R3 ;  /* 0x000000ffff117224 */ /* 0x000fe200078e0003 */
[----:B------:R-:W-:Y:S01]  /*0a10*/  SHF.R.U32.HI R3, RZ, 0x6, R53 ;  /* 0x00000006ff037819 */ /* 0x000fe20000011635 */
[----:B-1----:R-:W-:Y:S02]  /*0a20*/  IMAD.MOV R13, RZ, RZ, -R9 ;  /* 0x000000ffff0d7224 */ /* 0x002fe400078e0a09 */
[----:B------:R-:W-:Y:S01]  /*0a30*/  IMAD.MOV.U32 R8, RZ, RZ, RZ ;  /* 0x000000ffff087224 */ /* 0x000fe200078e00ff */
[----:B------:R-:W-:Y:S02]  /*0a40*/  @!P2 IADD3 R17, PT, PT, -R17, RZ, RZ ;  /* 0x000000ff1111a210 */ /* 0x000fe40007ffe1ff */
[----:B------:R-:W-:Y:S01]  /*0a50*/  @!P1 LOP3.LUT R17, RZ, R15, RZ, 0x33, !PT ;  /* 0x0000000fff119212 */ /* 0x000fe200078e33ff */
[----:B--2---:R-:W-:Y:S01]  /*0a60*/  HFMA2 R6, -RZ, RZ, 0, 0 ;  /* 0x00000000ff067431 */ /* 0x004fe200000001ff */
[----:B------:R-:W-:-:S02]  /*0a70*/  SGXT.U32 R3, R3, 0x1 ;  /* 0x000000010303781a */ /* 0x000fc40000000000 */
[----:B------:R-:W-:Y:S01]  /*0a80*/  SHF.L.U32 R14, R17, 0x6, RZ ;  /* 0x00000006110e7819 */ /* 0x000fe200000006ff */
[----:B---3--:R-:W-:-:S03]  /*0a90*/  IMAD.MOV R11, RZ, RZ, -R7 ;  /* 0x000000ffff0b7224 */ /* 0x008fc600078e0a07 */
[----:B------:R-:W-:Y:S01]  /*0aa0*/  LOP3.LUT R10, R14, R3, RZ, 0xfc, !PT ;  /* 0x000000030e0a7212 */ /* 0x000fe200078efcff */
[----:B------:R-:W-:Y:S01]  /*0ab0*/  IMAD R3, R13, R0, RZ ;  /* 0x000000000d037224 */ /* 0x000fe200078e02ff */
[----:B------:R1:W-:Y:S01]  /*0ac0*/  STL [R1+0xa30], R14 ;  /* 0x000a300e01007387 */ /* 0x0003e20000100800 */
[----:B------:R-:W-:Y:S01]  /*0ad0*/  IMAD R11, R11, R2, RZ ;  /* 0x000000020b0b7224 */ /* 0x000fe200078e02ff */
[C---:B------:R-:W-:Y:S01]  /*0ae0*/  LOP3.LUT R20, R10.reuse, 0x3e, RZ, 0xfc, !PT ;  /* 0x0000003e0a147812 */ /* 0x040fe200078efcff */
[----:B------:R-:W-:Y:S01]  /*0af0*/  IMAD.HI.U32 R9, R9, R3, R8 ;  /* 0x0000000309097227 */ /* 0x000fe200078e0008 */
[----:B------:R-:W-:Y:S02]  /*0b00*/  IABS R12, R10 ;  /* 0x0000000a000c7213 */ /* 0x000fe40000000000 */
[----:B------:R-:W-:Y:S01]  /*0b10*/  IABS R19, R20 ;  /* 0x0000001400137213 */ /* 0x000fe20000000000 */
[----:B------:R-:W-:Y:S01]  /*0b20*/  IMAD.HI.U32 R7, R7, R11, R6 ;  /* 0x0000000b07077227 */ /* 0x000fe200078e0006 */
[----:B------:R-:W-:-:S02]  /*0b30*/  LOP3.LUT R21, R10, 0x2, RZ, 0xfc, !PT ;  /* 0x000000020a157812 */ /* 0x000fc400078efcff */
[C---:B------:R-:W-:Y:S01]  /*0b40*/  LOP3.LUT R22, R10.reuse, 0x4, RZ, 0xfc, !PT ;  /* 0x000000040a167812 */ /* 0x040fe200078efcff */
[C---:B------:R-:W-:Y:S01]  /*0b50*/  IMAD.HI.U32 R3, R9.reuse, R12, RZ ;  /* 0x0000000c09037227 */ /* 0x040fe200078e00ff */
[----:B------:R-:W-:Y:S02]  /*0b60*/  IABS R13, R21 ;  /* 0x00000015000d7213 */ /* 0x000fe40000000000 */
[----:B-1----:R-:W-:Y:S01]  /*0b70*/  IABS R14, R22 ;  /* 0x00000016000e7213 */ /* 0x002fe20000000000 */
[----:B------:R-:W-:Y:S01]  /*0b80*/  IMAD.HI.U32 R8, R9, R19, RZ ;  /* 0x0000001309087227 */ /* 0x000fe200078e00ff */
[C---:B------:R-:W-:Y:S02]  /*0b90*/  LOP3.LUT R23, R10.reuse, 0x6, RZ, 0xfc, !PT ;  /* 0x000000060a177812 */ /* 0x040fe400078efcff */
[----:B------:R-:W-:Y:S01]  /*0ba0*/  ISETP.GE.AND P4, PT, R21, RZ, PT ;  /* 0x000000ff1500720c */ /* 0x000fe20003f86270 */
[----:B------:R-:W-:Y:S01]  /*0bb0*/  IMAD.MOV R3, RZ, RZ, -R3 ;  /* 0x000000ffff037224 */ /* 0x000fe200078e0a03 */
[----:B------:R-:W-:Y:S01]  /*0bc0*/  LOP3.LUT R21, R10, 0xa, RZ, 0xfc, !PT ;  /* 0x0000000a0a157812 */ /* 0x000fe200078efcff */
[----:B------:R-:W-:Y:S01]  /*0bd0*/  IMAD.MOV R8, RZ, RZ, -R8 ;  /* 0x000000ffff087224 */ /* 0x000fe200078e0a08 */
[----:B------:R-:W-:Y:S01]  /*0be0*/  ISETP.GE.AND P3, PT, R23, RZ, PT ;  /* 0x000000ff1700720c */ /* 0x000fe20003f66270 */
[----:B------:R-:W-:Y:S01]  /*0bf0*/  IMAD R11, R0, R3, R12 ;  /* 0x00000003000b7224 */ /* 0x000fe200078e020c */
[----:B------:R-:W-:Y:S01]  /*0c00*/  LOP3.LUT R24, R10, 0x10, RZ, 0xfc, !PT ;  /* 0x000000100a187812 */ /* 0x000fe200078efcff */
[C---:B------:R-:W-:Y:S01]  /*0c10*/  IMAD R19, R0.reuse, R8, R19 ;  /* 0x0000000800137224 */ /* 0x040fe200078e0213 */
[----:B------:R-:W-:Y:S01]  /*0c20*/  IADD3 R8, PT, PT, -R17, RZ, RZ ;  /* 0x000000ff11087210 */ /* 0x000fe20007ffe1ff */
[----:B------:R-:W-:Y:S01]  /*0c30*/  IMAD.HI.U32 R3, R9, R13, RZ ;  /* 0x0000000d09037227 */ /* 0x000fe200078e00ff */
[----:B------:R-:W-:-:S02]  /*0c40*/  ISETP.GT.U32.AND P1, PT, R0, R11, PT ;  /* 0x0000000b0000720c */ /* 0x000fc40003f24070 */
[----:B------:R-:W-:Y:S01]  /*0c50*/  ISETP.GT.U32.AND P2, PT, R0, R19, PT ;  /* 0x000000130000720c */ /* 0x000fe20003f44070 */
[----:B------:R-:W-:Y:S01]  /*0c60*/  IMAD.HI.U32 R6, R9, R14, RZ ;  /* 0x0000000e09067227 */ /* 0x000fe200078e00ff */
[----:B------:R-:W-:Y:S02]  /*0c70*/  IABS R17, R23 ;  /* 0x0000001700117213 */ /* 0x000fe40000000000 */
[C---:B------:R-:W-:Y:S01]  /*0c80*/  LOP3.LUT R23, R10.reuse, 0xe, RZ, 0xfc, !PT ;  /* 0x0000000e0a177812 */ /* 0x040fe200078efcff */
[----:B------:R-:W-:Y:S01]  /*0c90*/  IMAD.MOV R12, RZ, RZ, -R3 ;  /* 0x000000ffff0c7224 */ /* 0x000fe200078e0a03 */
[C---:B------:R-:W-:Y:S01]  /*0ca0*/  LOP3.LUT R27, R10.reuse, 0x14, RZ, 0xfc, !PT ;  /* 0x000000140a1b7812 */ /* 0x040fe200078efcff */
[----:B------:R-:W-:Y:S01]  /*0cb0*/  IMAD R3, R15, R8, R16 ;  /* 0x000000080f037224 */ /* 0x000fe200078e0210 */
[----:B------:R-:W-:Y:S01]  /*0cc0*/  MOV R16, R17 ;  /* 0x0000001100107202 */ /* 0x000fe20000000f00 */
[----:B------:R-:W-:Y:S01]  /*0cd0*/  IMAD.MOV R15, RZ, RZ, -R6 ;  /* 0x000000ffff0f7224 */ /* 0x000fe200078e0a06 */
[----:B------:R-:W-:Y:S01]  /*0ce0*/  LOP3.LUT R29, R10, 0x18, RZ, 0xfc, !PT ;  /* 0x000000180a1d7812 */ /* 0x000fe200078efcff */
[----:B------:R-:W-:Y:S01]  /*0cf0*/  IMAD.IADD R8, R18, 0x1, R3 ;  /* 0x0000000112087824 */ /* 0x000fe200078e0203 */
[----:B------:R-:W-:Y:S01]  /*0d00*/  LOP3.LUT R18, R10, 0x8, RZ, 0xfc, !PT ;  /* 0x000000080a127812 */ /* 0x000fe200078efcff */
[----:B------:R-:W-:Y:S01]  /*0d10*/  IMAD R13, R0, R12, R13 ;  /* 0x0000000c000d7224 */ /* 0x000fe200078e020d */
[----:B------:R-:W-:Y:S01]  /*0d20*/  LOP3.LUT R28, R10, 0x16, RZ, 0xfc, !PT ;  /* 0x000000160a1c7812 */ /* 0x000fe200078efcff */
[C---:B------:R-:W-:Y:S01]  /*0d30*/  IMAD R3, R0.reuse, R15, R14 ;  /* 0x0000000f00037224 */ /* 0x040fe200078e020e */
[----:B------:R-:W-:Y:S01]  /*0d40*/  IABS R14, R18 ;  /* 0x00000012000e7213 */ /* 0x000fe20000000000 */
[--C-:B------:R-:W-:Y:S01]  /*0d50*/  @!P1 IMAD.IADD R11, R11, 0x1, -R0.reuse ;  /* 0x000000010b0b9824 */ /* 0x100fe200078e0a00 */
[C---:B------:R-:W-:Y:S01]  /*0d60*/  ISETP.GT.U32.AND P0, PT, R0.reuse, R13, PT ;  /* 0x0000000d0000720c */ /* 0x040fe20003f04070 */
[----:B------:R-:W-:Y:S01]  /*0d70*/  @!P2 IMAD.IADD R19, R19, 0x1, -R0 ;  /* 0x000000011313a824 */ /* 0x000fe200078e0a00 */
[C---:B------:R-:W-:Y:S01]  /*0d80*/  ISETP.GT.U32.AND P5, PT, R0.reuse, R3, PT ;  /* 0x000000030000720c */ /* 0x040fe20003fa4070 */
[----:B------:R-:W-:Y:S01]  /*0d90*/  IMAD.HI.U32 R6, R9, R16, RZ ;  /* 0x0000001009067227 */ /* 0x000fe200078e00ff */
[----:B------:R-:W-:-:S02]  /*0da0*/  ISETP.GT.U32.AND P6, PT, R0, R11, PT ;  /* 0x0000000b0000720c */ /* 0x000fc40003fc4070 */
[----:B------:R-:W-:Y:S02]  /*0db0*/  ISETP.GT.U32.AND P2, PT, R0, R19, PT ;  /* 0x000000130000720c */ /* 0x000fe40003f44070 */
[----:B------:R-:W-:Y:S01]  /*0dc0*/  IADD3 R15, PT, PT, -R6, RZ, RZ ;  /* 0x000000ff060f7210 */ /* 0x000fe20007ffe1ff */
[----:B------:R-:W-:Y:S01]  /*0dd0*/  IMAD.HI.U32 R6, R9, R14, RZ ;  /* 0x0000000e09067227 */ /* 0x000fe200078e00ff */
[----:B------:R-:W-:Y:S02]  /*0de0*/  ISETP.GE.AND P1, PT, R22, RZ, PT ;  /* 0x000000ff1600720c */ /* 0x000fe40003f26270 */
[C---:B------:R-:W-:Y:S01]  /*0df0*/  LOP3.LUT R22, R10.reuse, 0xc, RZ, 0xfc, !PT ;  /* 0x0000000c0a167812 */ /* 0x040fe200078efcff */
[----:B------:R-:W-:Y:S01]  /*0e00*/  @!P0 IMAD.IADD R13, R13, 0x1, -R0 ;  /* 0x000000010d0d8824 */ /* 0x000fe200078e0a00 */
[----:B------:R-:W-:Y:S01]  /*0e10*/  ISETP.GE.AND P0, PT, R10, RZ, PT ;  /* 0x000000ff0a00720c */ /* 0x000fe20003f06270 */
[----:B------:R-:W-:Y:S01]  /*0e20*/  IMAD.MOV R17, RZ, RZ, -R6 ;  /* 0x000000ffff117224 */ /* 0x000fe200078e0a06 */
[----:B------:R-:W-:Y:S01]  /*0e30*/  @!P5 IADD3 R3, PT, PT, R3, -R0, RZ ;  /* 0x800000000303d210 */ /* 0x000fe20007ffe0ff */
[----:B------:R-:W-:Y:S01]  /*0e40*/  @!P6 IMAD.IADD R11, R11, 0x1, -R0 ;  /* 0x000000010b0be824 */ /* 0x000fe200078e0a00 */
[C---:B------:R-:W-:Y:S01]  /*0e50*/  ISETP.GT.U32.AND P5, PT, R0.reuse, R13, PT ;  /* 0x0000000d0000720c */ /* 0x040fe20003fa4070 */
[C---:B------:R-:W-:Y:S01]  /*0e60*/  IMAD R15, R0.reuse, R15, R16 ;  /* 0x0000000f000f7224 */ /* 0x040fe200078e0210 */
[C---:B------:R-:W-:Y:S01]  /*0e70*/  ISETP.GT.U32.AND P6, PT, R0.reuse, R3, PT ;  /* 0x000000030000720c */ /* 0x040fe20003fc4070 */
[----:B------:R-:W-:Y:S01]  /*0e80*/  @!P2 IMAD.IADD R19, R19, 0x1, -R0 ;  /* 0x000000011313a824 */ /* 0x000fe200078e0a00 */
[----:B------:R-:W-:Y:S01]  /*0e90*/  MOV R12, R11 ;  /* 0x0000000b000c7202 */ /* 0x000fe20000000f00 */
[----:B------:R-:W-:Y:S01]  /*0ea0*/  IMAD R11, R0, R17, R14 ;  /* 0x00000011000b7224 */ /* 0x000fe200078e020e */
[----:B------:R-:W-:-:S02]  /*0eb0*/  IABS R16, R21 ;  /* 0x0000001500107213 */ /* 0x000fc40000000000 */
[----:B------:R-:W-:Y:S01]  /*0ec0*/  ISETP.GT.U32.AND P2, PT, R0, R15, PT ;  /* 0x0000000f0000720c */ /* 0x000fe20003f44070 */
[----:B------:R-:W-:Y:S01]  /*0ed0*/  @!P0 IMAD.MOV R12, RZ, RZ, -R12 ;  /* 0x000000ffff0c8224 */ /* 0x000fe200078e0a0c */
[----:B------:R-:W-:Y:S01]  /*0ee0*/  ISETP.GE.AND P0, PT, R18, RZ, PT ;  /* 0x000000ff1200720c */ /* 0x000fe20003f06270 */
[----:B------:R-:W-:Y:S01]  /*0ef0*/  IMAD.HI.U32 R6, R9, R16, RZ ;  /* 0x0000001009067227 */ /* 0x000fe200078e00ff */
[----:B------:R-:W-:Y:S02]  /*0f00*/  IABS R18, R22 ;  /* 0x0000001600127213 */ /* 0x000fe40000000000 */
[-C--:B------:R-:W-:Y:S01]  /*0f10*/  @!P5 IADD3 R13, PT, PT, R13, -R0.reuse, RZ ;  /* 0x800000000d0dd210 */ /* 0x080fe20007ffe0ff */
[----:B------:R-:W-:Y:S01]  /*0f20*/  @!P6 IMAD.IADD R3, R3, 0x1, -R0 ;  /* 0x000000010303e824 */ /* 0x000fe200078e0a00 */
[----:B------:R-:W-:Y:S01]  /*0f30*/  ISETP.GT.U32.AND P6, PT, R0, R11, PT ;  /* 0x0000000b0000720c */ /* 0x000fe20003fc4070 */
[----:B------:R-:W-:Y:S01]  /*0f40*/  IMAD.MOV R17, RZ, RZ, -R6 ;  /* 0x000000ffff117224 */ /* 0x000fe200078e0a06 */
[----:B------:R-:W-:Y:S01]  /*0f50*/  ISETP.GE.AND P5, PT, R20, RZ, PT ;  /* 0x000000ff1400720c */ /* 0x000fe20003fa6270 */
[----:B------:R-:W-:Y:S01]  /*0f60*/  IMAD.MOV.U32 R6, RZ, RZ, R19 ;  /* 0x000000ffff067224 */ /* 0x000fe200078e0013 */
[----:B------:R-:W-:Y:S01]  /*0f70*/  MOV R14, R13 ;  /* 0x0000000d000e7202 */ /* 0x000fe20000000f00 */
[----:B------:R-:W-:Y:S01]  /*0f80*/  IMAD R17, R0, R17, R16 ;  /* 0x0000001100117224 */ /* 0x000fe200078e0210 */
[----:B------:R-:W-:Y:S01]  /*0f90*/  @!P2 IADD3 R15, PT, PT, R15, -R0, RZ ;  /* 0x800000000f0fa210 */ /* 0x000fe20007ffe0ff */
[----:B------:R-:W-:Y:S01]  /*0fa0*/  IMAD.HI.U32 R16, R9, R18, RZ ;  /* 0x0000001209107227 */ /* 0x000fe200078e00ff */
[----:B------:R-:W-:-:S02]  /*0fb0*/  IABS R20, R23 ;  /* 0x0000001700147213 */ /* 0x000fc40000000000 */
[----:B------:R-:W-:Y:S01]  /*0fc0*/  @!P4 IADD3 R14, PT, PT, -R14, RZ, RZ ;  /* 0x000000ff0e0ec210 */ /* 0x000fe20007ffe1ff */
[----:B------:R-:W-:Y:S01]  /*0fd0*/  IMAD.MOV R13, RZ, RZ, -R16 ;  /* 0x000000ffff0d7224 */ /* 0x000fe200078e0a10 */
[----:B------:R-:W-:Y:S01]  /*0fe0*/  ISETP.GE.AND P2, PT, R21, RZ, PT ;  /* 0x000000ff1500720c */ /* 0x000fe20003f46270 */
[----:B------:R-:W-:Y:S01]  /*0ff0*/  @!P6 IMAD.IADD R11, R11, 0x1, -R0 ;  /* 0x000000010b0be824 */ /* 0x000fe200078e0a00 */
[C---:B------:R-:W-:Y:S01]  /*1000*/  ISETP.GT.U32.AND P6, PT, R0.reuse, R15, PT ;  /* 0x0000000f0000720c */ /* 0x040fe20003fc4070 */
[----:B------:R-:W-:Y:S01]  /*1010*/  @!P5 IMAD.MOV R6, RZ, RZ, -R6 ;  /* 0x000000ffff06d224 */ /* 0x000fe200078e0a06 */
[C---:B------:R-:W-:Y:S01]  /*1020*/  ISETP.GT.U32.AND P5, PT, R0.reuse, R17, PT ;  /* 0x000000110000720c */ /* 0x040fe20003fa4070 */
[----:B------:R-:W-:Y:S01]  /*1030*/  IMAD.MOV.U32 R19, RZ, RZ, R20 ;  /* 0x000000ffff137224 */ /* 0x000fe200078e0014 */
[C---:B------:R-:W-:Y:S01]  /*1040*/  ISETP.GT.U32.AND P4, PT, R0.reuse, R11, PT ;  /* 0x0000000b0000720c */ /* 0x040fe20003f84070 */
[----:B------:R-:W-:Y:S01]  /*1050*/  IMAD.MOV.U32 R16, RZ, RZ, R3 ;  /* 0x000000ffff107224 */ /* 0x000fe200078e0003 */
[----:B------:R-:W-:Y:S01]  /*1060*/  IABS R21, R24 ;  /* 0x0000001800157213 */ /* 0x000fe20000000000 */
[----:B------:R-:W-:Y:S01]  /*1070*/  IMAD R3, R0, R13, R18 ;  /* 0x0000000d00037224 */ /* 0x000fe200078e0212 */
[----:B------:R-:W-:Y:S01]  /*1080*/  IABS R26, R29 ;  /* 0x0000001d001a7213 */ /* 0x000fe20000000000 */
[----:B------:R-:W-:Y:S01]  /*1090*/  IMAD.HI.U32 R13, R9, R19, RZ ;  /* 0x00000013090d7227 */ /* 0x000fe200078e00ff */
[----:B------:R-:W-:-:S02]  /*10a0*/  MOV R20, R21 ;  /* 0x0000001500147202 */ /* 0x000fc40000000f00 */
[----:B------:R-:W-:Y:S01]  /*10b0*/  IABS R25, R28 ;  /* 0x0000001c00197213 */ /* 0x000fe20000000000 */
[--C-:B------:R-:W-:Y:S01]  /*10c0*/  @!P6 IMAD.IADD R15, R15, 0x1, -R0.reuse ;  /* 0x000000010f0fe824 */ /* 0x100fe200078e0a00 */
[C---:B------:R-:W-:Y:S01]  /*10d0*/  ISETP.GT.U32.AND P6, PT, R0.reuse, R3, PT ;  /* 0x000000030000720c */ /* 0x040fe20003fc4070 */
[----:B------:R-:W-:Y:S01]  /*10e0*/  IMAD.HI.U32 R18, R9, R20, RZ ;  /* 0x0000001409127227 */ /* 0x000fe200078e00ff */
[----:B------:R-:W-:Y:S02]  /*10f0*/  @!P5 IADD3 R17, PT, PT, R17, -R0, RZ ;  /* 0x800000001111d210 */ /* 0x000fe40007ffe0ff */
[----:B------:R-:W-:Y:S01]  /*1100*/  IADD3 R13, PT, PT, -R13, RZ, RZ ;  /* 0x000000ff0d0d7210 */ /* 0x000fe20007ffe1ff */
[----:B------:R-:W-:Y:S01]  /*1110*/  @!P3 IMAD.MOV R15, RZ, RZ, -R15 ;  /* 0x000000ffff0fb224 */ /* 0x000fe200078e0a0f */
[----:B------:R-:W-:Y:S01]  /*1120*/  ISETP.GT.U32.AND P3, PT, R0, R17, PT ;  /* 0x000000110000720c */ /* 0x000fe20003f64070 */
[----:B------:R-:W-:Y:S01]  /*1130*/  @!P4 IMAD.IADD R11, R11, 0x1, -R0 ;  /* 0x000000010b0bc824 */ /* 0x000fe200078e0a00 */
[----:B------:R-:W-:Y:S01]  /*1140*/  ISETP.GE.AND P5, PT, R24, RZ, PT ;  /* 0x000000ff1800720c */ /* 0x000fe20003fa6270 */
[----:B------:R-:W-:Y:S01]  /*1150*/  @!P1 IMAD.MOV R16, RZ, RZ, -R16 ;  /* 0x000000ffff109224 */ /* 0x000fe200078e0a10 */
[----:B------:R-:W-:Y:S01]  /*1160*/  ISETP.GE.AND P1, PT, R22, RZ, PT ;  /* 0x000000ff1600720c */ /* 0x000fe20003f26270 */
[----:B------:R-:W-:Y:S01]  /*1170*/  IMAD.MOV R21, RZ, RZ, -R18 ;  /* 0x000000ffff157224 */ /* 0x000fe200078e0a12 */
[----:B------:R-:W-:Y:S01]  /*1180*/  LOP3.LUT R22, R10, 0x12, RZ, 0xfc, !PT ;  /* 0x000000120a167812 */ /* 0x000fe200078efcff */
[C---:B------:R-:W-:Y:S01]  /*1190*/  IMAD R13, R0.reuse, R13, R19 ;  /* 0x0000000d000d7224 */ /* 0x040fe200078e0213 */
[----:B------:R-:W-:Y:S01]  /*11a0*/  MOV R18, R11 ;  /* 0x0000000b00127202 */ /* 0x000fe20000000f00 */
[C---:B------:R-:W-:Y:S01]  /*11b0*/  IMAD R19, R0.reuse, R21, R20 ;  /* 0x0000001500137224 */ /* 0x040fe200078e0214 */
[----:B------:R-:W-:Y:S01]  /*11c0*/  IABS R20, R22 ;  /* 0x0000001600147213 */ /* 0x000fe20000000000 */
[----:B------:R-:W-:Y:S01]  /*11d0*/  @!P6 IMAD.IADD R3, R3, 0x1, -R0 ;  /* 0x000000010303e824 */ /* 0x000fe200078e0a00 */
[----:B------:R-:W-:Y:S01]  /*11e0*/  IABS R24, R27 ;  /* 0x0000001b00187213 */ /* 0x000fe20000000000 */
[----:B------:R-:W-:Y:S01]  /*11f0*/  @!P0 IMAD.MOV R18, RZ, RZ, -R18 ;  /* 0x000000ffff128224 */ /* 0x000fe200078e0a12 */
[----:B------:R-:W-:Y:S01]  /*1200*/  @!P3 IADD3 R17, PT, PT, R17, -R0, RZ ;  /* 0x800000001111b210 */ /* 0x000fe20007ffe0ff */
[----:B------:R-:W-:Y:S01]  /*1210*/  IMAD.HI.U32 R11, R9, R20, RZ ;  /* 0x00000014090b7227 */ /* 0x000fe200078e00ff */
[----:B------:R-:W-:-:S02]  /*1220*/  ISETP.GT.U32.AND P3, PT, R0, R19, PT ;  /* 0x000000130000720c */ /* 0x000fc40003f64070 */
[C---:B------:R-:W-:Y:S01]  /*1230*/  ISETP.GT.U32.AND P0, PT, R0.reuse, R13, PT ;  /* 0x0000000d0000720c */ /* 0x040fe20003f04070 */
[----:B------:R-:W-:Y:S01]  /*1240*/  IMAD.MOV R11, RZ, RZ, -R11 ;  /* 0x000000ffff0b7224 */ /* 0x000fe200078e0a0b */
[----:B------:R-:W-:Y:S01]  /*1250*/  ISETP.GT.U32.AND P6, PT, R0, R3, PT ;  /* 0x000000030000720c */ /* 0x000fe20003fc4070 */
[----:B------:R-:W-:Y:S01]  /*1260*/  IMAD.HI.U32 R21, R9, R24, RZ ;  /* 0x0000001809157227 */ /* 0x000fe200078e00ff */
[----:B------:R-:W-:Y:S02]  /*1270*/  ISETP.GE.AND P4, PT, R23, RZ, PT ;  /* 0x000000ff1700720c */ /* 0x000fe40003f86270 */
[----:B------:R-:W-:Y:S01]  /*1280*/  LOP3.LUT R30, R10, 0x20, RZ, 0xfc, !PT ;  /* 0x000000200a1e7812 */ /* 0x000fe200078efcff */
[----:B------:R-:W-:Y:S01]  /*1290*/  IMAD R11, R0, R11, R20 ;  /* 0x0000000b000b7224 */ /* 0x000fe200078e0214 */
[----:B------:R-:W-:Y:S01]  /*12a0*/  IADD3 R21, PT, PT, -R21, RZ, RZ ;  /* 0x000000ff15157210 */ /* 0x000fe20007ffe1ff */
[----:B------:R-:W-:Y:S01]  /*12b0*/  @!P2 IMAD.MOV R17, RZ, RZ, -R17 ;  /* 0x000000ffff11a224 */ /* 0x000fe200078e0a11 */
[----:B------:R-:W-:Y:S01]  /*12c0*/  LOP3.LUT R32, R10, 0x26, RZ, 0xfc, !PT ;  /* 0x000000260a207812 */ /* 0x000fe200078efcff */
[----:B------:R-:W-:Y:S01]  /*12d0*/  IMAD.HI.U32 R23, R9, R26, RZ ;  /* 0x0000001a09177227 */ /* 0x000fe200078e00ff */
[----:B------:R-:W-:-:S02]  /*12e0*/  @!P3 IADD3 R19, PT, PT, R19, -R0, RZ ;  /* 0x800000001313b210 */ /* 0x000fc40007ffe0ff */
[----:B------:R-:W-:Y:S01]  /*12f0*/  LOP3.LUT R33, R10, 0x24, RZ, 0xfc, !PT ;  /* 0x000000240a217812 */ /* 0x000fe200078efcff */
[--C-:B------:R-:W-:Y:S01]  /*1300*/  @!P0 IMAD.IADD R13, R13, 0x1, -R0.reuse ;  /* 0x000000010d0d8824 */ /* 0x100fe200078e0a00 */
[C---:B------:R-:W-:Y:S01]  /*1310*/  ISETP.GT.U32.AND P0, PT, R0.reuse, R11, PT ;  /* 0x0000000b0000720c */ /* 0x040fe20003f04070 */
[----:B------:R-:W-:Y:S01]  /*1320*/  @!P6 IMAD.IADD R3, R3, 0x1, -R0 ;  /* 0x000000010303e824 */ /* 0x000fe200078e0a00 */
[C---:B------:R-:W-:Y:S02]  /*1330*/  ISETP.GT.U32.AND P3, PT, R0.reuse, R19, PT ;  /* 0x000000130000720c */ /* 0x040fe40003f64070 */
[----:B------:R-:W-:Y:S01]  /*1340*/  ISETP.GT.U32.AND P2, PT, R0, R13, PT ;  /* 0x0000000d0000720c */ /* 0x000fe20003f44070 */
[----:B------:R-:W-:Y:S01]  /*1350*/  IMAD.MOV.U32 R20, RZ, RZ, R3 ;  /* 0x000000ffff147224 */ /* 0x000fe200078e0003 */
[----:B------:R-:W-:Y:S01]  /*1360*/  ISETP.GE.AND P6, PT, R22, RZ, PT ;  /* 0x000000ff1600720c */ /* 0x000fe20003fc6270 */
[----:B------:R-:W-:Y:S01]  /*1370*/  IMAD.HI.U32 R22, R9, R25, RZ ;  /* 0x0000001909167227 */ /* 0x000fe200078e00ff */
[----:B------:R-:W-:-:S02]  /*1380*/  IADD3 R23, PT, PT, -R23, RZ, RZ ;  /* 0x000000ff17177210 */ /* 0x000fc40007ffe1ff */
[----:B------:R-:W-:Y:S01]  /*1390*/  IABS R31, R33 ;  /* 0x00000021001f7213 */ /* 0x000fe20000000000 */
[----:B------:R-:W-:Y:S01]  /*13a0*/  IMAD.MOV R22, RZ, RZ, -R22 ;  /* 0x000000ffff167224 */ /* 0x000fe200078e0a16 */
[C---:B------:R-:W-:Y:S01]  /*13b0*/  LOP3.LUT R34, R10.reuse, 0x2a, RZ, 0xfc, !PT ;  /* 0x0000002a0a227812 */ /* 0x040fe200078efcff */
[----:B------:R-:W-:Y:S01]  /*13c0*/  @!P0 IMAD.IADD R11, R11, 0x1, -R0 ;  /* 0x000000010b0b8824 */ /* 0x000fe200078e0a00 */
[----:B------:R-:W-:Y:S01]  /*13d0*/  LOP3.LUT R37, R10, 0x2c, RZ, 0xfc, !PT ;  /* 0x0000002c0a257812 */ /* 0x000fe200078efcff */
[C---:B------:R-:W-:Y:S01]  /*13e0*/  IMAD R3, R0.reuse, R21, R24 ;  /* 0x0000001500037224 */ /* 0x040fe200078e0218 */
[----:B------:R-:W-:Y:S01]  /*13f0*/  @!P3 IADD3 R19, PT, PT, R19, -R0, RZ ;  /* 0x800000001313b210 */ /* 0x000fe20007ffe0ff */
[----:B------:R-:W-:Y:S01]  /*1400*/  IMAD R21, R0, R22, R25 ;  /* 0x0000001600157224 */ /* 0x000fe200078e0219 */
[----:B------:R-:W-:Y:S01]  /*1410*/  LOP3.LUT R25, R10, 0x1a, RZ, 0xfc, !PT ;  /* 0x0000001a0a197812 */ /* 0x000fe200078efcff */
[C---:B------:R-:W-:Y:S01]  /*1420*/  IMAD R23, R0.reuse, R23, R26 ;  /* 0x0000001700177224 */ /* 0x040fe200078e021a */
[C---:B------:R-:W-:Y:S01]  /*1430*/  ISETP.GT.U32.AND P0, PT, R0.reuse, R11, PT ;  /* 0x0000000b0000720c */ /* 0x040fe20003f04070 */
[----:B------:R-:W-:Y:S01]  /*1440*/  @!P2 IMAD.IADD R13, R13, 0x1, -R0 ;  /* 0x000000010d0da824 */ /* 0x000fe200078e0a00 */
[----:B------:R-:W-:Y:S01]  /*1450*/  @!P5 IADD3 R19, PT, PT, -R19, RZ, RZ ;  /* 0x000000ff1313d210 */ /* 0x000fe20007ffe1ff */
[----:B------:R-:W-:Y:S01]  /*1460*/  @!P1 IMAD.MOV R20, RZ, RZ, -R20 ;  /* 0x000000ffff149224 */ /* 0x000fe200078e0a14 */
[----:B------:R-:W-:Y:S01]  /*1470*/  IABS R24, R25 ;  /* 0x0000001900187213 */ /* 0x000fe20000000000 */
[----:B------:R-:W-:Y:S01]  /*1480*/  IMAD.MOV.U32 R22, RZ, RZ, R13 ;  /* 0x000000ffff167224 */ /* 0x000fe200078e000d */
[----:B------:R-:W-:-:S02]  /*1490*/  ISETP.GT.U32.AND P5, PT, R0, R23, PT ;  /* 0x000000170000720c */ /* 0x000fc40003fa4070 */
[C---:B------:R-:W-:Y:S01]  /*14a0*/  ISETP.GT.U32.AND P2, PT, R0.reuse, R3, PT ;  /* 0x000000030000720c */ /* 0x040fe20003f44070 */
[----:B------:R-:W-:Y:S01]  /*14b0*/  IMAD.HI.U32 R13, R9, R24, RZ ;  /* 0x00000018090d7227 */ /* 0x000fe200078e00ff */
[----:B------:R-:W-:Y:S02]  /*14c0*/  ISETP.GT.U32.AND P3, PT, R0, R21, PT ;  /* 0x000000150000720c */ /* 0x000fe40003f64070 */
[----:B------:R-:W-:Y:S01]  /*14d0*/  ISETP.GE.AND P1, PT, R27, RZ, PT ;  /* 0x000000ff1b00720c */ /* 0x000fe20003f26270 */
[----:B------:R-:W-:Y:S01]  /*14e0*/  @!P4 IMAD.MOV R22, RZ, RZ, -R22 ;  /* 0x000000ffff16c224 */ /* 0x000fe200078e0a16 */
[----:B------:R-:W-:Y:S01]  /*14f0*/  ISETP.GE.AND P4, PT, R28, RZ, PT ;  /* 0x000000ff1c00720c */ /* 0x000fe20003f86270 */
[--C-:B------:R-:W-:Y:S01]  /*1500*/  @!P0 IMAD.IADD R11, R11, 0x1, -R0.reuse ;  /* 0x000000010b0b8824 */ /* 0x100fe200078e0a00 */
[----:B------:R-:W-:Y:S02]  /*1510*/  LOP3.LUT R28, R10, 0x1c, RZ, 0xfc, !PT ;  /* 0x0000001c0a1c7812 */ /* 0x000fe400078efcff */
[----:B------:R-:W-:Y:S01]  /*1520*/  IADD3 R13, PT, PT, -R13, RZ, RZ ;  /* 0x000000ff0d0d7210 */ /* 0x000fe20007ffe1ff */
[--C-:B------:R-:W-:Y:S01]  /*1530*/  @!P5 IMAD.IADD R23, R23, 0x1, -R0.reuse ;  /* 0x000000011717d824 */ /* 0x100fe200078e0a00 */
[----:B------:R-:W-:Y:S01]  /*1540*/  IABS R26, R28 ;  /* 0x0000001c001a7213 */ /* 0x000fe20000000000 */
[----:B------:R-:W-:Y:S01]  /*1550*/  @!P2 IMAD.IADD R3, R3, 0x1, -R0 ;  /* 0x000000010303a824 */ /* 0x000fe200078e0a00 */
[----:B------:R-:W-:Y:S01]  /*1560*/  ISETP.GE.AND P0, PT, R29, RZ, PT ;  /* 0x000000ff1d00720c */ /* 0x000fe20003f06270 */
[C---:B------:R-:W-:Y:S01]  /*1570*/  IMAD R13, R0.reuse, R13, R24 ;  /* 0x0000000d000d7224 */ /* 0x040fe200078e0218 */
[----:B------:R-:W-:Y:S01]  /*1580*/  MOV R24, R11 ;  /* 0x0000000b00187202 */ /* 0x000fe20000000f00 */
[----:B------:R-:W-:Y:S01]  /*1590*/  IMAD.HI.U32 R11, R9, R26, RZ ;  /* 0x0000001a090b7227 */ /* 0x000fe200078e00ff */
[----:B------:R-:W-:-:S02]  /*15a0*/  ISETP.GT.U32.AND P5, PT, R0, R23, PT ;  /* 0x000000170000720c */ /* 0x000fc40003fa4070 */
[----:B------:R-:W-:Y:S01]  /*15b0*/  ISETP.GT.U32.AND P2, PT, R0, R3, PT ;  /* 0x000000030000720c */ /* 0x000fe20003f44070 */
[----:B------:R-:W-:Y:S01]  /*15c0*/  @!P3 IMAD.IADD R21, R21, 0x1, -R0 ;  /* 0x000000011515b824 */ /* 0x000fe200078e0a00 */
[----:B------:R-:W-:Y:S01]  /*15d0*/  IADD3 R11, PT, PT, -R11, RZ, RZ ;  /* 0x000000ff0b0b7210 */ /* 0x000fe20007ffe1ff */
[----:B------:R-:W-:Y:S01]  /*15e0*/  @!P6 IMAD.MOV R24, RZ, RZ, -R24 ;  /* 0x000000ffff18e224 */ /* 0x000fe200078e0a18 */
[----:B------:R-:W-:Y:S02]  /*15f0*/  LOP3.LUT R29, R10, 0x1e, RZ, 0xfc, !PT ;  /* 0x0000001e0a1d7812 */ /* 0x000fe400078efcff */
[C---:B------:R-:W-:Y:S01]  /*1600*/  ISETP.GT.U32.AND P3, PT, R0.reuse, R21, PT ;  /* 0x000000150000720c */ /* 0x040fe20003f64070 */
[C---:B------:R-:W-:Y:S01]  /*1610*/  IMAD R11, R0.reuse, R11, R26 ;  /* 0x0000000b000b7224 */ /* 0x040fe200078e021a */
[----:B------:R-:W-:Y:S02]  /*1620*/  IABS R27, R29 ;  /* 0x0000001d001b7213 */ /* 0x000fe40000000000 */
[C---:B------:R-:W-:Y:S01]  /*1630*/  ISETP.GT.U32.AND P6, PT, R0.reuse, R13, PT ;  /* 0x0000000d0000720c */ /* 0x040fe20003fc4070 */
[--C-:B------:R-:W-:Y:S01]  /*1640*/  @!P5 IMAD.IADD R23, R23, 0x1, -R0.reuse ;  /* 0x000000011717d824 */ /* 0x100fe200078e0a00 */
[----:B------:R-:W-:Y:S01]  /*1650*/  ISETP.GT.U32.AND P5, PT, R0, R11, PT ;  /* 0x0000000b0000720c */ /* 0x000fe20003fa4070 */
[----:B------:R-:W-:Y:S01]  /*1660*/  @!P2 IMAD.IADD R3, R3, 0x1, -R0 ;  /* 0x000000010303a824 */ /* 0x000fe200078e0a00 */
[----:B------:R-:W-:Y:S01]  /*1670*/  ISETP.GE.AND P2, PT, R25, RZ, PT ;  /* 0x000000ff1900720c */ /* 0x000fe20003f46270 */
[----:B------:R-:W-:Y:S01]  /*1680*/  IMAD.HI.U32 R25, R9, R27, RZ ;  /* 0x0000001b09197227 */ /* 0x000fe200078e00ff */
[----:B------:R-:W-:-:S02]  /*1690*/  @!P0 IADD3 R23, PT, PT, -R23, RZ, RZ ;  /* 0x000000ff17178210 */ /* 0x000fc40007ffe1ff */
[----:B------:R-:W-:Y:S01]  /*16a0*/  MOV R26, R3 ;  /* 0x00000003001a7202 */ /* 0x000fe20000000f00 */
[----:B------:R-:W-:Y:S01]  /*16b0*/  IMAD.MOV R25, RZ, RZ, -R25 ;  /* 0x000000ffff197224 */ /* 0x000fe200078e0a19 */
[----:B------:R-:W-:Y:S01]  /*16c0*/  ISETP.GE.AND P0, PT, R30, RZ, PT ;  /* 0x000000ff1e00720c */ /* 0x000fe20003f06270 */
[--C-:B------:R-:W-:Y:S01]  /*16d0*/  @!P3 IMAD.IADD R21, R21, 0x1, -R0.reuse ;  /* 0x000000011515b824 */ /* 0x100fe200078e0a00 */
[----:B------:R-:W-:Y:S01]  /*16e0*/  ISETP.GE.AND P3, PT, R28, RZ, PT ;  /* 0x000000ff1c00720c */ /* 0x000fe20003f66270 */
[----:B------:R-:W-:Y:S01]  /*16f0*/  IMAD R3, R0, R25, R27 ;  /* 0x0000001900037224 */ /* 0x000fe200078e021b */
[----:B------:R-:W-:Y:S01]  /*1700*/  IABS R28, R30 ;  /* 0x0000001e001c7213 */ /* 0x000fe20000000000 */
[--C-:B------:R-:W-:Y:S01]  /*1710*/  @!P5 IMAD.IADD R11, R11, 0x1, -R0.reuse ;  /* 0x000000010b0bd824 */ /* 0x100fe200078e0a00 */
[----:B------:R-:W-:Y:S01]  /*1720*/  @!P1 IADD3 R26, PT, PT, -R26, RZ, RZ ;  /* 0x000000ff1a1a9210 */ /* 0x000fe20007ffe1ff */
[----:B------:R-:W-:Y:S01]  /*1730*/  @!P6 IMAD.IADD R13, R13, 0x1, -R0 ;  /* 0x000000010d0de824 */ /* 0x000fe200078e0a00 */
[----:B------:R-:W-:Y:S01]  /*1740*/  LOP3.LUT R27, R10, 0x22, RZ, 0xfc, !PT ;  /* 0x000000220a1b7812 */ /* 0x000fe200078efcff */
[----:B------:R-:W-:Y:S01]  /*1750*/  IMAD.HI.U32 R25, R9, R28, RZ ;  /* 0x0000001c09197227 */ /* 0x000fe200078e00ff */
[----:B------:R-:W-:-:S02]  /*1760*/  ISETP.GT.U32.AND P5, PT, R0, R11, PT ;  /* 0x0000000b0000720c */ /* 0x000fc40003fa4070 */
[C---:B------:R-:W-:Y:S01]  /*1770*/  ISETP.GT.U32.AND P1, PT, R0.reuse, R13, PT ;  /* 0x0000000d0000720c */ /* 0x040fe20003f24070 */
[----:B------:R-:W-:Y:S01]  /*1780*/  @!P4 IMAD.MOV R21, RZ, RZ, -R21 ;  /* 0x000000ffff15c224 */ /* 0x000fe200078e0a15 */
[C---:B------:R-:W-:Y:S01]  /*1790*/  ISETP.GT.U32.AND P4, PT, R0.reuse, R3, PT ;  /* 0x000000030000720c */ /* 0x040fe20003f84070 */
[----:B------:R-:W-:Y:S01]  /*17a0*/  IMAD.MOV R25, RZ, RZ, -R25 ;  /* 0x000000ffff197224 */ /* 0x000fe200078e0a19 */
[----:B------:R-:W-:Y:S02]  /*17b0*/  ISETP.GE.AND P6, PT, R29, RZ, PT ;  /* 0x000000ff1d00720c */ /* 0x000fe40003fc6270 */
[----:B------:R-:W-:Y:S01]  /*17c0*/  IABS R29, R27 ;  /* 0x0000001b001d7213 */ /* 0x000fe20000000000 */
[C---:B------:R-:W-:Y:S01]  /*17d0*/  IMAD R25, R0.reuse, R25, R28 ;  /* 0x0000001900197224 */ /* 0x040fe200078e021c */
[----:B------:R-:W-:Y:S02]  /*17e0*/  IABS R35, R34 ;  /* 0x0000002200237213 */ /* 0x000fe40000000000 */
[----:B------:R-:W-:Y:S01]  /*17f0*/  IABS R36, R37 ;  /* 0x0000002500247213 */ /* 0x000fe20000000000 */
[--C-:B------:R-:W-:Y:S01]  /*1800*/  @!P5 IMAD.IADD R11, R11, 0x1, -R0.reuse ;  /* 0x000000010b0bd824 */ /* 0x100fe200078e0a00 */
[----:B------:R-:W-:Y:S01]  /*1810*/  ISETP.GT.U32.AND P5, PT, R0, R25, PT ;  /* 0x000000190000720c */ /* 0x000fe20003fa4070 */
[----:B------:R-:W-:Y:S01]  /*1820*/  @!P1 IMAD.IADD R13, R13, 0x1, -R0 ;  /* 0x000000010d0d9824 */ /* 0x000fe200078e0a00 */
[----:B------:R-:W-:Y:S01]  /*1830*/  ISETP.GE.AND P1, PT, R27, RZ, PT ;  /* 0x000000ff1b00720c */ /* 0x000fe20003f26270 */
[----:B------:R-:W-:Y:S01]  /*1840*/  IMAD.HI.U32 R27, R9, R29, RZ ;  /* 0x0000001d091b7227 */ /* 0x000fe200078e00ff */
[----:B------:R-:W-:-:S02]  /*1850*/  @!P4 IADD3 R3, PT, PT, R3, -R0, RZ ;  /* 0x800000000303c210 */ /* 0x000fc40007ffe0ff */
[----:B------:R-:W-:Y:S01]  /*1860*/  LOP3.LUT R41, R10, 0x30, RZ, 0xfc, !PT ;  /* 0x000000300a297812 */ /* 0x000fe200078efcff */
[----:B------:R-:W-:Y:S01]  /*1870*/  IMAD.MOV.U32 R30, RZ, RZ, R11 ;  /* 0x000000ffff1e7224 */ /* 0x000fe200078e000b */
[----:B------:R-:W-:Y:S01]  /*1880*/  ISETP.GT.U32.AND P4, PT, R0, R3, PT ;  /* 0x000000030000720c */ /* 0x000fe20003f84070 */
[----:B------:R-:W-:Y:S01]  /*1890*/  IMAD.MOV.U32 R28, RZ, RZ, R13 ;  /* 0x000000ffff1c7224 */ /* 0x000fe200078e000d */
[----:B------:R-:W-:Y:S01]  /*18a0*/  IADD3 R27, PT, PT, -R27, RZ, RZ ;  /* 0x000000ff1b1b7210 */ /* 0x000fe20007ffe1ff */
[----:B------:R-:W-:Y:S01]  /*18b0*/  IMAD.HI.U32 R13, R9, R31, RZ ;  /* 0x0000001f090d7227 */ /* 0x000fe200078e00ff */
[----:B------:R-:W-:Y:S02]  /*18c0*/  @!P3 IADD3 R30, PT, PT, -R30, RZ, RZ ;  /* 0x000000ff1e1eb210 */ /* 0x000fe40007ffe1ff */
[----:B------:R-:W-:Y:S01]  /*18d0*/  @!P5 IADD3 R25, PT, PT, R25, -R0, RZ ;  /* 0x800000001919d210 */ /* 0x000fe20007ffe0ff */
[C---:B------:R-:W-:Y:S01]  /*18e0*/  IMAD R11, R0.reuse, R27, R29 ;  /* 0x0000001b000b7224 */ /* 0x040fe200078e021d */
[----:B------:R-:W-:Y:S01]  /*18f0*/  IABS R27, R32 ;  /* 0x00000020001b7213 */ /* 0x000fe20000000000 */
[----:B------:R-:W-:Y:S01]  /*1900*/  IMAD.MOV R13, RZ, RZ, -R13 ;  /* 0x000000ffff0d7224 */ /* 0x000fe200078e0a0d */
[----:B------:R-:W-:Y:S01]  /*1910*/  ISETP.GT.U32.AND P5, PT, R0, R25, PT ;  /* 0x000000190000720c */ /* 0x000fe20003fa4070 */
[----:B------:R-:W-:Y:S01]  /*1920*/  @!P2 IMAD.MOV R28, RZ, RZ, -R28 ;  /* 0x000000ffff1ca224 */ /* 0x000fe200078e0a1c */
[----:B------:R-:W-:Y:S01]  /*1930*/  ISETP.GE.AND P3, PT, R32, RZ, PT ;  /* 0x000000ff2000720c */ /* 0x000fe20003f66270 */
[----:B------:R-:W-:Y:S01]  /*1940*/  @!P4 IMAD.IADD R3, R3, 0x1, -R0 ;  /* 0x000000010303c824 */ /* 0x000fe200078e0a00 */
[C---:B------:R-:W-:Y:S01]  /*1950*/  ISETP.GT.U32.AND P4, PT, R0.reuse, R11, PT ;  /* 0x0000000b0000720c */ /* 0x040fe20003f84070 */
[----:B------:R-:W-:Y:S01]  /*1960*/  IMAD R13, R0, R13, R31 ;  /* 0x0000000d000d7224 */ /* 0x000fe200078e021f */
[----:B------:R-:W-:Y:S01]  /*1970*/  LOP3.LUT R29, R10, 0x28, RZ, 0xfc, !PT ;  /* 0x000000280a1d7812 */ /* 0x000fe200078efcff */
[----:B------:R-:W-:Y:S01]  /*1980*/  IMAD.MOV.U32 R32, RZ, RZ, R3 ;  /* 0x000000ffff207224 */ /* 0x000fe200078e0003 */
[----:B------:R-:W-:Y:S01]  /*1990*/  ISETP.GE.AND P2, PT, R33, RZ, PT ;  /* 0x000000ff2100720c */ /* 0x000fe20003f46270 */
[----:B------:R-:W-:Y:S01]  /*19a0*/  IMAD.HI.U32 R3, R9, R27, RZ ;  /* 0x0000001b09037227 */ /* 0x000fe200078e00ff */
[----:B------:R-:W-:-:S02]  /*19b0*/  IABS R31, R29 ;  /* 0x0000001d001f7213 */ /* 0x000fc40000000000 */
[C---:B------:R-:W-:Y:S01]  /*19c0*/  LOP3.LUT R48, R10.reuse, 0x32, RZ, 0xfc, !PT ;  /* 0x000000320a307812 */ /* 0x040fe200078efcff */
[----:B------:R-:W-:Y:S01]  /*19d0*/  IMAD.MOV R3, RZ, RZ, -R3 ;  /* 0x000000ffff037224 */ /* 0x000fe200078e0a03 */
[----:B------:R-:W-:Y:S01]  /*19e0*/  LOP3.LUT R50, R10, 0x36, RZ, 0xfc, !PT ;  /* 0x000000360a327812 */ /* 0x000fe200078efcff */
[----:B------:R-:W-:Y:S01]  /*19f0*/  @!P5 IMAD.IADD R25, R25, 0x1, -R0 ;  /* 0x000000011919d824 */ /* 0x000fe200078e0a00 */
[----:B------:R-:W-:Y:S01]  /*1a00*/  ISETP.GE.AND P5, PT, R29, RZ, PT ;  /* 0x000000ff1d00720c */ /* 0x000fe20003fa6270 */
[C---:B------:R-:W-:Y:S01]  /*1a10*/  IMAD R3, R0.reuse, R3, R27 ;  /* 0x0000000300037224 */ /* 0x040fe200078e021b */
[----:B------:R-:W-:Y:S01]  /*1a20*/  @!P4 IADD3 R11, PT, PT, R11, -R0, RZ ;  /* 0x800000000b0bc210 */ /* 0x000fe20007ffe0ff */
[----:B------:R-:W-:Y:S01]  /*1a30*/  @!P6 IMAD.MOV R32, RZ, RZ, -R32 ;  /* 0x000000ffff20e224 */ /* 0x000fe200078e0a20 */
[----:B------:R-:W-:Y:S01]  /*1a40*/  @!P0 IADD3 R25, PT, PT, -R25, RZ, RZ ;  /* 0x000000ff19198210 */ /* 0x000fe20007ffe1ff */
[----:B------:R-:W-:Y:S01]  /*1a50*/  IMAD.HI.U32 R27, R9, R31, RZ ;  /* 0x0000001f091b7227 */ /* 0x000fe200078e00ff */
[----:B------:R-:W-:-:S02]  /*1a60*/  ISETP.GT.U32.AND P0, PT, R0, R3, PT ;  /* 0x000000030000720c */ /* 0x000fc40003f04070 */
[C---:B------:R-:W-:Y:S01]  /*1a70*/  ISETP.GT.U32.AND P4, PT, R0.reuse, R11, PT ;  /* 0x0000000b0000720c */ /* 0x040fe20003f84070 */
[C---:B------:R-:W-:Y:S01]  /*1a80*/  IMAD.HI.U32 R29, R9.reuse, R35, RZ ;  /* 0x00000023091d7227 */ /* 0x040fe200078e00ff */
[----:B------:R-:W-:Y:S02]  /*1a90*/  ISETP.GT.U32.AND P6, PT, R0, R13, PT ;  /* 0x0000000d0000720c */ /* 0x000fe40003fc4070 */
[----:B------:R-:W-:Y:S01]  /*1aa0*/  IABS R39, R48 ;  /* 0x0000003000277213 */ /* 0x000fe20000000000 */
[----:B------:R-:W-:Y:S01]  /*1ab0*/  IMAD.MOV R33, RZ, RZ, -R27 ;  /* 0x000000ffff217224 */ /* 0x000fe200078e0a1b */
[C---:B------:R-:W-:Y:S01]  /*1ac0*/  LOP3.LUT R49, R10.reuse, 0x34, RZ, 0xfc, !PT ;  /* 0x000000340a317812 */ /* 0x040fe200078efcff */
[----:B------:R-:W-:Y:S01]  /*1ad0*/  IMAD.HI.U32 R27, R9, R36, RZ ;  /* 0x00000024091b7227 */ /* 0x000fe200078e00ff */
[----:B------:R-:W-:Y:S02]  /*1ae0*/  LOP3.LUT R51, R10, 0x38, RZ, 0xfc, !PT ;  /* 0x000000380a337812 */ /* 0x000fe400078efcff */
[----:B------:R-:W-:Y:S01]  /*1af0*/  IABS R40, R49 ;  /* 0x0000003100287213 */ /* 0x000fe20000000000 */
[----:B------:R-:W-:Y:S01]  /*1b00*/  IMAD.MOV R29, RZ, RZ, -R29 ;  /* 0x000000ffff1d7224 */ /* 0x000fe200078e0a1d */
[----:B------:R-:W-:Y:S01]  /*1b10*/  @!P0 IADD3 R3, PT, PT, R3, -R0, RZ ;  /* 0x8000000003038210 */ /* 0x000fe20007ffe0ff */
[----:B------:R-:W-:Y:S01]  /*1b20*/  @!P4 IMAD.IADD R11, R11, 0x1, -R0 ;  /* 0x000000010b0bc824 */ /* 0x000fe200078e0a00 */
[----:B------:R-:W-:-:S02]  /*1b30*/  ISETP.GE.AND P4, PT, R34, RZ, PT ;  /* 0x000000ff2200720c */ /* 0x000fc40003f86270 */
[C---:B------:R-:W-:Y:S01]  /*1b40*/  ISETP.GT.U32.AND P0, PT, R0.reuse, R3, PT ;  /* 0x000000030000720c */ /* 0x040fe20003f04070 */
[----:B------:R-:W-:Y:S01]  /*1b50*/  IMAD.MOV.U32 R34, RZ, RZ, R11 ;  /* 0x000000ffff227224 */ /* 0x000fe200078e000b */
[----:B------:R-:W-:Y:S01]  /*1b60*/  @!P6 IADD3 R13, PT, PT, R13, -R0, RZ ;  /* 0x800000000d0de210 */ /* 0x000fe20007ffe0ff */
[C---:B------:R-:W-:Y:S01]  /*1b70*/  IMAD R11, R0.reuse, R33, R31 ;  /* 0x00000021000b7224 */ /* 0x040fe200078e021f */
[----:B------:R-:W-:Y:S01]  /*1b80*/  IADD3 R31, PT, PT, -R27, RZ, RZ ;  /* 0x000000ff1b1f7210 */ /* 0x000fe20007ffe1ff */
[C---:B------:R-:W-:Y:S01]  /*1b90*/  IMAD R27, R0.reuse, R29, R35 ;  /* 0x0000001d001b7224 */ /* 0x040fe200078e0223 */
[C---:B------:R-:W-:Y:S01]  /*1ba0*/  ISETP.GT.U32.AND P6, PT, R0.reuse, R13, PT ;  /* 0x0000000d0000720c */ /* 0x040fe20003fc4070 */
[----:B------:R-:W-:Y:S01]  /*1bb0*/  @!P1 IMAD.MOV R34, RZ, RZ, -R34 ;  /* 0x000000ffff229224 */ /* 0x000fe200078e0a22 */
[----:B------:R-:W-:Y:S01]  /*1bc0*/  IABS R35, R41 ;  /* 0x0000002900237213 */ /* 0x000fe20000000000 */
[----:B------:R-:W-:Y:S01]  /*1bd0*/  IMAD R29, R0, R31, R36 ;  /* 0x0000001f001d7224 */ /* 0x000fe200078e0224 */
[----:B------:R-:W-:-:S02]  /*1be0*/  LOP3.LUT R31, R10, 0x2e, RZ, 0xfc, !PT ;  /* 0x0000002e0a1f7812 */ /* 0x000fc400078efcff */
[----:B------:R-:W-:Y:S01]  /*1bf0*/  ISETP.GE.AND P1, PT, R37, RZ, PT ;  /* 0x000000ff2500720c */ /* 0x000fe20003f26270 */
[--C-:B------:R-:W-:Y:S01]  /*1c00*/  @!P0 IMAD.IADD R3, R3, 0x1, -R0.reuse ;  /* 0x0000000103038824 */ /* 0x100fe200078e0a00 */
[----:B------:R-:W-:Y:S02]  /*1c10*/  ISETP.GT.U32.AND P0, PT, R0, R27, PT ;  /* 0x0000001b0000720c */ /* 0x000fe40003f04070 */
[----:B------:R-:W-:Y:S01]  /*1c20*/  IABS R33, R31 ;  /* 0x0000001f00217213 */ /* 0x000fe20000000000 */
[----:B------:R-:W-:Y:S01]  /*1c30*/  IMAD.MOV.U32 R38, RZ, RZ, R3 ;  /* 0x000000ffff267224 */ /* 0x000fe200078e0003 */
[----:B------:R-:W-:Y:S01]  /*1c40*/  LOP3.LUT R52, R10, 0x3a, RZ, 0xfc, !PT ;  /* 0x0000003a0a347812 */ /* 0x000fe200078efcff */
[----:B------:R-:W-:Y:S01]  /*1c50*/  @!P6 IMAD.IADD R13, R13, 0x1, -R0 ;  /* 0x000000010d0de824 */ /* 0x000fe200078e0a00 */
[C---:B------:R-:W-:Y:S01]  /*1c60*/  ISETP.GT.U32.AND P6, PT, R0.reuse, R11, PT ;  /* 0x0000000b0000720c */ /* 0x040fe20003fc4070 */
[----:B------:R-:W-:Y:S01]  /*1c70*/  @!P3 IMAD.MOV R38, RZ, RZ, -R38 ;  /* 0x000000ffff26b224 */ /* 0x000fe200078e0a26 */
[----:B------:R-:W-:Y:S01]  /*1c80*/  ISETP.GT.U32.AND P3, PT, R0, R29, PT ;  /* 0x0000001d0000720c */ /* 0x000fe20003f64070 */
[----:B------:R-:W-:Y:S01]  /*1c90*/  IMAD.MOV.U32 R36, RZ, RZ, R13 ;  /* 0x000000ffff247224 */ /* 0x000fe200078e000d */
[----:B------:R-:W-:Y:S01]  /*1ca0*/  LOP3.LUT R46, R10, 0x3c, RZ, 0xfc, !PT ;  /* 0x0000003c0a2e7812 */ /* 0x000fe200078efcff */
[----:B------:R-:W-:Y:S01]  /*1cb0*/  IMAD.HI.U32 R13, R9, R33, RZ ;  /* 0x00000021090d7227 */ /* 0x000fe200078e00ff */
[----:B------:R-:W-:-:S02]  /*1cc0*/  IABS R43, R52 ;  /* 0x00000034002b7213 */ /* 0x000fc40000000000 */
[----:B------:R-:W-:Y:S01]  /*1cd0*/  IABS R45, R46 ;  /* 0x0000002e002d7213 */ /* 0x000fe20000000000 */
[----:B------:R-:W-:Y:S01]  /*1ce0*/  @!P0 IMAD.IADD R27, R27, 0x1, -R0 ;  /* 0x000000011b1b8824 */ /* 0x000fe200078e0a00 */
[----:B------:R-:W-:Y:S01]  /*1cf0*/  IADD3 R13, PT, PT, -R13, RZ, RZ ;  /* 0x000000ff0d0d7210 */ /* 0x000fe20007ffe1ff */
[----:B------:R-:W-:Y:S01]  /*1d00*/  @!P2 IMAD.MOV R36, RZ, RZ, -R36 ;  /* 0x000000ffff24a224 */ /* 0x000fe200078e0a24 */
[----:B------:R-:W-:Y:S01]  /*1d10*/  ISETP.GE.AND P2, PT, R31, RZ, PT ;  /* 0x000000ff1f00720c */ /* 0x000fe20003f46270 */
[----:B------:R-:W-:Y:S01]  /*1d20*/  IMAD.HI.U32 R31, R9, R35, RZ ;  /* 0x00000023091f7227 */ /* 0x000fe200078e00ff */
[C---:B------:R-:W-:Y:S02]  /*1d30*/  ISETP.GT.U32.AND P0, PT, R0.reuse, R27, PT ;  /* 0x0000001b0000720c */ /* 0x040fe40003f04070 */
[-C--:B------:R-:W-:Y:S01]  /*1d40*/  @!P3 IADD3 R29, PT, PT, R29, -R0.reuse, RZ ;  /* 0x800000001d1db210 */ /* 0x080fe20007ffe0ff */
[----:B------:R-:W-:Y:S01]  /*1d50*/  IMAD.MOV R37, RZ, RZ, -R31 ;  /* 0x000000ffff257224 */ /* 0x000fe200078e0a1f */
[----:B------:R-:W-:Y:S01]  /*1d60*/  @!P6 IADD3 R11, PT, PT, R11, -R0, RZ ;  /* 0x800000000b0be210 */ /* 0x000fe20007ffe0ff */
[C---:B------:R-:W-:Y:S01]  /*1d70*/  IMAD R31, R0.reuse, R13, R33 ;  /* 0x0000000d001f7224 */ /* 0x040fe200078e0221 */
[C---:B------:R-:W-:Y:S01]  /*1d80*/  ISETP.GT.U32.AND P3, PT, R0.reuse, R29, PT ;  /* 0x0000001d0000720c */ /* 0x040fe20003f64070 */
[C---:B------:R-:W-:Y:S01]  /*1d90*/  IMAD R33, R0.reuse, R37, R35 ;  /* 0x0000002500217224 */ /* 0x040fe200078e0223 */
[----:B------:R-:W-:Y:S01]  /*1da0*/  ISETP.GT.U32.AND P6, PT, R0, R11, PT ;  /* 0x0000000b0000720c */ /* 0x000fe20003fc4070 */
[----:B------:R-:W-:Y:S01]  /*1db0*/  IMAD.HI.U32 R3, R9, R39, RZ ;  /* 0x0000002709037227 */ /* 0x000fe200078e00ff */
[----:B------:R-:W-:-:S03]  /*1dc0*/  IABS R37, R50 ;  /* 0x0000003200257213 */ /* 0x000fc60000000000 */
[----:B------:R-:W-:Y:S01]  /*1dd0*/  @!P0 IADD3 R27, PT, PT, R27, -R0, RZ ;  /* 0x800000001b1b8210 */ /* 0x000fe20007ffe0ff */
[----:B------:R-:W-:Y:S01]  /*1de0*/  IMAD.MOV R3, RZ, RZ, -R3 ;  /* 0x000000ffff037224 */ /* 0x000fe200078e0a03 */
[----:B------:R-:W-:Y:S01]  /*1df0*/  ISETP.GT.U32.AND P0, PT, R0, R31, PT ;  /* 0x0000001f0000720c */ /* 0x000fe20003f04070 */
[----:B------:R-:W-:Y:S01]  /*1e00*/  IMAD.HI.U32 R13, R9, R40, RZ ;  /* 0x00000028090d7227 */ /* 0x000fe200078e00ff */
[----:B------:R-:W-:-:S03]  /*1e10*/  @!P4 IADD3 R27, PT, PT, -R27, RZ, RZ ;  /* 0x000000ff1b1bc210 */ /* 0x000fc60007ffe1ff */
[--C-:B------:R-:W-:Y:S01]  /*1e20*/  @!P3 IMAD.IADD R29, R29, 0x1, -R0.reuse ;  /* 0x000000011d1db824 */ /* 0x100fe200078e0a00 */
[C---:B------:R-:W-:Y:S01]  /*1e30*/  ISETP.GT.U32.AND P3, PT, R0.reuse, R33, PT ;  /* 0x000000210000720c */ /* 0x040fe20003f64070 */
[C---:B------:R-:W-:Y:S01]  /*1e40*/  IMAD R35, R0.reuse, R3, R39 ;  /* 0x0000000300237224 */ /* 0x040fe200078e0227 */
[-C--:B------:R-:W-:Y:S01]  /*1e50*/  @!P6 IADD3 R11, PT, PT, R11, -R0.reuse, RZ ;  /* 0x800000000b0be210 */ /* 0x080fe20007ffe0ff */
[----:B------:R-:W-:Y:S01]  /*1e60*/  IMAD.MOV.U32 R39, RZ, RZ, R37 ;  /* 0x000000ffff277224 */ /* 0x000fe200078e0025 */
[----:B------:R-:W-:Y:S01]  /*1e70*/  ISETP.GE.AND P6, PT, R41, RZ, PT ;  /* 0x000000ff2900720c */ /* 0x000fe20003fc6270 */
[----:B------:R-:W-:Y:S01]  /*1e80*/  IMAD.MOV R13, RZ, RZ, -R13 ;  /* 0x000000ffff0d7224 */ /* 0x000fe200078e0a0d */
[----:B------:R-:W-:Y:S01]  /*1e90*/  IABS R41, R51 ;  /* 0x0000003300297213 */ /* 0x000fe20000000000 */
[----:B------:R-:W-:Y:S01]  /*1ea0*/  IMAD.HI.U32 R3, R9, R39, RZ ;  /* 0x0000002709037227 */ /* 0x000fe200078e00ff */
[----:B------:R-:W-:Y:S02]  /*1eb0*/  @!P0 IADD3 R31, PT, PT, R31, -R0, RZ ;  /* 0x800000001f1f8210 */ /* 0x000fe40007ffe0ff */
[----:B------:R-:W-:Y:S01]  /*1ec0*/  @!P1 IADD3 R29, PT, PT, -R29, RZ, RZ ;  /* 0x000000ff1d1d9210 */ /* 0x000fe20007ffe1ff */
[----:B------:R-:W-:Y:S01]  /*1ed0*/  IMAD.MOV R3, RZ, RZ, -R3 ;  /* 0x000000ffff037224 */ /* 0x000fe200078e0a03 */
[----:B------:R-:W-:Y:S01]  /*1ee0*/  ISETP.GT.U32.AND P0, PT, R0, R31, PT ;  /* 0x0000001f0000720c */ /* 0x000fe20003f04070 */
[----:B------:R-:W-:Y:S01]  /*1ef0*/  @!P3 IMAD.IADD R33, R33, 0x1, -R0 ;  /* 0x000000012121b824 */ /* 0x000fe200078e0a00 */
[----:B------:R-:W-:Y:S01]  /*1f00*/  ISETP.GE.AND P1, PT, R48, RZ, PT ;  /* 0x000000ff3000720c */ /* 0x000fe20003f26270 */
[C---:B------:R-:W-:Y:S01]  /*1f10*/  IMAD R37, R0.reuse, R13, R40 ;  /* 0x0000000d00257224 */ /* 0x040fe200078e0228 */
[----:B------:R-:W-:Y:S01]  /*1f20*/  MOV R40, R11 ;  /* 0x0000000b00287202 */ /* 0x000fe20000000f00 */
[C---:B------:R-:W-:Y:S01]  /*1f30*/  IMAD R39, R0.reuse, R3, R39 ;  /* 0x0000000300277224 */ /* 0x040fe200078e0227 */
[----:B------:R-:W-:Y:S01]  /*1f40*/  ISETP.GT.U32.AND P3, PT, R0, R33, PT ;  /* 0x000000210000720c */ /* 0x000fe20003f64070 */
[----:B------:R-:W-:-:S04]  /*1f50*/  IMAD.HI.U32 R3, R9, R41, RZ ;  /* 0x0000002909037227 */ /* 0x000fc800078e00ff */
[----:B------:R-:W-:Y:S02]  /*1f60*/  IMAD.MOV R3, RZ, RZ, -R3 ;  /* 0x000000ffff037224 */ /* 0x000fe400078e0a03 */
[----:B------:R-:W-:Y:S01]  /*1f70*/  @!P0 IADD3 R31, PT, PT, R31, -R0, RZ ;  /* 0x800000001f1f8210 */ /* 0x000fe20007ffe0ff */
[----:B------:R-:W-:Y:S01]  /*1f80*/  IMAD.HI.U32 R10, R9, R43, RZ ;  /* 0x0000002b090a7227 */ /* 0x000fe200078e00ff */
[----:B------:R-:W-:-:S03]  /*1f90*/  ISETP.GT.U32.AND P0, PT, R0, R35, PT ;  /* 0x000000230000720c */ /* 0x000fc60003f04070 */
[C---:B------:R-:W-:Y:S01]  /*1fa0*/  IMAD R41, R0.reuse, R3, R41 ;  /* 0x0000000300297224 */ /* 0x040fe200078e0229 */
[----:B------:R-:W-:Y:S01]  /*1fb0*/  LOP3.LUT R3, R53, 0x7f, RZ, 0xc0, !PT ;  /* 0x0000007f35037812 */ /* 0x000fe200078ec0ff */
[----:B------:R-:W-:Y:S01]  /*1fc0*/  @!P3 IMAD.IADD R33, R33, 0x1, -R0 ;  /* 0x000000012121b824 */ /* 0x000fe200078e0a00 */
[----:B------:R-:W-:Y:S01]  /*1fd0*/  ISETP.GT.U32.AND P3, PT, R0, R37, PT ;  /* 0x000000250000720c */ /* 0x000fe20003f64070 */
[----:B------:R-:W-:Y:S01]  /*1fe0*/  IMAD.HI.U32 R9, R9, R45, RZ ;  /* 0x0000002d09097227 */ /* 0x000fe200078e00ff */
[----:B------:R-:W-:-:S03]  /*1ff0*/  IADD3 R10, PT, PT, -R10, RZ, RZ ;  /* 0x000000ff0a0a7210 */ /* 0x000fc60007ffe1ff */
[----:B------:R-:W-:Y:S02]  /*2000*/  IMAD.MOV R9, RZ, RZ, -R9 ;  /* 0x000000ffff097224 */ /* 0x000fe400078e0a09 */
[--C-:B------:R-:W-:Y:S01]  /*2010*/  @!P0 IMAD.IADD R35, R35, 0x1, -R0.reuse ;  /* 0x0000000123238824 */ /* 0x100fe200078e0a00 */
[----:B------:R-:W-:Y:S01]  /*2020*/  ISETP.GT.U32.AND P0, PT, R0, R39, PT ;  /* 0x000000270000720c */ /* 0x000fe20003f04070 */
[----:B------:R-:W-:Y:S02]  /*2030*/  IMAD R57, R8, 0x200, R3 ;  /* 0x0000020008397824 */ /* 0x000fe400078e0203 */
[C---:B------:R-:W-:Y:S02]  /*2040*/  IMAD R45, R0.reuse, R9, R45 ;  /* 0x00000009002d7224 */ /* 0x040fe400078e022d */
[----:B------:R-:W-:Y:S01]  /*2050*/  @!P3 IMAD.IADD R37, R37, 0x1, -R0 ;  /* 0x000000012525b824 */ /* 0x000fe200078e0a00 */
[C---:B------:R-:W-:Y:S01]  /*2060*/  ISETP.GT.U32.AND P3, PT, R0.reuse, R41, PT ;  /* 0x000000290000720c */ /* 0x040fe20003f64070 */
[C---:B------:R-:W-:Y:S01]  /*2070*/  VIADD R56, R57.reuse, 0x80 ;  /* 0x0000008039387836 */ /* 0x040fe20000000000 */
[----:B------:R-:W-:Y:S01]  /*2080*/  IABS R9, R57 ;  /* 0x0000003900097213 */ /* 0x000fe20000000000 */
[C---:B------:R-:W-:Y:S01]  /*2090*/  VIADD R54, R57.reuse, 0x180 ;  /* 0x0000018039367836 */ /* 0x040fe20000000000 */
[----:B------:R-:W-:Y:S01]  /*20a0*/  IADD3 R55, PT, PT, R57, 0x100, RZ ;  /* 0x0000010039377810 */ /* 0x000fe20007ffe0ff */
[----:B------:R-:W-:Y:S01]  /*20b0*/  @!P5 IMAD.MOV R40, RZ, RZ, -R40 ;  /* 0x000000ffff28d224 */ /* 0x000fe200078e0a28 */
[----:B------:R-:W-:Y:S01]  /*20c0*/  IABS R13, R56 ;  /* 0x00000038000d7213 */ /* 0x000fe20000000000 */
[----:B------:R-:W-:Y:S01]  /*20d0*/  IMAD.HI.U32 R8, R7, R9, RZ ;  /* 0x0000000907087227 */ /* 0x000fe200078e00ff */
[----:B------:R-:W-:Y:S01]  /*20e0*/  IABS R42, R55 ;  /* 0x00000037002a7213 */ /* 0x000fe20000000000 */
[----:B------:R-:W-:Y:S01]  /*20f0*/  STL [R1+0xa34], R57 ;  /* 0x000a343901007387 */ /* 0x000fe20000100800 */
[----:B------:R-:W-:Y:S01]  /*2100*/  IABS R44, R54 ;  /* 0x00000036002c7213 */ /* 0x000fe20000000000 */
[--C-:B------:R-:W-:Y:S01]  /*2110*/  @!P0 IMAD.IADD R39, R39, 0x1, -R0.reuse ;  /* 0x0000000127278824 */ /* 0x100fe200078e0a00 */
[----:B------:R-:W-:Y:S01]  /*2120*/  ISETP.GT.U32.AND P0, PT, R0, R35, PT ;  /* 0x000000230000720c */ /* 0x000fe20003f04070 */
[----:B------:R-:W-:Y:S01]  /*2130*/  @!P3 IMAD.IADD R41, R41, 0x1, -R0 ;  /* 0x000000012929b824 */ /* 0x000fe200078e0a00 */
[----:B------:R-:W-:Y:S01]  /*2140*/  IADD3 R8, PT, PT, -R8, RZ, RZ ;  /* 0x000000ff08087210 */ /* 0x000fe20007ffe1ff */
[C---:B------:R-:W-:Y:S01]  /*2150*/  IMAD R43, R0.reuse, R10, R43 ;  /* 0x0000000a002b7224 */ /* 0x040fe200078e022b */
[C---:B------:R-:W-:Y:S01]  /*2160*/  ISETP.GT.U32.AND P3, PT, R0.reuse, R37, PT ;  /* 0x000000250000720c */ /* 0x040fe20003f64070 */
[----:B------:R-:W-:Y:S01]  /*2170*/  IMAD.HI.U32 R10, R7, R42, RZ ;  /* 0x0000002a070a7227 */ /* 0x000fe200078e00ff */
[C---:B------:R-:W-:Y:S01]  /*2180*/  ISETP.GT.U32.AND P5, PT, R0.reuse, R39, PT ;  /* 0x000000270000720c */ /* 0x040fe20003fa4070 */
[----:B------:R1:W-:Y:S01]  /*2190*/  STL [R1+0xa40], R56 ;  /* 0x000a403801007387 */ /* 0x0003e20000100800 */
[----:B------:R-:W-:Y:S01]  /*21a0*/  ISETP.GT.U32.AND P4, PT, R0, R41, PT ;  /* 0x000000290000720c */ /* 0x000fe20003f84070 */
[----:B------:R-:W-:-:S02]  /*21b0*/  IMAD R9, R2, R8, R9 ;  /* 0x0000000802097224 */ /* 0x000fc400078e0209 */
[C---:B------:R-:W-:Y:S01]  /*21c0*/  IMAD.HI.U32 R8, R7.reuse, R13, RZ ;  /* 0x0000000d07087227 */ /* 0x040fe200078e00ff */
[----:B------:R-:W-:Y:S03]  /*21d0*/  STL [R1+0xa3c], R55 ;  /* 0x000a3c3701007387 */ /* 0x000fe60000100800 */
[----:B------:R-:W-:Y:S01]  /*21e0*/  IMAD.HI.U32 R7, R7, R44, RZ ;  /* 0x0000002c07077227 */ /* 0x000fe200078e00ff */
[----:B------:R2:W-:Y:S03]  /*21f0*/  STL [R1+0xa38], R54 ;  /* 0x000a383601007387 */ /* 0x0005e60000100800 */
[----:B------:R-:W-:Y:S01]  /*2200*/  IMAD.MOV R8, RZ, RZ, -R8 ;  /* 0x000000ffff087224 */ /* 0x000fe200078e0a08 */
[----:B------:R-:W-:Y:S01]  /*2210*/  IADD3 R47, PT, PT, -R7, RZ, RZ ;  /* 0x000000ff072f7210 */ /* 0x000fe20007ffe1ff */
[--C-:B------:R-:W-:Y:S01]  /*2220*/  @!P0 IMAD.IADD R35, R35, 0x1, -R0.reuse ;  /* 0x0000000123238824 */ /* 0x100fe200078e0a00 */
[----:B------:R-:W-:Y:S01]  /*2230*/  ISETP.GT.U32.AND P0, PT, R0, R43, PT ;  /* 0x0000002b0000720c */ /* 0x000fe20003f04070 */
[----:B------:R-:W-:Y:S01]  /*2240*/  IMAD R7, R2, R8, R13 ;  /* 0x0000000802077224 */ /* 0x000fe200078e020d */
[----:B------:R-:W-:Y:S01]  /*2250*/  @!P5 IADD3 R39, PT, PT, R39, -R0, RZ ;  /* 0x800000002727d210 */ /* 0x000fe20007ffe0ff */
[----:B------:R-:W-:Y:S01]  /*2260*/  @!P3 IMAD.IADD R37, R37, 0x1, -R0 ;  /* 0x000000012525b824 */ /* 0x000fe200078e0a00 */
[----:B------:R-:W-:Y:S01]  /*2270*/  ISETP.GT.U32.AND P3, PT, R0, R45, PT ;  /* 0x0000002d0000720c */ /* 0x000fe20003f64070 */
[----:B------:R-:W-:Y:S01]  /*2280*/  IMAD.MOV R11, RZ, RZ, -R10 ;  /* 0x000000ffff0b7224 */ /* 0x000fe200078e0a0a */
[C---:B------:R-:W-:Y:S01]  /*2290*/  ISETP.GT.U32.AND P5, PT, R2.reuse, R9, PT ;  /* 0x000000090200720c */ /* 0x040fe20003fa4070 */
[----:B------:R-:W-:Y:S01]  /*22a0*/  @!P4 IMAD.IADD R41, R41, 0x1, -R0 ;  /* 0x000000012929c824 */ /* 0x000fe200078e0a00 */
[C---:B------:R-:W-:Y:S01]  /*22b0*/  ISETP.GT.U32.AND P4, PT, R2.reuse, R7, PT ;  /* 0x000000070200720c */ /* 0x040fe20003f84070 */
[----:B------:R-:W-:-:S02]  /*22c0*/  IMAD R13, R2, R47, R44 ;  /* 0x0000002f020d7224 */ /* 0x000fc400078e022c */
[C---:B------:R-:W-:Y:S02]  /*22d0*/  IMAD R11, R2.reuse, R11, R42 ;  /* 0x0000000b020b7224 */ /* 0x040fe400078e022a */
[----:B------:R-:W-:Y:S01]  /*22e0*/  @!P2 IMAD.MOV R31, RZ, RZ, -R31 ;  /* 0x000000ffff1fa224 */ /* 0x000fe200078e0a1f */
[C---:B------:R-:W-:Y:S01]  /*22f0*/  ISETP.GT.U32.AND P2, PT, R2.reuse, R13, PT ;  /* 0x0000000d0200720c */ /* 0x040fe20003f44070 */
[--C-:B------:R-:W-:Y:S01]  /*2300*/  @!P0 IMAD.IADD R43, R43, 0x1, -R0.reuse ;  /* 0x000000012b2b8824 */ /* 0x100fe200078e0a00 */
[----:B------:R-:W-:Y:S01]  /*2310*/  ISETP.GT.U32.AND P0, PT, R2, R11, PT ;  /* 0x0000000b0200720c */ /* 0x000fe20003f04070 */
[----:B------:R-:W-:Y:S02]  /*2320*/  @!P3 IMAD.IADD R45, R45, 0x1, -R0 ;  /* 0x000000012d2db824 */ /* 0x000fe400078e0a00 */
[----:B------:R-:W-:Y:S01]  /*2330*/  @!P5 IADD3 R9, PT, PT, R9, -R2, RZ ;  /* 0x800000020909d210 */ /* 0x000fe20007ffe0ff */
[----:B------:R-:W-:Y:S01]  /*2340*/  @!P6 IMAD.MOV R33, RZ, RZ, -R33 ;  /* 0x000000ffff21e224 */ /* 0x000fe200078e0a21 */
[C---:B------:R-:W-:Y:S01]  /*2350*/  ISETP.GT.U32.AND P3, PT, R0.reuse, R43, PT ;  /* 0x0000002b0000720c */ /* 0x040fe20003f64070 */
[----:B------:R-:W-:Y:S01]  /*2360*/  @!P4 IMAD.IADD R7, R7, 0x1, -R2 ;  /* 0x000000010707c824 */ /* 0x000fe200078e0a02 */
[----:B------:R-:W-:Y:S01]  /*2370*/  ISETP.GT.U32.AND P5, PT, R0, R45, PT ;  /* 0x0000002d0000720c */ /* 0x000fe20003fa4070 */
[----:B------:R-:W-:Y:S01]  /*2380*/  @!P1 IMAD.MOV R35, RZ, RZ, -R35 ;  /* 0x000000ffff239224 */ /* 0x000fe200078e0a23 */
[----:B------:R-:W-:-:S02]  /*2390*/  ISETP.GT.U32.AND P4, PT, R2, R9, PT ;  /* 0x000000090200720c */ /* 0x000fc40003f84070 */
[----:B------:R-:W-:Y:S02]  /*23a0*/  @!P2 IADD3 R13, PT, PT, R13, -R2, RZ ;  /* 0x800000020d0da210 */ /* 0x000fe40007ffe0ff */
[----:B------:R-:W-:Y:S01]  /*23b0*/  @!P0 IMAD.IADD R11, R11, 0x1, -R2 ;  /* 0x000000010b0b8824 */ /* 0x000fe200078e0a02 */
[C---:B------:R-:W-:Y:S02]  /*23c0*/  ISETP.GT.U32.AND P0, PT, R2.reuse, R7, PT ;  /* 0x000000070200720c */ /* 0x040fe40003f04070 */
[C---:B------:R-:W-:Y:S02]  /*23d0*/  ISETP.GT.U32.AND P2, PT, R2.reuse, R13, PT ;  /* 0x0000000d0200720c */ /* 0x040fe40003f44070 */
[----:B------:R-:W-:Y:S01]  /*23e0*/  ISETP.GT.U32.AND P6, PT, R2, R11, PT ;  /* 0x0000000b0200720c */ /* 0x000fe20003fc4070 */
[----:B------:R-:W-:Y:S01]  /*23f0*/  @!P3 IMAD.IADD R43, R43, 0x1, -R0 ;  /* 0x000000012b2bb824 */ /* 0x000fe200078e0a00 */
[----:B------:R-:W-:Y:S02]  /*2400*/  @!P5 IADD3 R45, PT, PT, R45, -R0, RZ ;  /* 0x800000002d2dd210 */ /* 0x000fe40007ffe0ff */
[----:B------:R-:W-:Y:S01]  /*2410*/  @!P4 IMAD.IADD R9, R9, 0x1, -R2 ;  /* 0x000000010909c824 */ /* 0x000fe200078e0a02 */
[----:B------:R-:W-:-:S02]  /*2420*/  ISETP.GE.AND P3, PT, R49, RZ, PT ;  /* 0x000000ff3100720c */ /* 0x000fc40003f66270 */
[----:B------:R-:W-:Y:S02]  /*2430*/  ISETP.GE.AND P5, PT, R50, RZ, PT ;  /* 0x000000ff3200720c */ /* 0x000fe40003fa6270 */
[----:B------:R-:W-:Y:S01]  /*2440*/  ISETP.GE.AND P4, PT, R51, RZ, PT ;  /* 0x000000ff3300720c */ /* 0x000fe20003f86270 */
[--C-:B------:R-:W-:Y:S01]  /*2450*/  @!P0 IMAD.IADD R7, R7, 0x1, -R2.reuse ;  /* 0x0000000107078824 */ /* 0x100fe200078e0a02 */
[----:B------:R-:W-:Y:S01]  /*2460*/  ISETP.GE.AND P0, PT, R52, RZ, PT ;  /* 0x000000ff3400720c */ /* 0x000fe20003f06270 */
[----:B------:R-:W-:Y:S01]  /*2470*/  @!P2 IMAD.IADD R13, R13, 0x1, -R2 ;  /* 0x000000010d0da824 */ /* 0x000fe200078e0a02 */
[----:B------:R-:W-:Y:S01]  /*2480*/  ISETP.GE.AND P2, PT, R57, RZ, PT ;  /* 0x000000ff3900720c */ /* 0x000fe20003f46270 */
[----:B------:R-:W-:Y:S01]  /*2490*/  IMAD.SHL.U32 R51, R53, 0x4, RZ ;  /* 0x0000000435337824 */ /* 0x000fe200078e00ff */
[----:B------:R-:W-:Y:S02]  /*24a0*/  @!P6 IADD3 R11, PT, PT, R11, -R2, RZ ;  /* 0x800000020b0be210 */ /* 0x000fe40007ffe0ff */
[----:B------:R-:W-:-:S02]  /*24b0*/  ISETP.GE.AND P6, PT, R46, RZ, PT ;  /* 0x000000ff2e00720c */ /* 0x000fc40003fc6270 */
[----:B------:R-:W-:Y:S01]  /*24c0*/  @!P3 IADD3 R37, PT, PT, -R37, RZ, RZ ;  /* 0x000000ff2525b210 */ /* 0x000fe20007ffe1ff */
[----:B------:R-:W-:Y:S01]  /*24d0*/  @!P5 IMAD.MOV R39, RZ, RZ, -R39 ;  /* 0x000000ffff27d224 */ /* 0x000fe200078e0a27 */
[----:B------:R-:W-:Y:S01]  /*24e0*/  ISETP.GE.AND P3, PT, R56, RZ, PT ;  /* 0x000000ff3800720c */ /* 0x000fe20003f66270 */
[----:B------:R-:W-:Y:S01]  /*24f0*/  @!P4 IMAD.MOV R41, RZ, RZ, -R41 ;  /* 0x000000ffff29c224 */ /* 0x000fe200078e0a29 */
[----:B------:R-:W-:Y:S02]  /*2500*/  ISETP.GE.AND P4, PT, R55, RZ, PT ;  /* 0x000000ff3700720c */ /* 0x000fe40003f86270 */
[----:B------:R-:W-:Y:S01]  /*2510*/  ISETP.GE.AND P5, PT, R54, RZ, PT ;  /* 0x000000ff3600720c */ /* 0x000fe20003fa6270 */
[----:B------:R-:W-:Y:S01]  /*2520*/  @!P2 IMAD.MOV R9, RZ, RZ, -R9 ;  /* 0x000000ffff09a224 */ /* 0x000fe200078e0a09 */
[----:B------:R-:W-:Y:S02]  /*2530*/  ISETP.NE.AND P1, PT, R5, RZ, PT ;  /* 0x000000ff0500720c */ /* 0x000fe40003f25270 */
[----:B------:R-:W-:Y:S01]  /*2540*/  @!P0 IADD3 R43, PT, PT, -R43, RZ, RZ ;  /* 0x000000ff2b2b8210 */ /* 0x000fe20007ffe1ff */
[----:B------:R-:W-:Y:S01]  /*2550*/  @!P6 IMAD.MOV R45, RZ, RZ, -R45 ;  /* 0x000000ffff2de224 */ /* 0x000fe200078e0a2d */
[----:B------:R-:W-:-:S02]  /*2560*/  LOP3.LUT R5, RZ, R5, RZ, 0x33, !PT ;  /* 0x00000005ff057212 */ /* 0x000fc400078e33ff */
[----:B------:R-:W-:Y:S02]  /*2570*/  ISETP.NE.AND P0, PT, R4, RZ, PT ;  /* 0x000000ff0400720c */ /* 0x000fe40003f05270 */
[----:B------:R-:W-:Y:S01]  /*2580*/  LOP3.LUT R4, RZ, R4, RZ, 0x33, !PT ;  /* 0x00000004ff047212 */ /* 0x000fe200078e33ff */
[----:B------:R-:W-:Y:S01]  /*2590*/  @!P4 IMAD.MOV R11, RZ, RZ, -R11 ;  /* 0x000000ffff0bc224 */ /* 0x000fe200078e0a0b */
[----:B------:R-:W-:Y:S01]  /*25a0*/  SEL R2, R5, R6, !P1 ;  /* 0x0000000605027207 */ /* 0x000fe20004800000 */
[----:B------:R-:W-:Y:S01]  /*25b0*/  @!P5 IMAD.MOV R13, RZ, RZ, -R13 ;  /* 0x000000ffff0dd224 */ /* 0x000fe200078e0a0d */
[----:B------:R-:W-:Y:S01]  /*25c0*/  @!P3 IADD3 R7, PT, PT, -R7, RZ, RZ ;  /* 0x000000ff0707b210 */ /* 0x000fe20007ffe1ff */
[----:B----4-:R-:W-:Y:S01]  /*25d0*/  IMAD R6, R245, UR5, RZ ;  /* 0x00000005f5067c24 */ /* 0x010fe2000f8e02ff */
[----:B------:R-:W-:Y:S02]  /*25e0*/  SEL R0, R4, R9, !P0 ;  /* 0x0000000904007207 */ /* 0x000fe40004000000 */
[----:B------:R-:W-:-:S02]  /*25f0*/  SEL R42, R5, R12, !P1 ;  /* 0x0000000c052a7207 */ /* 0x000fc40004800000 */
[C---:B------:R-:W-:Y:S01]  /*2600*/  SEL R14, R5.reuse, R14, !P1 ;  /* 0x0000000e050e7207 */ /* 0x040fe20004800000 */
[----:B------:R-:W-:Y:S01]  /*2610*/  IMAD R0, R0, UR6, RZ ;  /* 0x0000000600007c24 */ /* 0x000fe2000f8e02ff */
[C---:B------:R-:W-:Y:S02]  /*2620*/  SEL R16, R5.reuse, R16, !P1 ;  /* 0x0000001005107207 */ /* 0x040fe40004800000 */
[C---:B------:R-:W-:Y:S02]  /*2630*/  SEL R15, R5.reuse, R15, !P1 ;  /* 0x0000000f050f7207 */ /* 0x040fe40004800000 */
[C---:B------:R-:W-:Y:S02]  /*2640*/  SEL R18, R5.reuse, R18, !P1 ;  /* 0x0000001205127207 */ /* 0x040fe40004800000 */
[C---:B------:R-:W-:Y:S02]  /*2650*/  SEL R17, R5.reuse, R17, !P1 ;  /* 0x0000001105117207 */ /* 0x040fe40004800000 */
[----:B------:R-:W-:-:S02]  /*2660*/  SEL R20, R5, R20, !P1 ;  /* 0x0000001405147207 */ /* 0x000fc40004800000 */
[C---:B------:R-:W-:Y:S02]  /*2670*/  SEL R22, R5.reuse, R22, !P1 ;  /* 0x0000001605167207 */ /* 0x040fe40004800000 */
[C---:B------:R-:W-:Y:S02]  /*2680*/  SEL R19, R5.reuse, R19, !P1 ;  /* 0x0000001305137207 */ /* 0x040fe40004800000 */
[C---:B------:R-:W-:Y:S02]  /*2690*/  SEL R24, R5.reuse, R24, !P1 ;  /* 0x0000001805187207 */ /* 0x040fe40004800000 */
[----:B------:R-:W-:Y:S01]  /*26a0*/  SEL R26, R5, R26, !P1 ;  /* 0x0000001a051a7207 */ /* 0x000fe20004800000 */
[----:B------:R-:W-:Y:S01]  /*26b0*/  IMAD R19, R19, UR11, RZ ;  /* 0x0000000b13137c24 */ /* 0x000fe2000f8e02ff */
[C---:B------:R-:W-:Y:S02]  /*26c0*/  SEL R44, R5.reuse, R21, !P1 ;  /* 0x00000015052c7207 */ /* 0x040fe40004800000 */
[C---:B------:R-:W-:Y:S01]  /*26d0*/  SEL R23, R5.reuse, R23, !P1 ;  /* 0x0000001705177207 */ /* 0x040fe20004800000 */
[----:B------:R-:W-:Y:S01]  /*26e0*/  IMAD R21, R26, UR11, RZ ;  /* 0x0000000b1a157c24 */ /* 0x000fe2000f8e02ff */
[----:B------:R-:W-:-:S02]  /*26f0*/  SEL R28, R5, R28, !P1 ;  /* 0x0000001c051c7207 */ /* 0x000fc40004800000 */
[----:B------:R-:W-:Y:S01]  /*2700*/  SEL R30, R5, R30, !P1 ;  /* 0x0000001e051e7207 */ /* 0x000fe20004800000 */
[----:B------:R-:W-:Y:S01]  /*2710*/  IMAD R23, R23, UR11, RZ ;  /* 0x0000000b17177c24 */ /* 0x000fe2000f8e02ff */
[C---:B------:R-:W-:Y:S02]  /*2720*/  SEL R32, R5.reuse, R32, !P1 ;  /* 0x0000002005207207 */ /* 0x040fe40004800000 */
[C---:B------:R-:W-:Y:S01]  /*2730*/  SEL R46, R5.reuse, R25, !P1 ;  /* 0x00000019052e7207 */ /* 0x040fe20004800000 */
[----:B------:R-:W-:Y:S01]  /*2740*/  IMAD R25, R30, UR18, RZ ;  /* 0x000000121e197c24 */ /* 0x000fe2000f8e02ff */
[C---:B------:R-:W-:Y:S01]  /*2750*/  SEL R34, R5.reuse, R34, !P1 ;  /* 0x0000002205227207 */ /* 0x040fe20004800000 */
[----:B------:R-:W-:Y:S01]  /*2760*/  IMAD R26, R32, UR19, RZ ;  /* 0x00000013201a7c24 */ /* 0x000fe2000f8e02ff */
[C---:B------:R-:W-:Y:S02]  /*2770*/  SEL R36, R5.reuse, R36, !P1 ;  /* 0x0000002405247207 */ /* 0x040fe40004800000 */
[----:B------:R-:W-:-:S02]  /*2780*/  SEL R38, R5, R38, !P1 ;  /* 0x0000002605267207 */ /* 0x000fc40004800000 */
[C---:B------:R-:W-:Y:S02]  /*2790*/  SEL R40, R5.reuse, R40, !P1 ;  /* 0x0000002805287207 */ /* 0x040fe40004800000 */
[C---:B------:R-:W-:Y:S01]  /*27a0*/  SEL R47, R5.reuse, R27, !P1 ;  /* 0x0000001b052f7207 */ /* 0x040fe20004800000 */
[----:B------:R-:W-:Y:S01]  /*27b0*/  IMAD R27, R46, UR22, RZ ;  /* 0x000000162e1b7c24 */ /* 0x000fe2000f8e02ff */
[C---:B------:R-:W-:Y:S02]  /*27c0*/  SEL R48, R5.reuse, R29, !P1 ;  /* 0x0000001d05307207 */ /* 0x040fe40004800000 */
[C---:B------:R-:W-:Y:S02]  /*27d0*/  SEL R49, R5.reuse, R31, !P1 ;  /* 0x0000001f05317207 */ /* 0x040fe40004800000 */
[C---:B------:R-:W-:Y:S02]  /*27e0*/  SEL R50, R5.reuse, R33, !P1 ;  /* 0x0000002105327207 */ /* 0x040fe40004800000 */
[----:B------:R-:W-:-:S02]  /*27f0*/  SEL R35, R5, R35, !P1 ;  /* 0x0000002305237207 */ /* 0x000fc40004800000 */
[C---:B------:R-:W-:Y:S02]  /*2800*/  SEL R37, R5.reuse, R37, !P1 ;  /* 0x0000002505257207 */ /* 0x040fe40004800000 */
[C---:B------:R-:W-:Y:S02]  /*2810*/  SEL R39, R5.reuse, R39, !P1 ;  /* 0x0000002705277207 */ /* 0x040fe40004800000 */
[C---:B------:R-:W-:Y:S02]  /*2820*/  SEL R41, R5.reuse, R41, !P1 ;  /* 0x0000002905297207 */ /* 0x040fe40004800000 */
[C---:B------:R-:W-:Y:S02]  /*2830*/  SEL R43, R5.reuse, R43, !P1 ;  /* 0x0000002b052b7207 */ /* 0x040fe40004800000 */
[----:B------:R-:W-:Y:S02]  /*2840*/  SEL R45, R5, R45, !P1 ;  /* 0x0000002d052d7207 */ /* 0x000fe40004800000 */
[----:B------:R-:W-:-:S02]  /*2850*/  SEL R5, R4, R7, !P0 ;  /* 0x0000000704057207 */ /* 0x000fc40004000000 */
[C---:B------:R-:W-:Y:S02]  /*2860*/  SEL R7, R4.reuse, R11, !P0 ;  /* 0x0000000b04077207 */ /* 0x040fe40004000000 */
[----:B------:R-:W-:Y:S01]  /*2870*/  SEL R12, R4, R13, !P0 ;  /* 0x0000000d040c7207 */ /* 0x000fe20004000000 */
[----:B------:R-:W-:Y:S01]  /*2880*/  IMAD R5, R5, UR6, RZ ;  /* 0x0000000605057c24 */ /* 0x000fe2000f8e02ff */
[----:B------:R-:W-:Y:S01]  /*2890*/  LEA R31, P0, R6, UR14, 0x2 ;  /* 0x0000000e061f7c11 */ /* 0x000fe2000f8010ff */
[----:B------:R-:W-:Y:S01]  /*28a0*/  IMAD R7, R7, UR6, RZ ;  /* 0x0000000607077c24 */ /* 0x000fe2000f8e02ff */
[----:B------:R-:W-:Y:S01]  /*28b0*/  IADD3 R13, PT, PT, R81, -0x1, RZ ;  /* 0xffffffff510d7810 */ /* 0x000fe20007ffe0ff */
[----:B------:R-:W-:Y:S01]  /*28c0*/  IMAD R12, R12, UR6, RZ ;  /* 0x000000060c0c7c24 */ /* 0x000fe2000f8e02ff */
[----:B------:R-:W-:Y:S01]  /*28d0*/  LEA.HI.X.SX32 R33, R6, UR15, 0x2, P0 ;  /* 0x0000000f06217c11 */ /* 0x000fe200080f16ff */
[----:B------:R-:W3:Y:S01]  /*28e0*/  LDCU UR14, c[0x0][0x3b0] ;  /* 0x00007600ff0e77ac */ /* 0x000ee20008000800 */
[----:B------:R-:W-:-:S02]  /*28f0*/  LEA R10, P0, R0, UR12, 0x2 ;  /* 0x0000000c000a7c11 */ /* 0x000fc4000f8010ff */
[----:B------:R-:W-:Y:S01]  /*2900*/  LEA R8, P1, R5, UR12, 0x2 ;  /* 0x0000000c05087c11 */ /* 0x000fe2000f8210ff */
[----:B------:R-:W-:Y:S01]  /*2910*/  USHF.L.U32 UR6, UR16, 0x15, URZ ;  /* 0x0000001510067899 */ /* 0x000fe200080006ff */
[----:B------:R-:W-:Y:S01]  /*2920*/  LEA.HI.X.SX32 R11, R0, UR13, 0x2, P0 ;  /* 0x0000000d000b7c11 */ /* 0x000fe200080f16ff */
[----:B------:R-:W-:Y:S01]  /*2930*/  VIADD R0, R81, 0xfffffffe ;  /* 0xfffffffe51007836 */ /* 0x000fe20000000000 */
[C---:B------:R-:W-:Y:S01]  /*2940*/  LEA R4, P3, R12.reuse, UR12, 0x2 ;  /* 0x0000000c0c047c11 */ /* 0x040fe2000f8610ff */
[----:B------:R-:W-:Y:S01]  /*2950*/  ULOP3.LUT UR6, UR6, 0x600000, URZ, 0xc0, !UPT ;  /* 0x0060000006067892 */ /* 0x000fe2000f8ec0ff */
[----:B------:R-:W-:Y:S02]  /*2960*/  LEA.HI.X.SX32 R9, R5, UR13, 0x2, P1 ;  /* 0x0000000d05097c11 */ /* 0x000fe400088f16ff */
[----:B------:R-:W-:Y:S01]  /*2970*/  LEA.HI.X.SX32 R5, R12, UR13, 0x2, P3 ;  /* 0x0000000d0c057c11 */ /* 0x000fe200098f16ff */
[----:B------:R-:W-:Y:S01]  /*2980*/  VIADD R12, R81, 0xfffffffd ;  /* 0xfffffffd510c7836 */ /* 0x000fe20000000000 */
[----:B------:R-:W-:-:S02]  /*2990*/  ISETP.GE.U32.AND P6, PT, R0, 0x7fffffbf, PT ;  /* 0x7fffffbf0000780c */ /* 0x000fc40003fc6070 */
[----:B------:R-:W-:Y:S01]  /*29a0*/  LEA R6, P2, R7, UR12, 0x2 ;  /* 0x0000000c07067c11 */ /* 0x000fe2000f8410ff */
[----:B------:R-:W4:Y:S01]  /*29b0*/  LDCU UR12, c[0x0][0x3b0] ;  /* 0x00007600ff0c77ac */ /* 0x000f220008000800 */
[----:B------:R-:W-:Y:S01]  /*29c0*/  IADD3 R0, PT, PT, R81, -0x4, RZ ;  /* 0xfffffffc51007810 */ /* 0x000fe20007ffe0ff */
[----:B---3--:R-:W-:Y:S01]  /*29d0*/  IMAD R2, R2, UR14, RZ ;  /* 0x0000000e02027c24 */ /* 0x008fe2000f8e02ff */
[----:B------:R-:W-:Y:S01]  /*29e0*/  LEA.HI.X.SX32 R7, R7, UR13, 0x2, P2 ;  /* 0x0000000d07077c11 */ /* 0x000fe200090f16ff */
[----:B------:R-:W3:Y:S01]  /*29f0*/  LDCU UR13, c[0x0][0x3b0] ;  /* 0x00007600ff0d77ac */ /* 0x000ee20008000800 */
[----:B------:R-:W-:Y:S02]  /*2a00*/  ISETP.GE.U32.AND P3, PT, R0, 0x7fffffbd, PT ;  /* 0x7fffffbd0000780c */ /* 0x000fe40003f66070 */
[----:B------:R-:W-:Y:S01]  /*2a10*/  ISETP.GE.U32.AND P2, PT, R12, 0x7fffffbe, PT ;  /* 0x7fffffbe0c00780c */ /* 0x000fe20003f46070 */
[----:B------:R-:W-:Y:S01]  /*2a20*/  VIADD R12, R81, 0xfffffffb ;  /* 0xfffffffb510c7836 */ /* 0x000fe20000000000 */
[----:B------:R-:W-:-:S02]  /*2a30*/  SHF.R.S32.HI R0, RZ, 0x6, R53 ;  /* 0x00000006ff007819 */ /* 0x000fc40000011435 */
[----:B------:R-:W-:Y:S01]  /*2a40*/  ISETP.GE.U32.AND P4, PT, R13, 0x7fffffc0, PT ;  /* 0x7fffffc00d00780c */ /* 0x000fe20003f86070 */
[----:B------:R-:W-:Y:S01]  /*2a50*/  IMAD R13, R16, UR11, RZ ;  /* 0x0000000b100d7c24 */ /* 0x000fe2000f8e02ff */
[----:B------:R-:W-:Y:S01]  /*2a60*/  SGXT R0, R0, 0x1 ;  /* 0x000000010000781a */ /* 0x000fe20000000200 */
[----:B------:R-:W-:Y:S01]  /*2a70*/  IMAD R16, R17, UR11, RZ ;  /* 0x0000000b11107c24 */ /* 0x000fe2000f8e02ff */
[----:B------:R-:W-:Y:S01]  /*2a80*/  ISETP.GE.U32.AND P0, PT, R12, 0x7fffffbc, PT ;  /* 0x7fffffbc0c00780c */ /* 0x000fe20003f06070 */
[----:B------:R-:W-:Y:S01]  /*2a90*/  IMAD R12, R14, UR11, RZ ;  /* 0x0000000b0e0c7c24 */ /* 0x000fe2000f8e02ff */
[----:B------:R-:W-:Y:S01]  /*2aa0*/  LOP3.LUT R29, R0, 0x90, RZ, 0xc0, !PT ;  /* 0x00000090001d7812 */ /* 0x000fe200078ec0ff */
[----:B------:R-:W-:Y:S02]  /*2ab0*/  IMAD R0, R42, UR11, RZ ;  /* 0x0000000b2a007c24 */ /* 0x000fe4000f8e02ff */
[----:B------:R-:W-:Y:S01]  /*2ac0*/  IMAD R14, R15, UR11, RZ ;  /* 0x0000000b0f0e7c24 */ /* 0x000fe2000f8e02ff */
[-C--:B-1----:R-:W-:Y:S01]  /*2ad0*/  LEA R56, P1, R12, R31.reuse, 0x2 ;  /* 0x0000001f0c387211 */ /* 0x082fe200078210ff */
[----:B------:R-:W-:Y:S01]  /*2ae0*/  IMAD R15, R18, UR11, RZ ;  /* 0x0000000b120f7c24 */ /* 0x000fe2000f8e02ff */
[----:B--2---:R-:W-:Y:S01]  /*2af0*/  LEA R54, P5, R0, R31, 0x2 ;  /* 0x0000001f00367211 */ /* 0x004fe200078a10ff */
[----:B------:R-:W-:Y:S01]  /*2b00*/  IMAD R18, R22, UR11, RZ ;  /* 0x0000000b16127c24 */ /* 0x000fe2000f8e02ff */
[-C--:B------:R-:W-:Y:S01]  /*2b10*/  LEA.HI.X.SX32 R57, R12, R33.reuse, 0x2, P1 ;  /* 0x000000210c397211 */ /* 0x080fe200008f16ff */
[----:B------:R-:W-:Y:S01]  /*2b20*/  IMAD R17, R20, UR11, RZ ;  /* 0x0000000b14117c24 */ /* 0x000fe2000f8e02ff */
[----:B------:R-:W-:Y:S01]  /*2b30*/  LEA.HI.X.SX32 R55, R0, R33, 0x2, P5 ;  /* 0x0000002100377211 */ /* 0x000fe200028f16ff */
[----:B------:R-:W-:Y:S01]  /*2b40*/  IMAD R20, R24, UR11, RZ ;  /* 0x0000000b18147c24 */ /* 0x000fe2000f8e02ff */
[----:B------:R-:W-:Y:S01]  /*2b50*/  LEA R52, P5, R13, R31, 0x2 ;  /* 0x0000001f0d347211 */ /* 0x000fe200078a10ff */
[----:B------:R1:W-:Y:S01]  /*2b60*/  STL.64 [R1+0x2a8], R56 ;  /* 0x0002a83801007387 */ /* 0x0003e20000100a00 */
[----:B------:R-:W-:Y:S01]  /*2b70*/  IMAD R22, R44, UR11, RZ ;  /* 0x0000000b2c167c24 */ /* 0x000fe2000f8e02ff */
[----:B------:R-:W-:Y:S01]  /*2b80*/  LOP3.LUT R29, R29, 0x7c, R51, 0x78, !PT ;  /* 0x0000007c1d1d7812 */ /* 0x000fe200078e7833 */
[----:B------:R-:W-:Y:S01]  /*2b90*/  IMAD R24, R28, UR17, RZ ;  /* 0x000000111c187c24 */ /* 0x000fe2000f8e02ff */
[----:B------:R-:W-:Y:S01]  /*2ba0*/  LEA.HI.X.SX32 R53, R13, R33, 0x2, P5 ;  /* 0x000000210d357211 */ /* 0x000fe200028f16ff */
[----:B------:R-:W-:Y:S01]  /*2bb0*/  STL.64 [R1+0x2b0], R54 ;  /* 0x0002b03601007387 */ /* 0x000fe20000100a00 */
[----:B-----5:R-:W-:Y:S01]  /*2bc0*/  IMAD R28, R34, UR23, RZ ;  /* 0x00000017221c7c24 */ /* 0x020fe2000f8e02ff */
[----:B------:R-:W-:Y:S01]  /*2bd0*/  LOP3.LUT R252, R29, 0x2000, R252, 0xf8, !PT ;  /* 0x000020001dfc7812 */ /* 0x000fe200078ef8fc */
[----:B------:R-:W-:Y:S01]  /*2be0*/  IMAD R0, R36, UR24, RZ ;  /* 0x0000001824007c24 */ /* 0x000fe2000f8e02ff */
[----:B------:R2:W-:Y:S01]  /*2bf0*/  STL.64 [R1+0x2a0], R52 ;  /* 0x0002a03401007387 */ /* 0x0005e20000100a00 */
[----:B------:R-:W-:Y:S01]  /*2c00*/  IMAD R12, R38, UR25, RZ ;  /* 0x00000019260c7c24 */ /* 0x000fe2000f8e02ff */
[----:B------:R-:W-:Y:S01]  /*2c10*/  UIADD3 UR11, UPT, UPT, UR10, UR6, URZ ;  /* 0x000000060a0b7290 */ /* 0x000fe2000fffe0ff */
[----:B-1----:R-:W-:Y:S01]  /*2c20*/  LEA R56, P1, R14, R31, 0x2 ;  /* 0x0000001f0e387211 */ /* 0x002fe200078210ff */
[----:B------:R-:W-:-:S03]  /*2c30*/  IMAD R13, R40, UR26, RZ ;  /* 0x0000001a280d7c24 */ /* 0x000fc6000f8e02ff */
[----:B------:R-:W-:Y:S02]  /*2c40*/  LEA.HI.X.SX32 R57, R14, R33, 0x2, P1 ;  /* 0x000000210e397211 */ /* 0x000fe400008f16ff */
[CC--:B------:R-:W-:Y:S02]  /*2c50*/  LEA R58, P1, R16.reuse, R31.reuse, 0x2 ;  /* 0x0000001f103a7211 */ /* 0x0c0fe400078210ff */
[C---:B--2---:R-:W-:Y:S01]  /*2c60*/  LEA R52, P5, R15.reuse, R31, 0x2 ;  /* 0x0000001f0f347211 */ /* 0x044fe200078a10ff */
[----:B------:R1:W-:Y:S01]  /*2c70*/  STL.64 [R1+0x298], R56 ;  /* 0x0002983801007387 */ /* 0x0003e20000100a00 */
[----:B------:R-:W-:Y:S02]  /*2c80*/  LEA.HI.X.SX32 R59, R16, R33, 0x2, P1 ;  /* 0x00000021103b7211 */ /* 0x000fe400008f16ff */
[----:B------:R-:W-:Y:S02]  /*2c90*/  LEA R14, P1, R18, R31, 0x2 ;  /* 0x0000001f120e7211 */ /* 0x000fe400078210ff */
[----:B------:R-:W-:-:S02]  /*2ca0*/  LEA.HI.X.SX32 R53, R15, R33, 0x2, P5 ;  /* 0x000000210f357211 */ /* 0x000fc400028f16ff */
[----:B------:R-:W-:Y:S02]  /*2cb0*/  LEA.HI.X.SX32 R15, R18, R33, 0x2, P1 ;  /* 0x00000021120f7211 */ /* 0x000fe400008f16ff */
[-C--:B------:R-:W-:Y:S01]  /*2cc0*/  LEA R16, P1, R20, R31.reuse, 0x2 ;  /* 0x0000001f14107211 */ /* 0x080fe200078210ff */
[----:B------:R-:W-:Y:S01]  /*2cd0*/  STL.64 [R1+0x290], R52 ;  /* 0x0002903401007387 */ /* 0x000fe20000100a00 */
[----:B-1----:R-:W-:-:S03]  /*2ce0*/  LEA R56, P5, R17, R31, 0x2 ;  /* 0x0000001f11387211 */ /* 0x002fc600078a10ff */
[----:B------:R-:W-:Y:S01]  /*2cf0*/  STL.64 [R1+0x288], R58 ;  /* 0x0002883a01007387 */ /* 0x000fe20000100a00 */
[----:B------:R-:W-:Y:S02]  /*2d00*/  LEA.HI.X.SX32 R57, R17, R33, 0x2, P5 ;  /* 0x0000002111397211 */ /* 0x000fe400028f16ff */
[C---:B------:R-:W-:Y:S02]  /*2d10*/  LEA R82, P5, R19.reuse, R31, 0x2 ;  /* 0x0000001f13527211 */ /* 0x040fe400078a10ff */
[-C--:B------:R-:W-:Y:S01]  /*2d20*/  LEA.HI.X.SX32 R17, R20, R33.reuse, 0x2, P1 ;  /* 0x0000002114117211 */ /* 0x080fe200008f16ff */
[----:B------:R1:W-:Y:S01]  /*2d30*/  STL.64 [R1+0x280], R56 ;  /* 0x0002803801007387 */ /* 0x0003e20000100a00 */
[----:B------:R-:W-:-:S03]  /*2d40*/  LEA.HI.X.SX32 R83, R19, R33, 0x2, P5 ;  /* 0x0000002113537211 */ /* 0x000fc600028f16ff */
[----:B------:R2:W-:Y:S04]  /*2d50*/  STL.64 [R1+0x278], R14 ;  /* 0x0002780e01007387 */ /* 0x0005e80000100a00 */
[----:B------:R5:W-:Y:S01]  /*2d60*/  STL.64 [R1+0x268], R16 ;  /* 0x0002681001007387 */ /* 0x000be20000100a00 */
[----:B-1----:R-:W-:-:S03]  /*2d70*/  LEA R56, P5, R21, R31, 0x2 ;  /* 0x0000001f15387211 */ /* 0x002fc600078a10ff */
[----:B------:R-:W-:Y:S01]  /*2d80*/  STL.64 [R1+0x270], R82 ;  /* 0x0002705201007387 */ /* 0x000fe20000100a00 */
[----:B------:R-:W-:Y:S01]  /*2d90*/  LEA.HI.X.SX32 R57, R21, R33, 0x2, P5 ;  /* 0x0000002115397211 */ /* 0x000fe200028f16ff */
[----:B--2---:R-:W-:Y:S01]  /*2da0*/  IMAD R14, R47, UR27, RZ ;  /* 0x0000001b2f0e7c24 */ /* 0x004fe2000f8e02ff */
[CC--:B------:R-:W-:Y:S01]  /*2db0*/  LEA R46, P5, R23.reuse, R31.reuse, 0x2 ;  /* 0x0000001f172e7211 */ /* 0x0c0fe200078a10ff */
[----:B------:R-:W-:Y:S01]  /*2dc0*/  IMAD R15, R48, UR28, RZ ;  /* 0x0000001c300f7c24 */ /* 0x000fe2000f8e02ff */
[C---:B-----5:R-:W-:Y:S01]  /*2dd0*/  LEA R16, P1, R22.reuse, R31, 0x2 ;  /* 0x0000001f16107211 */ /* 0x060fe200078210ff */
[----:B------:R-:W-:Y:S01]  /*2de0*/  STL.64 [R1+0x260], R56 ;  /* 0x0002603801007387 */ /* 0x000fe20000100a00 */
[-C--:B------:R-:W-:Y:S02]  /*2df0*/  LEA.HI.X.SX32 R47, R23, R33.reuse, 0x2, P5 ;  /* 0x00000021172f7211 */ /* 0x080fe400028f16ff */
[----:B------:R-:W-:Y:S02]  /*2e00*/  LEA.HI.X.SX32 R17, R22, R33, 0x2, P1 ;  /* 0x0000002116117211 */ /* 0x000fe400008f16ff */
[----:B------:R-:W-:-:S02]  /*2e10*/  LEA R18, P1, R24, R31, 0x2 ;  /* 0x0000001f18127211 */ /* 0x000fc400078210ff */
[C---:B------:R-:W-:Y:S01]  /*2e20*/  LEA R20, P5, R25.reuse, R31, 0x2 ;  /* 0x0000001f19147211 */ /* 0x040fe200078a10ff */
[----:B------:R1:W-:Y:S01]  /*2e30*/  STL.64 [R1+0x258], R16 ;  /* 0x0002581001007387 */ /* 0x0003e20000100a00 */
[-C--:B------:R-:W-:Y:S02]  /*2e40*/  LEA.HI.X.SX32 R19, R24, R33.reuse, 0x2, P1 ;  /* 0x0000002118137211 */ /* 0x080fe400008f16ff */
[----:B------:R-:W-:-:S03]  /*2e50*/  LEA.HI.X.SX32 R21, R25, R33, 0x2, P5 ;  /* 0x0000002119157211 */ /* 0x000fc600028f16ff */
[----:B------:R2:W-:Y:S04]  /*2e60*/  STL.64 [R1+0x248], R18 ;  /* 0x0002481201007387 */ /* 0x0005e80000100a00 */
[----:B------:R-:W-:Y:S01]  /*2e70*/  STL.64 [R1+0x250], R46 ;  /* 0x0002502e01007387 */ /* 0x000fe20000100a00 */
[----:B-1----:R-:W-:-:S03]  /*2e80*/  IMAD R16, R49, UR29, RZ ;  /* 0x0000001d31107c24 */ /* 0x002fc6000f8e02ff */
[----:B------:R1:W-:Y:S01]  /*2e90*/  STL.64 [R1+0x240], R20 ;  /* 0x0002401401007387 */ /* 0x0003e20000100a00 */
[----:B------:R-:W-:Y:S01]  /*2ea0*/  IMAD R17, R50, UR30, RZ ;  /* 0x0000001e32117c24 */ /* 0x000fe2000f8e02ff */
[----:B--2---:R-:W-:-:S04]  /*2eb0*/  LEA R18, P1, R26, R31, 0x2 ;  /* 0x0000001f1a127211 */ /* 0x004fc800078210ff */
[----:B------:R-:W-:Y:S02]  /*2ec0*/  LEA.HI.X.SX32 R19, R26, R33, 0x2, P1 ;  /* 0x000000211a137211 */ /* 0x000fe400008f16ff */
[CC--:B------:R-:W-:Y:S02]  /*2ed0*/  LEA R22, P1, R28.reuse, R31.reuse, 0x2 ;  /* 0x0000001f1c167211 */ /* 0x0c0fe400078210ff */
[C---:B-1----:R-:W-:Y:S01]  /*2ee0*/  LEA R20, P5, R27.reuse, R31, 0x2 ;  /* 0x0000001f1b147211 */ /* 0x042fe200078a10ff */
[----:B------:R1:W-:Y:S01]  /*2ef0*/  STL.64 [R1+0x238], R18 ;  /* 0x0002381201007387 */ /* 0x0003e20000100a00 */
[-C--:B------:R-:W-:Y:S02]  /*2f00*/  LEA.HI.X.SX32 R23, R28, R33.reuse, 0x2, P1 ;  /* 0x000000211c177211 */ /* 0x080fe400008f16ff */
[----:B------:R-:W-:-:S05]  /*2f10*/  LEA.HI.X.SX32 R21, R27, R33, 0x2, P5 ;  /* 0x000000211b157211 */ /* 0x000fca00028f16ff */
[----:B------:R2:W-:Y:S04]  /*2f20*/  STL.64 [R1+0x230], R20 ;  /* 0x0002301401007387 */ /* 0x0005e80000100a00 */
[----:B------:R5:W-:Y:S01]  /*2f30*/  STL.64 [R1+0x228], R22 ;  /* 0x0002281601007387 */ /* 0x000be20000100a00 */
[----:B-1----:R-:W-:Y:S02]  /*2f40*/  IMAD R18, R35, UR31, RZ ;  /* 0x0000001f23127c24 */ /* 0x002fe4000f8e02ff */
[----:B------:R-:W-:Y:S01]  /*2f50*/  IMAD R19, R37, UR32, RZ ;  /* 0x0000002025137c24 */ /* 0x000fe2000f8e02ff */
[----:B--2---:R-:W-:-:S04]  /*2f60*/  LEA R20, P5, R0, R31, 0x2 ;  /* 0x0000001f00147211 */ /* 0x004fc800078a10ff */
[----:B------:R-:W-:Y:S01]  /*2f70*/  LEA.HI.X.SX32 R21, R0, R33, 0x2, P5 ;  /* 0x0000002100157211 */ /* 0x000fe200028f16ff */
[----:B------:R-:W-:Y:S01]  /*2f80*/  IMAD R0, R39, UR33, RZ ;  /* 0x0000002127007c24 */ /* 0x000fe2000f8e02ff */
[----:B-----5:R-:W-:-:S03]  /*2f90*/  LEA R22, P1, R12, R31, 0x2 ;  /* 0x0000001f0c167211 */ /* 0x020fc600078210ff */
[----:B------:R1:W-:Y:S01]  /*2fa0*/  STL.64 [R1+0x220], R20 ;  /* 0x0002201401007387 */ /* 0x0003e20000100a00 */
[----:B------:R-:W-:Y:S01]  /*2fb0*/  LEA.HI.X.SX32 R23, R12, R33, 0x2, P1 ;  /* 0x000000210c177211 */ /* 0x000fe200008f16ff */
[----:B------:R-:W-:-:S04]  /*2fc0*/  IMAD R12, R41, UR34, RZ ;  /* 0x00000022290c7c24 */ /* 0x000fc8000f8e02ff */
[----:B------:R2:W-:Y:S01]  /*2fd0*/  STL.64 [R1+0x218], R22 ;  /* 0x0002181601007387 */ /* 0x0005e20000100a00 */
[----:B-1----:R-:W-:-:S04]  /*2fe0*/  LEA R20, P5, R13, R31, 0x2 ;  /* 0x0000001f0d147211 */ /* 0x002fc800078a10ff */
[----:B------:R-:W-:Y:S01]  /*2ff0*/  LEA.HI.X.SX32 R21, R13, R33, 0x2, P5 ;  /* 0x000000210d157211 */ /* 0x000fe200028f16ff */
[----:B----4-:R-:W-:Y:S01]  /*3000*/  IMAD R13, R43, UR12, RZ ;  /* 0x0000000c2b0d7c24 */ /* 0x010fe2000f8e02ff */
[C---:B--2---:R-:W-:Y:S01]  /*3010*/  LEA R22, P1, R14.reuse, R31, 0x2 ;  /* 0x0000001f0e167211 */ /* 0x044fe200078210ff */
[----:B------:R-:W-:Y:S02]  /*3020*/  UMOV UR12, 0x1 ;  /* 0x00000001000c7882 */ /* 0x000fe40000000000 */
[----:B------:R1:W-:Y:S01]  /*3030*/  STL.64 [R1+0x210], R20 ;  /* 0x0002101401007387 */ /* 0x0003e20000100a00 */
[----:B------:R-:W-:-:S05]  /*3040*/  LEA.HI.X.SX32 R23, R14, R33, 0x2, P1 ;  /* 0x000000210e177211 */ /* 0x000fca00008f16ff */
[----:B------:R2:W-:Y:S01]  /*3050*/  STL.64 [R1+0x208], R22 ;  /* 0x0002081601007387 */ /* 0x0005e20000100a00 */
[----:B-1----:R-:W-:-:S04]  /*3060*/  LEA R20, P5, R15, R31, 0x2 ;  /* 0x0000001f0f147211 */ /* 0x002fc800078a10ff */
[----:B------:R-:W-:Y:S02]  /*3070*/  LEA.HI.X.SX32 R21, R15, R33, 0x2, P5 ;  /* 0x000000210f157211 */ /* 0x000fe400028f16ff */
[----:B--2---:R-:W-:-:S03]  /*3080*/  LEA R22, P1, R16, R31, 0x2 ;  /* 0x0000001f10167211 */ /* 0x004fc600078210ff */
[----:B------:R1:W-:Y:S01]  /*3090*/  STL.64 [R1+0x200], R20 ;  /* 0x0002001401007387 */ /* 0x0003e20000100a00 */
[----:B------:R-:W-:Y:S02]  /*30a0*/  LEA.HI.X.SX32 R23, R16, R33, 0x2, P1 ;  /* 0x0000002110177211 */ /* 0x000fe400008f16ff */
[----:B------:R-:W-:-:S03]  /*30b0*/  LEA R14, P1, R18, R31, 0x2 ;  /* 0x0000001f120e7211 */ /* 0x000fc600078210ff */
[----:B------:R2:W-:Y:S01]  /*30c0*/  STL.64 [R1+0x1f8], R22 ;  /* 0x0001f81601007387 */ /* 0x0005e20000100a00 */
[----:B------:R-:W-:Y:S02]  /*30d0*/  LEA.HI.X.SX32 R15, R18, R33, 0x2, P1 ;  /* 0x00000021120f7211 */ /* 0x000fe400008f16ff */
[----:B-1----:R-:W-:-:S04]  /*30e0*/  LEA R20, P5, R17, R31, 0x2 ;  /* 0x0000001f11147211 */ /* 0x002fc800078a10ff */
[----:B------:R-:W-:Y:S02]  /*30f0*/  LEA.HI.X.SX32 R21, R17, R33, 0x2, P5 ;  /* 0x0000002111157211 */ /* 0x000fe400028f16ff */
[----:B--2---:R-:W-:-:S03]  /*3100*/  LEA R22, P5, R19, R31, 0x2 ;  /* 0x0000001f13167211 */ /* 0x004fc600078a10ff */
[----:B------:R1:W-:Y:S01]  /*3110*/  STL.64 [R1+0x1f0], R20 ;  /* 0x0001f01401007387 */ /* 0x0003e20000100a00 */
[----:B------:R-:W-:Y:S02]  /*3120*/  LEA.HI.X.SX32 R23, R19, R33, 0x2, P5 ;  /* 0x0000002113177211 */ /* 0x000fe400028f16ff */
[C---:B------:R-:W-:Y:S01]  /*3130*/  LEA R16, P5, R12.reuse, R31, 0x2 ;  /* 0x0000001f0c107211 */ /* 0x040fe200078a10ff */
[----:B------:R3:W-:Y:S03]  /*3140*/  STL.64 [R1+0x1e8], R14 ;  /* 0x0001e80e01007387 */ /* 0x0007e60000100a00 */
[----:B------:R-:W-:Y:S01]  /*3150*/  LEA.HI.X.SX32 R17, R12, R33, 0x2, P5 ;  /* 0x000000210c117211 */ /* 0x000fe200028f16ff */
[----:B------:R-:W-:Y:S01]  /*3160*/  STL.64 [R1+0x1e0], R22 ;  /* 0x0001e01601007387 */ /* 0x000fe20000100a00 */
[----:B-1----:R-:W-:-:S04]  /*3170*/  LEA R20, P1, R0, R31, 0x2 ;  /* 0x0000001f00147211 */ /* 0x002fc800078210ff */
[----:B------:R-:W-:Y:S01]  /*3180*/  LEA.HI.X.SX32 R21, R0, R33, 0x2, P1 ;  /* 0x0000002100157211 */ /* 0x000fe200008f16ff */
[----:B---3--:R-:W-:Y:S01]  /*3190*/  IMAD R14, R45, UR13, RZ ;  /* 0x0000000d2d0e7c24 */ /* 0x008fe2000f8e02ff */
[----:B------:R-:W-:-:S03]  /*31a0*/  LEA R18, P1, R13, R31, 0x2 ;  /* 0x0000001f0d127211 */ /* 0x000fc600078210ff */
[----:B------:R-:W-:Y:S01]  /*31b0*/  STL.64 [R1+0x1d8], R20 ;  /* 0x0001d81401007387 */ /* 0x000fe20000100a00 */
[----:B------:R-:W-:Y:S02]  /*31c0*/  LEA.HI.X.SX32 R19, R13, R33, 0x2, P1 ;  /* 0x000000210d137211 */ /* 0x000fe400008f16ff */
[----:B------:R-:W-:Y:S01]  /*31d0*/  ISETP.NE.U32.AND P1, PT, R3, RZ, PT ;  /* 0x000000ff0300720c */ /* 0x000fe20003f25070 */
[----:B------:R1:W-:Y:S04]  /*31e0*/  STL.64 [R1+0x1d0], R16 ;  /* 0x0001d01001007387 */ /* 0x0003e80000100a00 */
[----:B------:R2:W-:Y:S01]  /*31f0*/  STL.64 [R1+0x1c8], R18 ;  /* 0x0001c81201007387 */ /* 0x0005e20000100a00 */
[----:B-1----:R-:W-:-:S04]  /*3200*/  LEA R16, P5, R14, R31, 0x2 ;  /* 0x0000001f0e107211 */ /* 0x002fc800078a10ff */
[----:B------:R-:W-:Y:S02]  /*3210*/  LEA.HI.X.SX32 R17, R14, R33, 0x2, P5 ;  /* 0x000000210e117211 */ /* 0x000fe400028f16ff */
[----:B------:R-:W-:-:S03]  /*3220*/  LEA R12, P5, R2, R31, 0x2 ;  /* 0x0000001f020c7211 */ /* 0x000fc600078a10ff */
[----:B------:R2:W-:Y:S01]  /*3230*/  STL.64 [R1+0x1c0], R16 ;  /* 0x0001c01001007387 */ /* 0x0005e20000100a00 */
[----:B------:R-:W-:Y:S01]  /*3240*/  LEA.HI.X.SX32 R13, R2, R33, 0x2, P5 ;  /* 0x00000021020d7211 */ /* 0x000fe200028f16ff */
[----:B------:R-:W-:-:S04]  /*3250*/  VIADD R2, R81, 0xfffffffa ;  /* 0xfffffffa51027836 */ /* 0x000fc80000000000 */
[----:B------:R2:W-:Y:S01]  /*3260*/  STL.64 [R1+0x1b8], R12 ;  /* 0x0001b80c01007387 */ /* 0x0005e20000100a00 */
[----:B------:R-:W-:Y:S05]  /*3270*/  BRA.U UP0, `(.L_x_5) ;  /* 0x0000000100187547 */ /* 0x000fea000b800000 */
[----:B------:R-:W-:Y:S01]  /*3280*/  ELECT P5, URZ, PT ;  /* 0x0000000000ff782f */ /* 0x000fe200038a0000 */
[----:B------:R-:W-:Y:S01]  /*3290*/  IMAD.MOV.U32 R0, RZ, RZ, 0x1 ;  /* 0x00000001ff007424 */ /* 0x000fe200078e00ff */
[----:B------:R-:W-:Y:S01]  /*32a0*/  UMOV UR6, 0x40 ;  /* 0x0000004000067882 */ /* 0x000fe20000000000 */
[----:B------:R-:W-:Y:S01]  /*32b0*/  UVIRTCOUNT.DEALLOC.SMPOOL 0x80 ;  /* 0x000000800000784c */ /* 0x000fe20000000000 */
[----:B------:R-:W-:-:S09]  /*32c0*/  ULEA UR6, UR9, UR6, 0x18 ;  /* 0x0000000609067291 */ /* 0x000fd2000f8ec0ff */
[----:B------:R1:W-:Y:S03]  /*32d0*/  @P5 STS.U8 [UR6], R0 ;  /* 0x00000000ff005988 */ /* 0x0003e60008000006 */
.L_x_5:
[----:B------:R-:W-:Y:S01]  /*32e0*/  STTM.x64 tmem[UR11], RZ ;  /* 0x000000ff000079ed */ /* 0x000fe2000834000b */
[----:B------:R-:W-:Y:S01]  /*32f0*/  STTM.x64 tmem[UR11+0x40], RZ ;  /* 0x000040ff000079ed */ /* 0x000fe2000834000b */
[----:B------:R-:W-:Y:S01]  /*3300*/  STTM.x64 tmem[UR11+0x80], RZ ;  /* 0x000080ff000079ed */ /* 0x000fe2000834000b */
[----:B------:R-:W-:Y:S01]  /*3310*/  STTM.x64 tmem[UR11+0xc0], RZ ;  /* 0x0000c0ff000079ed */ /* 0x000fe2000834000b */
[----:B------:R-:W3:Y:S02]  /*3320*/  FENCE.VIEW.ASYNC.T ;  /* 0x00000000000073c6 */ /* 0x000ee40000000200 */
[----:B---3--:R-:W-:Y:S01]  /*3330*/  VOTEU.ALL UP1, P1 ;  /* 0x0000000000ff7886 */ /* 0x008fe20000820000 */
[----:B------:R-:W-:Y:S01]  /*3340*/  ISETP.GE.U32.AND P5, PT, R2, 0x7fffffbb, PT ;  /* 0x7fffffbb0200780c */ /* 0x000fe20003fa6070 */
[----:B------:R-:W-:Y:S01]  /*3350*/  VOTEU.ALL UP2, P1 ;  /* 0x0000000000ff7886 */ /* 0x000fe20000840000 */
[----:B------:R-:W-:Y:S01]  /*3360*/  LEA R2, R3, UR7, 0x2 ;  /* 0x0000000703027c11 */ /* 0x000fe2000f8e10ff */
[----:B------:R-:W-:-:S02]  /*3370*/  USHF.L.U32 UR6, UR4, 0x1, URZ ;  /* 0x0000000104067899 */ /* 0x000fc400080006ff */
[----:B------:R-:W-:-:S04]  /*3380*/  @!UP1 UIADD3 UR14, UPT, UPT, -UR12, 0x100000, URZ ;  /* 0x001000000c0e9890 */ /* 0x000fc8000fffe1ff */
[----:B------:R-:W-:Y:S02]  /*3390*/  @!UP1 USHF.L.U32 UR15, UR14, 0xb, URZ ;  /* 0x0000000b0e0f9899 */ /* 0x000fe400080006ff */
[----:B------:R-:W-:Y:S01]  /*33a0*/  @!UP1 USHF.L.U32 UR14, UR14, 0x1, URZ ;  /* 0x000000010e0e9899 */ /* 0x000fe200080006ff */
[----:B-1----:R-:W-:Y:S01]  /*33b0*/  VIADD R0, R81, 0xfffffff9 ;  /* 0xfffffff951007836 */ /* 0x002fe20000000000 */
[----:B------:R-:W-:-:S04]  /*33c0*/  @!UP1 UIADD3 UR12, UPT, UPT, -UR12, 0x100000, URZ ;  /* 0x001000000c0c9890 */ /* 0x000fc8000fffe1ff */
[----:B------:R-:W-:Y:S02]  /*33d0*/  @!UP1 USHF.L.U32 UR13, UR12, 0xb, URZ ;  /* 0x0000000b0c0d9899 */ /* 0x000fe400080006ff */
[----:B------:R-:W-:Y:S01]  /*33e0*/  @!UP1 USHF.L.U32 UR12, UR12, 0x1, URZ ;  /* 0x000000010c0c9899 */ /* 0x000fe200080006ff */
[----:B------:R-:W-:Y:S01]  /*33f0*/  BAR.SYNC.DEFER_BLOCKING 0x0 ;  /* 0x0000000000007b1d */ /* 0x000fe20000010000 */
[----:B--2---:R-:W-:Y:S01]  /*3400*/  MOV R19, UR4 ;  /* 0x0000000400137c02 */ /* 0x004fe20008000f00 */
[----:B------:R-:W-:Y:S01]  /*3410*/  UIMAD UR9, UR4, 0x3, URZ ;  /* 0x00000003040978a4 */ /* 0x000fe2000f8e02ff */
[----:B------:R-:W-:Y:S01]  /*3420*/  MOV R27, UR6 ;  /* 0x00000006001b7c02 */ /* 0x000fe20008000f00 */
[----:B------:R-:W-:Y:S01]  /*3430*/  USHF.L.U32 UR6, UR4, 0x2, URZ ;  /* 0x0000000204067899 */ /* 0x000fe200080006ff */
[----:B------:R-:W-:Y:S01]  /*3440*/  VIADD R80, R81, 0xffffffdc ;  /* 0xffffffdc51507836 */ /* 0x000fe20000000000 */
[----:B------:R-:W-:Y:S01]  /*3450*/  VOTEU.ALL UP1, P1 ;  /* 0x0000000000ff7886 */ /* 0x000fe20000820000 */
[C---:B------:R-:W-:Y:S01]  /*3460*/  IMAD.WIDE R12, R19.reuse, 0x4, R10 ;  /* 0x00000004130c7825 */ /* 0x040fe200078e020a */
[----:B------:R-:W1:Y:S03]  /*3470*/  LDC R244, c[0x0][0x3a0] ;  /* 0x0000e800fff47b82 */ /* 0x000e660000000800 */
[C---:B------:R-:W-:Y:S01]  /*3480*/  IMAD.WIDE R14, R19.reuse, 0x4, R8 ;  /* 0x00000004130e7825 */ /* 0x040fe200078e0208 */
[----:B------:R2:W-:Y:S03]  /*3490*/  STL.64 [R1+0xd48], R12 ;  /* 0x000d480c01007387 */ /* 0x0005e60000100a00 */
[C---:B------:R-:W-:Y:S01]  /*34a0*/  IMAD.WIDE R16, R19.reuse, 0x4, R6 ;  /* 0x0000000413107825 */ /* 0x040fe200078e0206 */
[----:B------:R3:W-:Y:S03]  /*34b0*/  STL.64 [R1+0xd50], R14 ;  /* 0x000d500e01007387 */ /* 0x0007e60000100a00 */
[----:B------:R-:W-:Y:S01]  /*34c0*/  IMAD.WIDE R18, R19, 0x4, R4 ;  /* 0x0000000413127825 */ /* 0x000fe200078e0204 */
[----:B------:R4:W-:Y:S03]  /*34d0*/  STL.64 [R1+0xd58], R16 ;  /* 0x000d581001007387 */ /* 0x0009e60000100a00 */
[C---:B------:R-:W-:Y:S01]  /*34e0*/  IMAD.WIDE R20, R27.reuse, 0x4, R10 ;  /* 0x000000041b147825 */ /* 0x040fe200078e020a */
[----:B------:R-:W5:Y:S02]  /*34f0*/  FENCE.VIEW.ASYNC.S ;  /* 0x00000000000073c6 */ /* 0x000f640000000000 */
[----:B-----5:R-:W5:Y:S02]  /*3500*/  @!UP1 SYNCS.EXCH.64 URZ, [UR8], UR14 ;  /* 0x0000000e08ff95b2 */ /* 0x020f640008000100 */
[----:B-----5:R-:W-:Y:S01]  /*3510*/  BAR.SYNC.DEFER_BLOCKING 0x0 ;  /* 0x0000000000007b1d */ /* 0x020fe20000010000 */
[----:B------:R-:W-:-:S04]  /*3520*/  IMAD.WIDE R22, R27, 0x4, R8 ;  /* 0x000000041b167825 */ /* 0x000fc800078e0208 */
[----:B------:R-:W-:Y:S01]  /*3530*/  IMAD.U32 R35, RZ, RZ, UR9 ;  /* 0x00000009ff237e24 */ /* 0x000fe2000f8e00ff */
[----:B------:R-:W-:Y:S01]  /*3540*/  UIMAD UR9, UR4, 0x5, URZ ;  /* 0x00000005040978a4 */ /* 0x000fe2000f8e02ff */
[C---:B------:R-:W-:Y:S01]  /*3550*/  IMAD.WIDE R24, R27.reuse, 0x4, R6 ;  /* 0x000000041b187825 */ /* 0x040fe200078e0206 */
[----:B------:R-:W-:Y:S03]  /*3560*/  STL.64 [R1+0xd60], R18 ;  /* 0x000d601201007387 */ /* 0x000fe60000100a00 */
[----:B------:R-:W-:Y:S01]  /*3570*/  IMAD.WIDE R26, R27, 0x4, R4 ;  /* 0x000000041b1a7825 */ /* 0x000fe200078e0204 */
[----:B------:R-:W-:Y:S01]  /*3580*/  MOV R51, UR9 ;  /* 0x0000000900337c02 */ /* 0x000fe20008000f00 */
[----:B------:R-:W-:Y:S01]  /*3590*/  UIMAD UR9, UR4, 0x7, URZ ;  /* 0x00000007040978a4 */ /* 0x000fe2000f8e02ff */
[----:B------:R-:W-:Y:S01]  /*35a0*/  STL.64 [R1+0xd68], R20 ;  /* 0x000d681401007387 */ /* 0x000fe20000100a00 */
[----:B------:R-:W-:-:S03]  /*35b0*/  IMAD.WIDE R28, R35, 0x4, R10 ;  /* 0x00000004231c7825 */ /* 0x000fc600078e020a */
[----:B------:R5:W-:Y:S01]  /*35c0*/  STL.64 [R1+0xd70], R22 ;  /* 0x000d701601007387 */ /* 0x000be20000100a00 */
[----:B------:R-:W-:-:S03]  /*35d0*/  IMAD.WIDE R30, R35, 0x4, R8 ;  /* 0x00000004231e7825 */ /* 0x000fc600078e0208 */
[----:B------:R1:W-:Y:S01]  /*35e0*/  STL.64 [R1+0xd78], R24 ;  /* 0x000d781801007387 */ /* 0x0003e20000100a00 */
[----:B------:R1:W1:Y:S01]  /*35f0*/  @!UP2 SYNCS.EXCH.64 URZ, [UR7+0xdc008], UR12 ;  /* 0x0dc0080c07ffa5b2 */ /* 0x0002620008000100 */
[C---:B------:R-:W-:Y:S02]  /*3600*/  IMAD.WIDE R32, R35.reuse, 0x4, R6 ;  /* 0x0000000423207825 */ /* 0x040fe400078e0206 */
[----:B------:R-:W-:Y:S01]  /*3610*/  @!PT LDS RZ, [RZ] ;  /* 0x00000000fffff984 */ /* 0x000fe20000000800 */
[----:B------:R-:W-:Y:S01]  /*3620*/  @!PT LDS RZ, [RZ] ;  /* 0x00000000fffff984 */ /* 0x000fe20000000800 */
[----:B------:R-:W-:Y:S01]  /*3630*/  @!PT LDS RZ, [RZ] ;  /* 0x00000000fffff984 */ /* 0x000fe20000000800 */
[----:B-1----:R-:W-:Y:S02]  /*3640*/  LDGSTS.E [R2], desc[UR20][R10.64], !P4 ;  /* 0x000000000a027fae */ /* 0x002fe4000e1a1014 */
[----:B------:R-:W-:Y:S01]  /*3650*/  IMAD.U32 R43, RZ, RZ, UR6 ;  /* 0x00000006ff2b7e24 */ /* 0x000fe2000f8e00ff */
[----:B------:R-:W-:Y:S01]  /*3660*/  UIMAD UR6, UR4, 0x6, URZ ;  /* 0x00000006040678a4 */ /* 0x000fe2000f8e02ff */
[----:B------:R-:W-:Y:S01]  /*3670*/  LDGSTS.E [R2+0x200], desc[UR20][R8.64], !P4 ;  /* 0x0020000008027fae */ /* 0x000fe2000e1a1014 */
[----:B------:R-:W-:-:S03]  /*3680*/  IMAD.WIDE R34, R35, 0x4, R4 ;  /* 0x0000000423227825 */ /* 0x000fc600078e0204 */
[----:B------:R-:W-:Y:S01]  /*3690*/  LDGSTS.E [R2+0x400], desc[UR20][R6.64], !P4 ;  /* 0x0040000006027fae */ /* 0x000fe2000e1a1014 */
[----:B------:R-:W-:Y:S01]  /*36a0*/  IMAD.WIDE R36, R43, 0x4, R10 ;  /* 0x000000042b247825 */ /* 0x000fe200078e020a */
[----:B------:R-:W-:Y:S02]  /*36b0*/  UIMAD UR12, UR4, 0x3b, URZ ;  /* 0x0000003b040c78a4 */ /* 0x000fe4000f8e02ff */
[----:B------:R-:W-:Y:S01]  /*36c0*/  LDGSTS.E [R2+0x600], desc[UR20][R4.64], !P4 ;  /* 0x0060000004027fae */ /* 0x000fe2000e1a1014 */
[----:B------:R-:W-:Y:S01]  /*36d0*/  ISETP.GE.U32.AND P4, PT, R0, 0x7fffffba, PT ;  /* 0x7fffffba0000780c */ /* 0x000fe20003f86070 */
[----:B------:R-:W-:Y:S01]  /*36e0*/  VIADD R0, R81, 0xfffffff8 ;  /* 0xfffffff851007836 */ /* 0x000fe20000000000 */
[----:B------:R-:W-:Y:S01]  /*36f0*/  UIMAD UR13, UR4, 0x3c, URZ ;  /* 0x0000003c040d78a4 */ /* 0x000fe2000f8e02ff */
[----:B------:R2:W-:Y:S01]  /*3700*/  LDGSTS.E [R2+0x800], desc[UR20][R12.64], !P6 ;  /* 0x008000000c027fae */ /* 0x0005e2000f1a1014 */
[----:B------:R-:W-:-:S03]  /*3710*/  IMAD.WIDE R38, R43, 0x4, R8 ;  /* 0x000000042b267825 */ /* 0x000fc600078e0208 */
[----:B------:R3:W-:Y:S01]  /*3720*/  LDGSTS.E [R2+0xa00], desc[UR20][R14.64], !P6 ;  /* 0x00a000000e027fae */ /* 0x0007e2000f1a1014 */
[----:B------:R-:W-:-:S03]  /*3730*/  IMAD.WIDE R40, R43, 0x4, R6 ;  /* 0x000000042b287825 */ /* 0x000fc600078e0206 */
[----:B------:R4:W-:Y:S01]  /*3740*/  LDGSTS.E [R2+0xc00], desc[UR20][R16.64], !P6 ;  /* 0x00c0000010027fae */ /* 0x0009e2000f1a1014 */
[----:B------:R-:W-:-:S03]  /*3750*/  IMAD.WIDE R42, R43, 0x4, R4 ;  /* 0x000000042b2a7825 */ /* 0x000fc600078e0204 */
[----:B------:R-:W-:Y:S01]  /*3760*/  LDGSTS.E [R2+0xe00], desc[UR20][R18.64], !P6 ;  /* 0x00e0000012027fae */ /* 0x000fe2000f1a1014 */
[----:B------:R-:W-:Y:S01]  /*3770*/  ISETP.GE.U32.AND P6, PT, R0, 0x7fffffb9, PT ;  /* 0x7fffffb90000780c */ /* 0x000fe20003fc6070 */
[----:B------:R-:W-:Y:S01]  /*3780*/  VIADD R0, R81, 0xfffffff7 ;  /* 0xfffffff751007836 */ /* 0x000fe20000000000 */
[----:B--2---:R-:W-:Y:S01]  /*3790*/  MOV R13, R47 ;  /* 0x0000002f000d7202 */ /* 0x004fe20000000f00 */
[----:B------:R-:W-:Y:S01]  /*37a0*/  LDGSTS.E [R2+0x1000], desc[UR20][R20.64], !P2 ;  /* 0x0100000014027fae */ /* 0x000fe2000d1a1014 */
[----:B------:R-:W-:Y:S01]  /*37b0*/  IMAD.MOV.U32 R12, RZ, RZ, R46 ;  /* 0x000000ffff0c7224 */ /* 0x000fe200078e002e */
[----:B---3--:R-:W-:Y:S01]  /*37c0*/  MOV R14, R52 ;  /* 0x00000034000e7202 */ /* 0x008fe20000000f00 */
[C---:B------:R-:W-:Y:S01]  /*37d0*/  IMAD.WIDE R44, R51.reuse, 0x4, R10 ;  /* 0x00000004332c7825 */ /* 0x040fe200078e020a */
[----:B------:R5:W-:Y:S03]  /*37e0*/  LDGSTS.E [R2+0x1200], desc[UR20][R22.64], !P2 ;  /* 0x0120000016027fae */ /* 0x000be6000d1a1014 */
[C---:B------:R-:W-:Y:S01]  /*37f0*/  IMAD.WIDE R46, R51.reuse, 0x4, R8 ;  /* 0x00000004332e7825 */ /* 0x040fe200078e0208 */
[----:B------:R1:W-:Y:S03]  /*3800*/  LDGSTS.E [R2+0x1400], desc[UR20][R24.64], !P2 ;  /* 0x0140000018027fae */ /* 0x0003e6000d1a1014 */
[----:B------:R-:W-:Y:S01]  /*3810*/  IMAD.U32 R59, RZ, RZ, UR6 ;  /* 0x00000006ff3b7e24 */ /* 0x000fe2000f8e00ff */
[----:B------:R-:W-:Y:S01]  /*3820*/  LDGSTS.E [R2+0x1600], desc[UR20][R26.64], !P2 ;  /* 0x016000001a027fae */ /* 0x000fe2000d1a1014 */
[----:B------:R-:W-:Y:S01]  /*3830*/  ISETP.GE.U32.AND P2, PT, R0, 0x7fffffb8, PT ;  /* 0x7fffffb80000780c */ /* 0x000fe20003f46070 */
[----:B------:R-:W-:Y:S01]  /*3840*/  IMAD.WIDE R48, R51, 0x4, R6 ;  /* 0x0000000433307825 */ /* 0x000fe200078e0206 */
[----:B------:R-:W-:Y:S01]  /*3850*/  IADD3 R0, PT, PT, R81, -0xa, RZ ;  /* 0xfffffff651007810 */ /* 0x000fe20007ffe0ff */
[----:B------:R-:W-:Y:S01]  /*3860*/  LDGSTS.E [R2+0x1800], desc[UR20][R28.64], !P3 ;  /* 0x018000001c027fae */ /* 0x000fe2000d9a1014 */
[----:B------:R-:W-:Y:S01]  /*3870*/  USHF.L.U32 UR6, UR4, 0x3, URZ ;  /* 0x0000000304067899 */ /* 0x000fe200080006ff */
[----:B------:R-:W-:-:S02]  /*3880*/  IMAD.WIDE R50, R51, 0x4, R4 ;  /* 0x0000000433327825 */ /* 0x000fc400078e0204 */
[----:B------:R-:W-:Y:S02]  /*3890*/  LDGSTS.E [R2+0x1a00], desc[UR20][R30.64], !P3 ;  /* 0x01a000001e027fae */ /* 0x000fe4000d9a1014 */
[----:B------:R-:W-:Y:S01]  /*38a0*/  IMAD.MOV.U32 R15, RZ, RZ, R53 ;  /* 0x000000ffff0f7224 */ /* 0x000fe200078e0035 */
[----:B------:R-:W-:Y:S01]  /*38b0*/  MOV R75, UR6 ;  /* 0x00000006004b7c02 */ /* 0x000fe20008000f00 */
[----:B------:R-:W-:Y:S01]  /*38c0*/  LDGSTS.E [R2+0x1c00], desc[UR20][R32.64], !P3 ;  /* 0x01c0000020027fae */ /* 0x000fe2000d9a1014 */
[----:B----4-:R-:W-:Y:S01]  /*38d0*/  IMAD.MOV.U32 R16, RZ, RZ, R54 ;  /* 0x000000ffff107224 */ /* 0x010fe200078e0036 */
[----:B------:R-:W-:Y:S01]  /*38e0*/  UIMAD UR6, UR4, 0xa, URZ ;  /* 0x0000000a040678a4 */ /* 0x000fe2000f8e02ff */
[----:B------:R-:W-:Y:S01]  /*38f0*/  IMAD.MOV.U32 R17, RZ, RZ, R55 ;  /* 0x000000ffff117224 */ /* 0x000fe200078e0037 */
[----:B------:R-:W-:Y:S01]  /*3900*/  LDGSTS.E [R2+0x1e00], desc[UR20][R34.64], !P3 ;  /* 0x01e0000022027fae */ /* 0x000fe2000d9a1014 */
[----:B------:R-:W-:Y:S01]  /*3910*/  ISETP.GE.U32.AND P3, PT, R0, 0x7fffffb7, PT ;  /* 0x7fffffb70000780c */ /* 0x000fe20003f66070 */
[----:B------:R-:W-:-:S02]  /*3920*/  VIADD R0, R81, 0xfffffff5 ;  /* 0xfffffff551007836 */ /* 0x000fc40000000000 */
[----:B------:R-:W-:Y:S01]  /*3930*/  LDGSTS.E [R2+0x2000], desc[UR20][R36.64], !P0 ;  /* 0x0200000024027fae */ /* 0x000fe2000c1a1014 */
[----:B------:R-:W-:-:S03]  /*3940*/  IMAD.WIDE R52, R59, 0x4, R10 ;  /* 0x000000043b347825 */ /* 0x000fc600078e020a */
[----:B------:R-:W-:Y:S01]  /*3950*/  LDGSTS.E [R2+0x2200], desc[UR20][R38.64], !P0 ;  /* 0x0220000026027fae */ /* 0x000fe2000c1a1014 */
[----:B------:R-:W-:-:S03]  /*3960*/  IMAD.WIDE R54, R59, 0x4, R8 ;  /* 0x000000043b367825 */ /* 0x000fc600078e0208 */
[----:B------:R-:W-:Y:S01]  /*3970*/  LDGSTS.E [R2+0x2400], desc[UR20][R40.64], !P0 ;  /* 0x0240000028027fae */ /* 0x000fe2000c1a1014 */
[----:B------:R-:W-:-:S03]  /*3980*/  IMAD.WIDE R56, R59, 0x4, R6 ;  /* 0x000000043b387825 */ /* 0x000fc600078e0206 */
[----:B------:R-:W-:Y:S01]  /*3990*/  LDGSTS.E [R2+0x2600], desc[UR20][R42.64], !P0 ;  /* 0x026000002a027fae */ /* 0x000fe2000c1a1014 */
[----:B------:R-:W-:Y:S01]  /*39a0*/  ISETP.GE.U32.AND P0, PT, R0, 0x7fffffb6, PT ;  /* 0x7fffffb60000780c */ /* 0x000fe20003f06070 */
[----:B------:R-:W-:Y:S02]  /*39b0*/  VIADD R0, R81, 0xfffffff4 ;  /* 0xfffffff451007836 */ /* 0x000fe40000000000 */
[----:B------:R-:W-:Y:S01]  /*39c0*/  LDGSTS.E [R2+0x2800], desc[UR20][R44.64], !P5 ;  /* 0x028000002c027fae */ /* 0x000fe2000e9a1014 */
[----:B------:R-:W-:Y:S01]  /*39d0*/  IMAD.U32 R67, RZ, RZ, UR9 ;  /* 0x00000009ff437e24 */ /* 0x000fe2000f8e00ff */
[----:B------:R-:W-:Y:S01]  /*39e0*/  UIMAD UR9, UR4, 0x9, URZ ;  /* 0x00000009040978a4 */ /* 0x000fe2000f8e02ff */
[----:B------:R-:W-:Y:S01]  /*39f0*/  IMAD.WIDE R58, R59, 0x4, R4 ;  /* 0x000000043b3a7825 */ /* 0x000fe200078e0204 */
[----:B------:R-:W-:Y:S03]  /*3a00*/  LDGSTS.E [R2+0x2a00], desc[UR20][R46.64], !P5 ;  /* 0x02a000002e027fae */ /* 0x000fe6000e9a1014 */
[C---:B------:R-:W-:Y:S01]  /*3a10*/  IMAD.WIDE R60, R67.reuse, 0x4, R10 ;  /* 0x00000004433c7825 */ /* 0x040fe200078e020a */
[----:B------:R-:W-:Y:S03]  /*3a20*/  LDGSTS.E [R2+0x2c00], desc[UR20][R48.64], !P5 ;  /* 0x02c0000030027fae */ /* 0x000fe6000e9a1014 */
[----:B------:R-:W-:Y:S01]  /*3a30*/  IMAD.WIDE R62, R67, 0x4, R8 ;  /* 0x00000004433e7825 */ /* 0x000fe200078e0208 */
[----:B------:R-:W-:Y:S01]  /*3a40*/  LDGSTS.E [R2+0x2e00], desc[UR20][R50.64], !P5 ;  /* 0x02e0000032027fae */ /* 0x000fe2000e9a1014 */
[----:B------:R-:W-:-:S02]  /*3a50*/  ISETP.GE.U32.AND P5, PT, R0, 0x7fffffb5, PT ;  /* 0x7fffffb50000780c */ /* 0x000fc40003fa6070 */
[----:B------:R-:W-:Y:S01]  /*3a60*/  IADD3 R0, PT, PT, R81, -0xd, RZ ;  /* 0xfffffff351007810 */ /* 0x000fe20007ffe0ff */
        /* <DEDUP_REMOVED lines=10> */
[----:B------:R-:W-:-:S03]  /*3b10*/  IMAD.WIDE R70, R75, 0x4, R8 ;  /* 0x000000044b467825 */ /* 0x000fc600078e0208 */
[----:B------:R-:W-:Y:S01]  /*3b20*/  LDGSTS.E [R2+0x3a00], desc[UR20][R62.64], !P6 ;  /* 0x03a000003e027fae */ /* 0x000fe2000f1a1014 */
[----:B------:R-:W-:Y:S01]  /*3b30*/  IMAD.U32 R87, RZ, RZ, UR9 ;  /* 0x00000009ff577e24 */ /* 0x000fe2000f8e00ff */
[----:B------:R-:W-:Y:S01]  /*3b40*/  UIMAD UR9, UR4, 0xb, URZ ;  /* 0x0000000b040978a4 */ /* 0x000fe2000f8e02ff */
[C---:B------:R-:W-:Y:S01]  /*3b50*/  IMAD.WIDE R72, R75.reuse, 0x4, R6 ;  /* 0x000000044b487825 */ /* 0x040fe200078e0206 */
[----:B------:R-:W-:Y:S03]  /*3b60*/  LDGSTS.E [R2+0x3c00], desc[UR20][R64.64], !P6 ;  /* 0x03c0000040027fae */ /* 0x000fe6000f1a1014 */
[----:B------:R-:W-:Y:S01]  /*3b70*/  IMAD.WIDE R74, R75, 0x4, R4 ;  /* 0x000000044b4a7825 */ /* 0x000fe200078e0204 */
[----:B------:R-:W-:Y:S01]  /*3b80*/  LDGSTS.E [R2+0x3e00], desc[UR20][R66.64], !P6 ;  /* 0x03e0000042027fae */ /* 0x000fe2000f1a1014 */
[----:B------:R-:W-:Y:S02]  /*3b90*/  ISETP.GE.U32.AND P6, PT, R0, 0x7fffffb3, PT ;  /* 0x7fffffb30000780c */ /* 0x000fe40003fc6070 */
[----:B------:R-:W-:Y:S01]  /*3ba0*/  VIADD R0, R81, 0xfffffff1 ;  /* 0xfffffff151007836 */ /* 0x000fe20000000000 */
[----:B------:R-:W-:Y:S01]  /*3bb0*/  LDGSTS.E [R2+0x4000], desc[UR20][R68.64], !P2 ;  /* 0x0400000044027fae */ /* 0x000fe2000d1a1014 */
[C---:B------:R-:W-:Y:S01]  /*3bc0*/  IMAD.WIDE R76, R87.reuse, 0x4, R10 ;  /* 0x00000004574c7825 */ /* 0x040fe200078e020a */
[----:B------:R-:W-:Y:S01]  /*3bd0*/  MOV R103, UR9 ;  /* 0x0000000900677c02 */ /* 0x000fe20008000f00 */
[----:B------:R-:W-:Y:S01]  /*3be0*/  UIMAD UR9, UR4, 0xd, URZ ;  /* 0x0000000d040978a4 */ /* 0x000fe2000f8e02ff */
[----:B------:R-:W-:Y:S01]  /*3bf0*/  LDGSTS.E [R2+0x4200], desc[UR20][R70.64], !P2 ;  /* 0x0420000046027fae */ /* 0x000fe2000d1a1014 */
[----:B------:R-:W-:-:S03]  /*3c00*/  IMAD.WIDE R78, R87, 0x4, R8 ;  /* 0x00000004574e7825 */ /* 0x000fc600078e0208 */
[----:B------:R-:W-:Y:S01]  /*3c10*/  LDGSTS.E [R2+0x4400], desc[UR20][R72.64], !P2 ;  /* 0x0440000048027fae */ /* 0x000fe2000d1a1014 */
[----:B------:R-:W-:-:S03]  /*3c20*/  IMAD.WIDE R84, R87, 0x4, R6 ;  /* 0x0000000457547825 */ /* 0x000fc600078e0206 */
[----:B------:R-:W-:Y:S01]  /*3c30*/  LDGSTS.E [R2+0x4600], desc[UR20][R74.64], !P2 ;  /* 0x046000004a027fae */ /* 0x000fe2000d1a1014 */
[----:B------:R-:W-:Y:S01]  /*3c40*/  IMAD.U32 R95, RZ, RZ, UR6 ;  /* 0x00000006ff5f7e24 */ /* 0x000fe2000f8e00ff */
[----:B------:R-:W-:Y:S01]  /*3c50*/  ISETP.GE.U32.AND P2, PT, R0, 0x7fffffb2, PT ;  /* 0x7fffffb20000780c */ /* 0x000fe20003f46070 */
[----:B------:R-:W-:Y:S01]  /*3c60*/  IMAD.WIDE R86, R87, 0x4, R4 ;  /* 0x0000000457567825 */ /* 0x000fe200078e0204 */
[----:B------:R-:W-:Y:S01]  /*3c70*/  IADD3 R0, PT, PT, R81, -0x10, RZ ;  /* 0xfffffff051007810 */ /* 0x000fe20007ffe0ff */
[----:B------:R-:W-:Y:S01]  /*3c80*/  LDGSTS.E [R2+0x4800], desc[UR20][R76.64], !P3 ;  /* 0x048000004c027fae */ /* 0x000fe2000d9a1014 */
[----:B------:R-:W-:Y:S01]  /*3c90*/  UIMAD UR6, UR4, 0xc, URZ ;  /* 0x0000000c040678a4 */ /* 0x000fe2000f8e02ff */
[C---:B------:R-:W-:Y:S02]  /*3ca0*/  IMAD.WIDE R88, R95.reuse, 0x4, R10 ;  /* 0x000000045f587825 */ /* 0x040fe400078e020a */
[----:B------:R-:W-:Y:S02]  /*3cb0*/  LDGSTS.E [R2+0x4a00], desc[UR20][R78.64], !P3 ;  /* 0x04a000004e027fae */ /* 0x000fe4000d9a1014 */
[----:B------:R-:W-:-:S02]  /*3cc0*/  IMAD.WIDE R90, R95, 0x4, R8 ;  /* 0x000000045f5a7825 */ /* 0x000fc400078e0208 */
[----:B------:R-:W-:Y:S02]  /*3cd0*/  LDGSTS.E [R2+0x4c00], desc[UR20][R84.64], !P3 ;  /* 0x04c0000054027fae */ /* 0x000fe4000d9a1014 */
[C---:B------:R-:W-:Y:S02]  /*3ce0*/  IMAD.WIDE R92, R95.reuse, 0x4, R6 ;  /* 0x000000045f5c7825 */ /* 0x040fe400078e0206 */
[----:B------:R-:W-:Y:S01]  /*3cf0*/  LDGSTS.E [R2+0x4e00], desc[UR20][R86.64], !P3 ;  /* 0x04e0000056027fae */ /* 0x000fe2000d9a1014 */
[----:B------:R-:W-:Y:S01]  /*3d00*/  ISETP.GE.U32.AND P3, PT, R0, 0x7fffffb1, PT ;  /* 0x7fffffb10000780c */ /* 0x000fe20003f66070 */
[----:B------:R-:W-:Y:S02]  /*3d10*/  IMAD.WIDE R94, R95, 0x4, R4 ;  /* 0x000000045f5e7825 */ /* 0x000fe400078e0204 */
[----:B------:R-:W-:Y:S02]  /*3d20*/  LDGSTS.E [R2+0x5000], desc[UR20][R88.64], !P0 ;  /* 0x0500000058027fae */ /* 0x000fe4000c1a1014 */
[----:B------:R-:W-:-:S02]  /*3d30*/  VIADD R0, R81, 0xffffffef ;  /* 0xffffffef51007836 */ /* 0x000fc40000000000 */
[----:B------:R-:W-:Y:S01]  /*3d40*/  LDGSTS.E [R2+0x5200], desc[UR20][R90.64], !P0 ;  /* 0x052000005a027fae */ /* 0x000fe2000c1a1014 */
[----:B------:R-:W-:-:S03]  /*3d50*/  IMAD.WIDE R96, R103, 0x4, R10 ;  /* 0x0000000467607825 */ /* 0x000fc600078e020a */
[----:B------:R-:W-:Y:S01]  /*3d60*/  LDGSTS.E [R2+0x5400], desc[UR20][R92.64], !P0 ;  /* 0x054000005c027fae */ /* 0x000fe2000c1a1014 */
[----:B------:R-:W-:-:S03]  /*3d70*/  IMAD.WIDE R98, R103, 0x4, R8 ;  /* 0x0000000467627825 */ /* 0x000fc600078e0208 */
[----:B------:R-:W-:Y:S01]  /*3d80*/  LDGSTS.E [R2+0x5600], desc[UR20][R94.64], !P0 ;  /* 0x056000005e027fae */ /* 0x000fe2000c1a1014 */
[----:B------:R-:W-:Y:S01]  /*3d90*/  IMAD.U32 R111, RZ, RZ, UR6 ;  /* 0x00000006ff6f7e24 */ /* 0x000fe2000f8e00ff */
[----:B------:R-:W-:Y:S01]  /*3da0*/  ISETP.GE.U32.AND P0, PT, R0, 0x7fffffb0, PT ;  /* 0x7fffffb00000780c */ /* 0x000fe20003f06070 */
[C---:B------:R-:W-:Y:S01]  /*3db0*/  IMAD.WIDE R100, R103.reuse, 0x4, R6 ;  /* 0x0000000467647825 */ /* 0x040fe200078e0206 */
[----:B------:R-:W-:Y:S01]  /*3dc0*/  LDGSTS.E [R2+0x5800], desc[UR20][R96.64], !P5 ;  /* 0x0580000060027fae */ /* 0x000fe2000e9a1014 */
[----:B------:R-:W-:Y:S02]  /*3dd0*/  UIMAD UR6, UR4, 0xe, URZ ;  /* 0x0000000e040678a4 */ /* 0x000fe4000f8e02ff */
[----:B------:R-:W-:Y:S01]  /*3de0*/  IMAD.WIDE R102, R103, 0x4, R4 ;  /* 0x0000000467667825 */ /* 0x000fe200078e0204 */
[----:B------:R-:W-:Y:S03]  /*3df0*/  LDGSTS.E [R2+0x5a00], desc[UR20][R98.64], !P5 ;  /* 0x05a0000062027fae */ /* 0x000fe6000e9a1014 */
[----:B------:R-:W-:Y:S01]  /*3e00*/  VIADD R0, R81, 0xffffffee ;  /* 0xffffffee51007836 */ /* 0x000fe20000000000 */
[----:B------:R-:W-:Y:S01]  /*3e10*/  LDGSTS.E [R2+0x5c00], desc[UR20][R100.64], !P5 ;  /* 0x05c0000064027fae */ /* 0x000fe2000e9a1014 */
[C---:B------:R-:W-:Y:S01]  /*3e20*/  IMAD.WIDE R104, R111.reuse, 0x4, R10 ;  /* 0x000000046f687825 */ /* 0x040fe200078e020a */
[----:B------:R-:W-:Y:S01]  /*3e30*/  MOV R127, UR6 ;  /* 0x00000006007f7c02 */ /* 0x000fe20008000f00 */
[----:B------:R-:W-:Y:S01]  /*3e40*/  USHF.L.U32 UR6, UR4, 0x4, URZ ;  /* 0x0000000404067899 */ /* 0x000fe200080006ff */
[----:B------:R-:W-:Y:S01]  /*3e50*/  LDGSTS.E [R2+0x5e00], desc[UR20][R102.64], !P5 ;  /* 0x05e0000066027fae */ /* 0x000fe2000e9a1014 */
[----:B------:R-:W-:Y:S01]  /*3e60*/  IMAD.WIDE R106, R111, 0x4, R8 ;  /* 0x000000046f6a7825 */ /* 0x000fe200078e0208 */
[----:B------:R-:W-:-:S02]  /*3e70*/  ISETP.GE.U32.AND P5, PT, R0, 0x7fffffaf, PT ;  /* 0x7fffffaf0000780c */ /* 0x000fc40003fa6070 */
[----:B------:R-:W-:Y:S01]  /*3e80*/  IADD3 R0, PT, PT, R81, -0x13, RZ ;  /* 0xffffffed51007810 */ /* 0x000fe20007ffe0ff */
[C---:B------:R-:W-:Y:S01]  /*3e90*/  IMAD.WIDE R108, R111.reuse, 0x4, R6 ;  /* 0x000000046f6c7825 */ /* 0x040fe200078e0206 */
[----:B------:R-:W-:Y:S03]  /*3ea0*/  LDGSTS.E [R2+0x6000], desc[UR20][R104.64], !P4 ;  /* 0x0600000068027fae */ /* 0x000fe6000e1a1014 */
[----:B------:R-:W-:Y:S01]  /*3eb0*/  IMAD.U32 R119, RZ, RZ, UR9 ;  /* 0x00000009ff777e24 */ /* 0x000fe2000f8e00ff */
[----:B------:R-:W-:Y:S01]  /*3ec0*/  LDGSTS.E [R2+0x6200], desc[UR20][R106.64], !P4 ;  /* 0x062000006a027fae */ /* 0x000fe2000e1a1014 */
[----:B------:R-:W-:Y:S01]  /*3ed0*/  IMAD.WIDE R110, R111, 0x4, R4 ;  /* 0x000000046f6e7825 */ /* 0x000fe200078e0204 */
[----:B------:R-:W-:Y:S02]  /*3ee0*/  UIMAD UR9, UR4, 0xf, URZ ;  /* 0x0000000f040978a4 */ /* 0x000fe4000f8e02ff */
[----:B------:R-:W-:Y:S01]  /*3ef0*/  LDGSTS.E [R2+0x6400], desc[UR20][R108.64], !P4 ;  /* 0x064000006c027fae */ /* 0x000fe2000e1a1014 */
[----:B------:R-:W-:-:S03]  /*3f00*/  IMAD.WIDE R112, R119, 0x4, R10 ;  /* 0x0000000477707825 */ /* 0x000fc600078e020a */
[----:B------:R-:W-:Y:S01]  /*3f10*/  LDGSTS.E [R2+0x6600], desc[UR20][R110.64], !P4 ;  /* 0x066000006e027fae */ /* 0x000fe2000e1a1014 */
[C---:B------:R-:W-:Y:S01]  /*3f20*/  IMAD.WIDE R114, R119.reuse, 0x4, R8 ;  /* 0x0000000477727825 */ /* 0x040fe200078e0208 */
[----:B------:R-:W-:Y:S02]  /*3f30*/  ISETP.GE.U32.AND P4, PT, R0, 0x7fffffae, PT ;  /* 0x7fffffae0000780c */ /* 0x000fe40003f86070 */
[----:B------:R-:W-:Y:S01]  /*3f40*/  LDGSTS.E [R2+0x6800], desc[UR20][R112.64], !P6 ;  /* 0x0680000070027fae */ /* 0x000fe2000f1a1014 */
[----:B------:R-:W-:-:S03]  /*3f50*/  IMAD.WIDE R116, R119, 0x4, R6 ;  /* 0x0000000477747825 */ /* 0x000fc600078e0206 */
[----:B------:R-:W-:Y:S01]  /*3f60*/  LDGSTS.E [R2+0x6a00], desc[UR20][R114.64], !P6 ;  /* 0x06a0000072027fae */ /* 0x000fe2000f1a1014 */
[----:B------:R-:W-:-:S03]  /*3f70*/  IMAD.WIDE R118, R119, 0x4, R4 ;  /* 0x0000000477767825 */ /* 0x000fc600078e0204 */
[----:B------:R-:W-:Y:S01]  /*3f80*/  LDGSTS.E [R2+0x6c00], desc[UR20][R116.64], !P6 ;  /* 0x06c0000074027fae */ /* 0x000fe2000f1a1014 */
[----:B------:R-:W-:Y:S02]  /*3f90*/  VIADD R0, R81, 0xffffffec ;  /* 0xffffffec51007836 */ /* 0x000fe40000000000 */
[C---:B------:R-:W-:Y:S01]  /*3fa0*/  IMAD.WIDE R120, R127.reuse, 0x4, R10 ;  /* 0x000000047f787825 */ /* 0x040fe200078e020a */
[----:B------:R-:W-:Y:S02]  /*3fb0*/  LDGSTS.E [R2+0x6e00], desc[UR20][R118.64], !P6 ;  /* 0x06e0000076027fae */ /* 0x000fe4000f1a1014 */
[----:B------:R-:W-:Y:S01]  /*3fc0*/  ISETP.GE.U32.AND P6, PT, R0, 0x7fffffad, PT ;  /* 0x7fffffad0000780c */ /* 0x000fe20003fc6070 */
[C---:B------:R-:W-:Y:S01]  /*3fd0*/  IMAD.WIDE R122, R127.reuse, 0x4, R8 ;  /* 0x000000047f7a7825 */ /* 0x040fe200078e0208 */
[----:B------:R-:W-:Y:S03]  /*3fe0*/  LDGSTS.E [R2+0x7000], desc[UR20][R120.64], !P2 ;  /* 0x0700000078027fae */ /* 0x000fe6000d1a1014 */
[----:B------:R-:W-:Y:S01]  /*3ff0*/  IMAD.U32 R135, RZ, RZ, UR9 ;  /* 0x00000009ff877e24 */ /* 0x000fe2000f8e00ff */
[----:B------:R-:W-:Y:S01]  /*4000*/  LDGSTS.E [R2+0x7200], desc[UR20][R122.64], !P2 ;  /* 0x072000007a027fae */ /* 0x000fe2000d1a1014 */
[----:B------:R-:W-:Y:S01]  /*4010*/  IMAD.WIDE R124, R127, 0x4, R6 ;  /* 0x000000047f7c7825 */ /* 0x000fe200078e0206 */
[----:B------:R-:W-:-:S02]  /*4020*/  UIMAD UR9, UR4, 0x11, URZ ;  /* 0x00000011040978a4 */ /* 0x000fc4000f8e02ff */
[----:B------:R-:W-:Y:S01]  /*4030*/  STL.64 [R1+0xd80], R26 ;  /* 0x000d801a01007387 */ /* 0x000fe20000100a00 */
[----:B------:R-:W-:-:S03]  /*4040*/  IMAD.WIDE R126, R127, 0x4, R4 ;  /* 0x000000047f7e7825 */ /* 0x000fc600078e0204 */
[----:B------:R-:W-:Y:S01]  /*4050*/  LDGSTS.E [R2+0x7400], desc[UR20][R124.64], !P2 ;  /* 0x074000007c027fae */ /* 0x000fe2000d1a1014 */
[----:B------:R-:W-:Y:S01]  /*4060*/  VIADD R0, R81, 0xffffffeb ;  /* 0xffffffeb51007836 */ /* 0x000fe20000000000 */
[----:B------:R-:W-:Y:S01]  /*4070*/  MOV R151, UR9 ;  /* 0x0000000900977c02 */ /* 0x000fe20008000f00 */
[C---:B------:R-:W-:Y:S01]  /*4080*/  IMAD.WIDE R128, R135.reuse, 0x4, R10 ;  /* 0x0000000487807825 */ /* 0x040fe200078e020a */
[----:B------:R-:W-:Y:S01]  /*4090*/  LDGSTS.E [R2+0x7600], desc[UR20][R126.64], !P2 ;  /* 0x076000007e027fae */ /* 0x000fe2000d1a1014 */
[----:B------:R-:W-:Y:S01]  /*40a0*/  UIMAD UR9, UR4, 0x13, URZ ;  /* 0x00000013040978a4 */ /* 0x000fe2000f8e02ff */
[----:B------:R-:W-:Y:S01]  /*40b0*/  ISETP.GE.U32.AND P2, PT, R0, 0x7fffffac, PT ;  /* 0x7fffffac0000780c */ /* 0x000fe20003f46070 */
[----:B------:R-:W-:Y:S01]  /*40c0*/  IMAD.WIDE R130, R135, 0x4, R8 ;  /* 0x0000000487827825 */ /* 0x000fe200078e0208 */
[----:B------:R-:W-:Y:S01]  /*40d0*/  IADD3 R0, PT, PT, R81, -0x16, RZ ;  /* 0xffffffea51007810 */ /* 0x000fe20007ffe0ff */
[----:B------:R-:W-:Y:S02]  /*40e0*/  LDGSTS.E [R2+0x7800], desc[UR20][R128.64], !P3 ;  /* 0x0780000080027fae */ /* 0x000fe4000d9a1014 */
[----:B------:R-:W-:-:S02]  /*40f0*/  IMAD.WIDE R132, R135, 0x4, R6 ;  /* 0x0000000487847825 */ /* 0x000fc400078e0206 */
[----:B------:R-:W-:Y:S02]  /*4100*/  LDGSTS.E [R2+0x7a00], desc[UR20][R130.64], !P3 ;  /* 0x07a0000082027fae */ /* 0x000fe4000d9a1014 */
[----:B------:R-:W-:Y:S01]  /*4110*/  IMAD.U32 R143, RZ, RZ, UR6 ;  /* 0x00000006ff8f7e24 */ /* 0x000fe2000f8e00ff */
[----:B------:R-:W-:Y:S01]  /*4120*/  UIMAD UR6, UR4, 0x12, URZ ;  /* 0x00000012040678a4 */ /* 0x000fe2000f8e02ff */
[----:B------:R-:W-:Y:S01]  /*4130*/  IMAD.WIDE R134, R135, 0x4, R4 ;  /* 0x0000000487867825 */ /* 0x000fe200078e0204 */
[----:B------:R-:W-:Y:S03]  /*4140*/  LDGSTS.E [R2+0x7c00], desc[UR20][R132.64], !P3 ;  /* 0x07c0000084027fae */ /* 0x000fe6000d9a1014 */
[----:B------:R-:W-:Y:S01]  /*4150*/  IMAD.WIDE R136, R143, 0x4, R10 ;  /* 0x000000048f887825 */ /* 0x000fe200078e020a */
[----:B------:R-:W-:Y:S01]  /*4160*/  LDGSTS.E [R2+0x7e00], desc[UR20][R134.64], !P3 ;  /* 0x07e0000086027fae */ /* 0x000fe2000d9a1014 */
[----:B------:R-:W-:-:S02]  /*4170*/  ISETP.GE.U32.AND P3, PT, R0, 0x7fffffab, PT ;  /* 0x7fffffab0000780c */ /* 0x000fc40003f66070 */
[C---:B------:R-:W-:Y:S01]  /*4180*/  IMAD.WIDE R138, R143.reuse, 0x4, R8 ;  /* 0x000000048f8a7825 */ /* 0x040fe200078e0208 */
[----:B------:R-:W-:Y:S03]  /*4190*/  LDGSTS.E [R2+0x8000], desc[UR20][R136.64], !P0 ;  /* 0x0800000088027fae */ /* 0x000fe6000c1a1014 */
[C---:B------:R-:W-:Y:S01]  /*41a0*/  IMAD.WIDE R140, R143.reuse, 0x4, R6 ;  /* 0x000000048f8c7825 */ /* 0x040fe200078e0206 */
[----:B------:R-:W-:Y:S03]  /*41b0*/  LDGSTS.E [R2+0x8200], desc[UR20][R138.64], !P0 ;  /* 0x082000008a027fae */ /* 0x000fe6000c1a1014 */
[----:B------:R-:W-:Y:S01]  /*41c0*/  IMAD.WIDE R142, R143, 0x4, R4 ;  /* 0x000000048f8e7825 */ /* 0x000fe200078e0204 */
[----:B------:R-:W-:Y:S03]  /*41d0*/  LDGSTS.E [R2+0x8400], desc[UR20][R140.64], !P0 ;  /* 0x084000008c027fae */ /* 0x000fe6000c1a1014 */
[----:B------:R-:W-:Y:S01]  /*41e0*/  VIADD R0, R81, 0xffffffe9 ;  /* 0xffffffe951007836 */ /* 0x000fe20000000000 */
[----:B------:R-:W-:Y:S01]  /*41f0*/  LDGSTS.E [R2+0x8600], desc[UR20][R142.64], !P0 ;  /* 0x086000008e027fae */ /* 0x000fe2000c1a1014 */
[----:B------:R-:W-:-:S03]  /*4200*/  IMAD.WIDE R144, R151, 0x4, R10 ;  /* 0x0000000497907825 */ /* 0x000fc600078e020a */
[----:B------:R-:W-:Y:S01]  /*4210*/  ISETP.GE.U32.AND P0, PT, R0, 0x7fffffaa, PT ;  /* 0x7fffffaa0000780c */ /* 0x000fe20003f06070 */
[C---:B------:R-:W-:Y:S01]  /*4220*/  IMAD.WIDE R146, R151.reuse, 0x4, R8 ;  /* 0x0000000497927825 */ /* 0x040fe200078e0208 */
[----:B------:R-:W-:Y:S03]  /*4230*/  LDGSTS.E [R2+0x8800], desc[UR20][R144.64], !P5 ;  /* 0x0880000090027fae */ /* 0x000fe6000e9a1014 */
[----:B------:R-:W-:Y:S01]  /*4240*/  IMAD.U32 R159, RZ, RZ, UR6 ;  /* 0x00000006ff9f7e24 */ /* 0x000fe2000f8e00ff */
[----:B------:R-:W-:Y:S01]  /*4250*/  LDGSTS.E [R2+0x8a00], desc[UR20][R146.64], !P5 ;  /* 0x08a0000092027fae */ /* 0x000fe2000e9a1014 */
[C---:B------:R-:W-:Y:S01]  /*4260*/  IMAD.WIDE R148, R151.reuse, 0x4, R6 ;  /* 0x0000000497947825 */ /* 0x040fe200078e0206 */
[----:B------:R-:W-:Y:S02]  /*4270*/  UIMAD UR6, UR4, 0x14, URZ ;  /* 0x00000014040678a4 */ /* 0x000fe4000f8e02ff */
        /* <DEDUP_REMOVED lines=77> */
[C---:B------:R-:W-:Y:S01]  /*4750*/  VIADD R0, R81.reuse, 0xffffffe2 ;  /* 0xffffffe251007836 */ /* 0x040fe20000000000 */
[----:B------:R-:W-:Y:S01]  /*4760*/  MOV R222, UR6 ;  /* 0x0000000600de7c02 */ /* 0x000fe20008000f00 */
[----:B------:R-:W-:Y:S01]  /*4770*/  IMAD.WIDE R200, R206, 0x4, R10 ;  /* 0x00000004cec87825 */ /* 0x000fe200078e020a */
[----:B------:R-:W-:Y:S01]  /*4780*/  LDGSTS.E [R2+0xbe00], desc[UR20][R198.64], !P5 ;  /* 0x0be00000c6027fae */ /* 0x000fe2000e9a1014 */
[----:B------:R-:W-:Y:S01]  /*4790*/  UIMAD UR6, UR4, 0x1c, URZ ;  /* 0x0000001c040678a4 */ /* 0x000fe2000f8e02ff */
[----:B------:R-:W-:Y:S01]  /*47a0*/  ISETP.GE.U32.AND P5, PT, R0, 0x7fffffa3, PT ;  /* 0x7fffffa30000780c */ /* 0x000fe20003fa6070 */
[C---:B------:R-:W-:Y:S01]  /*47b0*/  IMAD.WIDE R202, R206.reuse, 0x4, R8 ;  /* 0x00000004ceca7825 */ /* 0x040fe200078e0208 */
        /* <DEDUP_REMOVED lines=49> */
[----:B------:R-:W-:Y:S03]  /*4ad0*/  STL.64 [R1+0xda8], R36 ;  /* 0x000da82401007387 */ /* 0x000fe60000100a00 */
[C---:B------:R-:W-:Y:S01]  /*4ae0*/  IMAD.WIDE R236, R238.reuse, 0x4, R6 ;  /* 0x00000004eeec7825 */ /* 0x040fe200078e0206 */
[----:B------:R-:W-:Y:S03]  /*4af0*/  STL.64 [R1+0xdb0], R38 ;  /* 0x000db02601007387 */ /* 0x000fe60000100a00 */
[----:B------:R-:W-:Y:S01]  /*4b00*/  IMAD.WIDE R238, R238, 0x4, R4 ;  /* 0x00000004eeee7825 */ /* 0x000fe200078e0204 */
[----:B------:R-:W-:Y:S03]  /*4b10*/  LDGSTS.E [R2+0xe000], desc[UR20][R232.64], !P0 ;  /* 0x0e000000e8027fae */ /* 0x000fe6000c1a1014 */
[----:B------:R-:W-:Y:S01]  /*4b20*/  VIADD R0, R81, 0xffffffdd ;  /* 0xffffffdd51007836 */ /* 0x000fe20000000000 */
[----:B------:R-:W-:Y:S01]  /*4b30*/  STL.64 [R1+0xdb8], R40 ;  /* 0x000db82801007387 */ /* 0x000fe20000100a00 */
[----:B------:R-:W-:-:S03]  /*4b40*/  IMAD.WIDE R240, R248, 0x4, R10 ;  /* 0x00000004f8f07825 */ /* 0x000fc600078e020a */
[----:B------:R-:W-:Y:S01]  /*4b50*/  LDGSTS.E [R2+0xe200], desc[UR20][R234.64], !P0 ;  /* 0x0e200000ea027fae */ /* 0x000fe2000c1a1014 */
[----:B------:R-:W-:-:S03]  /*4b60*/  IMAD.WIDE R242, R248, 0x4, R8 ;  /* 0x00000004f8f27825 */ /* 0x000fc600078e0208 */
[----:B------:R-:W-:Y:S01]  /*4b70*/  STL.64 [R1+0xdc0], R42 ;  /* 0x000dc02a01007387 */ /* 0x000fe20000100a00 */
[----:B------:R-:W-:-:S03]  /*4b80*/  IMAD.WIDE R246, R248, 0x4, R6 ;  /* 0x00000004f8f67825 */ /* 0x000fc600078e0206 */
[----:B------:R-:W-:Y:S01]  /*4b90*/  LDGSTS.E [R2+0xe400], desc[UR20][R236.64], !P0 ;  /* 0x0e400000ec027fae */ /* 0x000fe2000c1a1014 */
[----:B------:R-:W-:-:S03]  /*4ba0*/  IMAD.WIDE R248, R248, 0x4, R4 ;  /* 0x00000004f8f87825 */ /* 0x000fc600078e0204 */
[----:B------:R-:W-:Y:S04]  /*4bb0*/  STL.64 [R1+0xdc8], R44 ;  /* 0x000dc82c01007387 */ /* 0x000fe80000100a00 */
[----:B------:R-:W-:Y:S01]  /*4bc0*/  LDGSTS.E [R2+0xe600], desc[UR20][R238.64], !P0 ;  /* 0x0e600000ee027fae */ /* 0x000fe2000c1a1014 */
[----:B------:R-:W-:Y:S01]  /*4bd0*/  ISETP.GE.U32.AND P0, PT, R0, 0x7fffff9e, PT ;  /* 0x7fffff9e0000780c */ /* 0x000fe20003f06070 */
[----:B------:R-:W-:Y:S01]  /*4be0*/  IMAD.U32 R0, RZ, RZ, UR6 ;  /* 0x00000006ff007e24 */ /* 0x000fe2000f8e00ff */
[----:B------:R-:W-:Y:S01]  /*4bf0*/  USHF.L.U32 UR6, UR4, 0x5, URZ ;  /* 0x0000000504067899 */ /* 0x000fe200080006ff */
[----:B------:R-:W-:Y:S02]  /*4c00*/  STL.64 [R1+0xdd0], R46 ;  /* 0x000dd02e01007387 */ /* 0x000fe40000100a00 */
[----:B------:R-:W-:-:S02]  /*4c10*/  IMAD.WIDE R250, R0, 0x4, R10 ;  /* 0x0000000400fa7825 */ /* 0x000fc400078e020a */
[----:B------:R-:W-:Y:S02]  /*4c20*/  STL.64 [R1+0xdd8], R48 ;  /* 0x000dd83001007387 */ /* 0x000fe40000100a00 */
[C---:B-----5:R-:W-:Y:S02]  /*4c30*/  IMAD.WIDE R22, R0.reuse, 0x4, R8 ;  /* 0x0000000400167825 */ /* 0x060fe400078e0208 */
[----:B------:R-:W-:Y:S02]  /*4c40*/  STL.64 [R1+0xde0], R50 ;  /* 0x000de03201007387 */ /* 0x000fe40000100a00 */
[C---:B------:R-:W-:Y:S02]  /*4c50*/  IMAD.WIDE R20, R0.reuse, 0x4, R6 ;  /* 0x0000000400147825 */ /* 0x040fe400078e0206 */
[----:B------:R-:W-:Y:S02]  /*4c60*/  STL.64 [R1+0xde8], R52 ;  /* 0x000de83401007387 */ /* 0x000fe40000100a00 */
[----:B------:R-:W-:-:S02]  /*4c70*/  IMAD.WIDE R18, R0, 0x4, R4 ;  /* 0x0000000400127825 */ /* 0x000fc400078e0204 */
[----:B------:R-:W-:Y:S02]  /*4c80*/  STL.64 [R1+0xdf0], R54 ;  /* 0x000df03601007387 */ /* 0x000fe40000100a00 */
[----:B------:R-:W-:Y:S01]  /*4c90*/  IMAD.U32 R0, RZ, RZ, UR9 ;  /* 0x00000009ff007e24 */ /* 0x000fe2000f8e00ff */
[----:B------:R-:W-:Y:S01]  /*4ca0*/  UIMAD UR9, UR4, 0x21, URZ ;  /* 0x00000021040978a4 */ /* 0x000fe2000f8e02ff */
[----:B------:R-:W-:Y:S02]  /*4cb0*/  STL.64 [R1+0xdf8], R56 ;  /* 0x000df83801007387 */ /* 0x000fe40000100a00 */
[----:B-1----:R-:W-:Y:S02]  /*4cc0*/  IMAD.WIDE R24, R0, 0x4, R10 ;  /* 0x0000000400187825 */ /* 0x002fe400078e020a */
[----:B------:R-:W-:Y:S04]  /*4cd0*/  STL.64 [R1+0xe00], R58 ;  /* 0x000e003a01007387 */ /* 0x000fe80000100a00 */
[----:B------:R-:W-:Y:S04]  /*4ce0*/  LDGSTS.E [R2+0xe800], desc[UR20][R240.64], !P5 ;  /* 0x0e800000f0027fae */ /* 0x000fe8000e9a1014 */
[----:B------:R-:W-:Y:S04]  /*4cf0*/  STL.64 [R1+0xe08], R60 ;  /* 0x000e083c01007387 */ /* 0x000fe80000100a00 */
[----:B------:R-:W-:Y:S04]  /*4d00*/  LDGSTS.E [R2+0xea00], desc[UR20][R242.64], !P5 ;  /* 0x0ea00000f2027fae */ /* 0x000fe8000e9a1014 */
[----:B------:R-:W-:Y:S04]  /*4d10*/  STL.64 [R1+0xe10], R62 ;  /* 0x000e103e01007387 */ /* 0x000fe80000100a00 */
[----:B------:R-:W-:Y:S04]  /*4d20*/  LDGSTS.E [R2+0xec00], desc[UR20][R246.64], !P5 ;  /* 0x0ec00000f6027fae */ /* 0x000fe8000e9a1014 */
[----:B------:R-:W-:Y:S04]  /*4d30*/  STL.64 [R1+0xe18], R64 ;  /* 0x000e184001007387 */ /* 0x000fe80000100a00 */
[----:B------:R-:W-:Y:S01]  /*4d40*/  LDGSTS.E [R2+0xee00], desc[UR20][R248.64], !P5 ;  /* 0x0ee00000f8027fae */ /* 0x000fe2000e9a1014 */
[----:B------:R-:W-:-:S02]  /*4d50*/  ISETP.GE.U32.AND P5, PT, R80, 0x7fffff9d, PT ;  /* 0x7fffff9d5000780c */ /* 0x000fc40003fa6070 */
[----:B------:R-:W-:Y:S01]  /*4d60*/  IADD3 R80, PT, PT, R81, -0x25, RZ ;  /* 0xffffffdb51507810 */ /* 0x000fe20007ffe0ff */
[----:B------:R-:W-:Y:S04]  /*4d70*/  STL.64 [R1+0xe20], R66 ;  /* 0x000e204201007387 */ /* 0x000fe80000100a00 */
[----:B------:R-:W-:Y:S04]  /*4d80*/  LDGSTS.E [R2+0xf000], desc[UR20][R250.64], !P4 ;  /* 0x0f000000fa027fae */ /* 0x000fe8000e1a1014 */
[----:B------:R1:W-:Y:S04]  /*4d90*/  STL.64 [R1+0x118], R22 ;  /* 0x0001181601007387 */ /* 0x0003e80000100a00 */
[----:B------:R1:W-:Y:S04]  /*4da0*/  LDGSTS.E [R2+0xf200], desc[UR20][R22.64], !P4 ;  /* 0x0f20000016027fae */ /* 0x0003e8000e1a1014 */
[----:B------:R2:W-:Y:S04]  /*4db0*/  STL.64 [R1+0x128], R20 ;  /* 0x0001281401007387 */ /* 0x0005e80000100a00 */
[----:B------:R2:W-:Y:S04]  /*4dc0*/  LDGSTS.E [R2+0xf400], desc[UR20][R20.64], !P4 ;  /* 0x0f40000014027fae */ /* 0x0005e8000e1a1014 */
[----:B------:R3:W-:Y:S01]  /*4dd0*/  STL.64 [R1+0x120], R18 ;  /* 0x0001201201007387 */ /* 0x0007e20000100a00 */
[----:B-1----:R-:W-:-:S03]  /*4de0*/  IMAD.WIDE R22, R0, 0x4, R8 ;  /* 0x0000000400167825 */ /* 0x002fc600078e0208 */
[----:B------:R3:W-:Y:S01]  /*4df0*/  LDGSTS.E [R2+0xf600], desc[UR20][R18.64], !P4 ;  /* 0x0f60000012027fae */ /* 0x0007e2000e1a1014 */
[----:B------:R-:W-:Y:S01]  /*4e00*/  ISETP.GE.U32.AND P4, PT, R80, 0x7fffff9c, PT ;  /* 0x7fffff9c5000780c */ /* 0x000fe20003f86070 */
[----:B------:R-:W-:Y:S02]  /*4e10*/  VIADD R80, R81, 0xffffffda ;  /* 0xffffffda51507836 */ /* 0x000fe40000000000 */
[C---:B--2---:R-:W-:Y:S01]  /*4e20*/  IMAD.WIDE R20, R0.reuse, 0x4, R6 ;  /* 0x0000000400147825 */ /* 0x044fe200078e0206 */
[----:B------:R1:W-:Y:S04]  /*4e30*/  STL.64 [R1+0x130], R24 ;  /* 0x0001301801007387 */ /* 0x0003e80000100a00 */
[----:B------:R1:W-:Y:S01]  /*4e40*/  LDGSTS.E [R2+0xf800], desc[UR20][R24.64], !P6 ;  /* 0x0f80000018027fae */ /* 0x0003e2000f1a1014 */
[----:B---3--:R-:W-:Y:S01]  /*4e50*/  IMAD.WIDE R18, R0, 0x4, R4 ;  /* 0x0000000400127825 */ /* 0x008fe200078e0204 */
[----:B------:R-:W-:-:S02]  /*4e60*/  MOV R0, UR6 ;  /* 0x0000000600007c02 */ /* 0x000fc40008000f00 */
[----:B------:R2:W-:Y:S01]  /*4e70*/  STL.64 [R1+0x138], R22 ;  /* 0x0001381601007387 */ /* 0x0005e20000100a00 */
[----:B------:R-:W-:-:S03]  /*4e80*/  UIMAD UR6, UR4, 0x22, URZ ;  /* 0x00000022040678a4 */ /* 0x000fc6000f8e02ff */
[----:B------:R2:W-:Y:S01]  /*4e90*/  LDGSTS.E [R2+0xfa00], desc[UR20][R22.64], !P6 ;  /* 0x0fa0000016027fae */ /* 0x0005e2000f1a1014 */
[----:B-1----:R-:W-:-:S03]  /*4ea0*/  IMAD.WIDE R24, R0, 0x4, R10 ;  /* 0x0000000400187825 */ /* 0x002fc600078e020a */
[----:B------:R1:W-:Y:S04]  /*4eb0*/  STL.64 [R1+0x148], R20 ;  /* 0x0001481401007387 */ /* 0x0003e80000100a00 */
[----:B------:R1:W-:Y:S04]  /*4ec0*/  LDGSTS.E [R2+0xfc00], desc[UR20][R20.64], !P6 ;  /* 0x0fc0000014027fae */ /* 0x0003e8000f1a1014 */
[----:B------:R3:W-:Y:S01]  /*4ed0*/  STL.64 [R1+0x140], R18 ;  /* 0x0001401201007387 */ /* 0x0007e20000100a00 */
[----:B--2---:R-:W-:-:S03]  /*4ee0*/  IMAD.WIDE R22, R0, 0x4, R8 ;  /* 0x0000000400167825 */ /* 0x004fc600078e0208 */
[----:B------:R3:W-:Y:S01]  /*4ef0*/  LDGSTS.E [R2+0xfe00], desc[UR20][R18.64], !P6 ;  /* 0x0fe0000012027fae */ /* 0x0007e2000f1a1014 */
[----:B------:R-:W-:Y:S01]  /*4f00*/  ISETP.GE.U32.AND P6, PT, R80, 0x7fffff9b, PT ;  /* 0x7fffff9b5000780c */ /* 0x000fe20003fc6070 */
[----:B------:R-:W-:Y:S02]  /*4f10*/  VIADD R80, R81, 0xffffffd9 ;  /* 0xffffffd951507836 */ /* 0x000fe40000000000 */
[C---:B-1----:R-:W-:Y:S01]  /*4f20*/  IMAD.WIDE R20, R0.reuse, 0x4, R6 ;  /* 0x0000000400147825 */ /* 0x042fe200078e0206 */
[----:B------:R1:W-:Y:S04]  /*4f30*/  STL.64 [R1+0x150], R24 ;  /* 0x0001501801007387 */ /* 0x0003e80000100a00 */
[----:B------:R1:W-:Y:S01]  /*4f40*/  LDGSTS.E [R2+0x10000], desc[UR20][R24.64], !P2 ;  /* 0x1000000018027fae */ /* 0x0003e2000d1a1014 */
[----:B---3--:R-:W-:-:S03]  /*4f50*/  IMAD.WIDE R18, R0, 0x4, R4 ;  /* 0x0000000400127825 */ /* 0x008fc600078e0204 */
[----:B------:R2:W-:Y:S01]  /*4f60*/  STL.64 [R1+0x158], R22 ;  /* 0x0001581601007387 */ /* 0x0005e20000100a00 */
[----:B------:R-:W-:-:S03]  /*4f70*/  IMAD.U32 R0, RZ, RZ, UR9 ;  /* 0x00000009ff007e24 */ /* 0x000fc6000f8e00ff */
[----:B------:R2:W-:Y:S01]  /*4f80*/  LDGSTS.E [R2+0x10200], desc[UR20][R22.64], !P2 ;  /* 0x1020000016027fae */ /* 0x0005e2000d1a1014 */
[----:B------:R-:W-:Y:S01]  /*4f90*/  UIMAD UR9, UR4, 0x23, URZ ;  /* 0x00000023040978a4 */ /* 0x000fe2000f8e02ff */
[C---:B-1----:R-:W-:Y:S02]  /*4fa0*/  IMAD.WIDE R24, R0.reuse, 0x4, R10 ;  /* 0x0000000400187825 */ /* 0x042fe400078e020a */
[----:B------:R1:W-:Y:S04]  /*4fb0*/  STL.64 [R1+0x168], R20 ;  /* 0x0001681401007387 */ /* 0x0003e80000100a00 */
[----:B------:R1:W-:Y:S01]  /*4fc0*/  LDGSTS.E [R2+0x10400], desc[UR20][R20.64], !P2 ;  /* 0x1040000014027fae */ /* 0x0003e2000d1a1014 */
[----:B--2---:R-:W-:-:S03]  /*4fd0*/  IMAD.WIDE R22, R0, 0x4, R8 ;  /* 0x0000000400167825 */ /* 0x004fc600078e0208 */
[----:B------:R2:W-:Y:S04]  /*4fe0*/  STL.64 [R1+0x160], R18 ;  /* 0x0001601201007387 */ /* 0x0005e80000100a00 */
[----:B------:R2:W-:Y:S01]  /*4ff0*/  LDGSTS.E [R2+0x10600], desc[UR20][R18.64], !P2 ;  /* 0x1060000012027fae */ /* 0x0005e2000d1a1014 */
[----:B------:R-:W-:Y:S02]  /*5000*/  ISETP.GE.U32.AND P2, PT, R80, 0x7fffff9a, PT ;  /* 0x7fffff9a5000780c */ /* 0x000fe40003f46070 */
[----:B------:R-:W-:Y:S01]  /*5010*/  IADD3 R80, PT, PT, R81, -0x28, RZ ;  /* 0xffffffd851507810 */ /* 0x000fe20007ffe0ff */
[C---:B-1----:R-:W-:Y:S01]  /*5020*/  IMAD.WIDE R20, R0.reuse, 0x4, R6 ;  /* 0x0000000400147825 */ /* 0x042fe200078e0206 */
[----:B------:R1:W-:Y:S04]  /*5030*/  STL.64 [R1+0x170], R24 ;  /* 0x0001701801007387 */ /* 0x0003e80000100a00 */
[----:B------:R1:W-:Y:S01]  /*5040*/  LDGSTS.E [R2+0x10800], desc[UR20][R24.64], !P3 ;  /* 0x1080000018027fae */ /* 0x0003e2000d9a1014 */
[----:B--2---:R-:W-:-:S03]  /*5050*/  IMAD.WIDE R18, R0, 0x4, R4 ;  /* 0x0000000400127825 */ /* 0x004fc600078e0204 */
[----:B------:R2:W-:Y:S01]  /*5060*/  STL.64 [R1+0x178], R22 ;  /* 0x0001781601007387 */ /* 0x0005e20000100a00 */
[----:B------:R-:W-:-:S03]  /*5070*/  IMAD.U32 R0, RZ, RZ, UR6 ;  /* 0x00000006ff007e24 */ /* 0x000fc6000f8e00ff */
[----:B------:R2:W-:Y:S01]  /*5080*/  LDGSTS.E [R2+0x10a00], desc[UR20][R22.64], !P3 ;  /* 0x10a0000016027fae */ /* 0x0005e2000d9a1014 */
[----:B------:R-:W-:-:S03]  /*5090*/  UIMAD UR6, UR4, 0x24, URZ ;  /* 0x00000024040678a4 */ /* 0x000fc6000f8e02ff */
[----:B------:R3:W-:Y:S01]  /*50a0*/  STL.64 [R1+0x188], R20 ;  /* 0x0001881401007387 */ /* 0x0007e20000100a00 */
[----:B-1----:R-:W-:-:S03]  /*50b0*/  IMAD.WIDE R24, R0, 0x4, R10 ;  /* 0x0000000400187825 */ /* 0x002fc600078e020a */
[----:B------:R3:W-:Y:S04]  /*50c0*/  LDGSTS.E [R2+0x10c00], desc[UR20][R20.64], !P3 ;  /* 0x10c0000014027fae */ /* 0x0007e8000d9a1014 */
[----:B------:R1:W-:Y:S01]  /*50d0*/  STL.64 [R1+0x180], R18 ;  /* 0x0001801201007387 */ /* 0x0003e20000100a00 */
[----:B--2---:R-:W-:-:S03]  /*50e0*/  IMAD.WIDE R22, R0, 0x4, R8 ;  /* 0x0000000400167825 */ /* 0x004fc600078e0208 */
[----:B------:R1:W-:Y:S01]  /*50f0*/  LDGSTS.E [R2+0x10e00], desc[UR20][R18.64], !P3 ;  /* 0x10e0000012027fae */ /* 0x0003e2000d9a1014 */
[----:B------:R-:W-:Y:S01]  /*5100*/  ISETP.GE.U32.AND P3, PT, R80, 0x7fffff99, PT ;  /* 0x7fffff995000780c */ /* 0x000fe20003f66070 */
[----:B------:R-:W-:Y:S02]  /*5110*/  VIADD R80, R81, 0xffffffd7 ;  /* 0xffffffd751507836 */ /* 0x000fe40000000000 */
[C---:B---3--:R-:W-:Y:S01]  /*5120*/  IMAD.WIDE R20, R0.reuse, 0x4, R6 ;  /* 0x0000000400147825 */ /* 0x048fe200078e0206 */
[----:B------:R2:W-:Y:S04]  /*5130*/  STL.64 [R1+0x190], R24 ;  /* 0x0001901801007387 */ /* 0x0005e80000100a00 */
[----:B------:R2:W-:Y:S01]  /*5140*/  LDGSTS.E [R2+0x11000], desc[UR20][R24.64], !P0 ;  /* 0x1100000018027fae */ /* 0x0005e2000c1a1014 */
[----:B-1----:R-:W-:Y:S01]  /*5150*/  IMAD.WIDE R18, R0, 0x4, R4 ;  /* 0x0000000400127825 */ /* 0x002fe200078e0204 */
[----:B------:R-:W-:-:S02]  /*5160*/  MOV R0, UR9 ;  /* 0x0000000900007c02 */ /* 0x000fc40008000f00 */
[----:B------:R1:W-:Y:S01]  /*5170*/  STL.64 [R1+0x198], R22 ;  /* 0x0001981601007387 */ /* 0x0003e20000100a00 */
[----:B------:R-:W-:-:S03]  /*5180*/  UIMAD UR9, UR4, 0x25, URZ ;  /* 0x00000025040978a4 */ /* 0x000fc6000f8e02ff */
[----:B------:R1:W-:Y:S01]  /*5190*/  LDGSTS.E [R2+0x11200], desc[UR20][R22.64], !P0 ;  /* 0x1120000016027fae */ /* 0x0003e2000c1a1014 */
[----:B--2---:R-:W-:-:S03]  /*51a0*/  IMAD.WIDE R24, R0, 0x4, R10 ;  /* 0x0000000400187825 */ /* 0x004fc600078e020a */
        /* <DEDUP_REMOVED lines=10> */
[----:B---3--:R-:W-:-:S03]  /*5250*/  IMAD.WIDE R18, R0, 0x4, R4 ;  /* 0x0000000400127825 */ /* 0x008fc600078e0204 */
        /* <DEDUP_REMOVED lines=10> */
[----:B------:R-:W-:Y:S02]  /*5300*/  ISETP.GE.U32.AND P5, PT, R80, 0x7fffff97, PT ;  /* 0x7fffff975000780c */ /* 0x000fe40003fa6070 */
[----:B------:R-:W-:Y:S01]  /*5310*/  IADD3 R80, PT, PT, R81, -0x2b, RZ ;  /* 0xffffffd551507810 */ /* 0x000fe20007ffe0ff */
[C---:B---3--:R-:W-:Y:S01]  /*5320*/  IMAD.WIDE R20, R0.reuse, 0x4, R6 ;  /* 0x0000000400147825 */ /* 0x048fe200078e0206 */
[----:B------:R2:W-:Y:S04]  /*5330*/  STL.64 [R1+0x2d0], R24 ;  /* 0x0002d01801007387 */ /* 0x0005e80000100a00 */
[----:B------:R2:W-:Y:S01]  /*5340*/  LDGSTS.E [R2+0x12000], desc[UR20][R24.64], !P4 ;  /* 0x1200000018027fae */ /* 0x0005e2000e1a1014 */
[----:B-1----:R-:W-:-:S03]  /*5350*/  IMAD.WIDE R18, R0, 0x4, R4 ;  /* 0x0000000400127825 */ /* 0x002fc600078e0204 */
[----:B------:R1:W-:Y:S01]  /*5360*/  STL.64 [R1+0x2d8], R22 ;  /* 0x0002d81601007387 */ /* 0x0003e20000100a00 */
[----:B------:R-:W-:-:S03]  /*5370*/  IMAD.U32 R0, RZ, RZ, UR9 ;  /* 0x00000009ff007e24 */ /* 0x000fc6000f8e00ff */
[----:B------:R1:W-:Y:S01]  /*5380*/  LDGSTS.E [R2+0x12200], desc[UR20][R22.64], !P4 ;  /* 0x1220000016027fae */ /* 0x0003e2000e1a1014 */
[----:B------:R-:W-:-:S03]  /*5390*/  UIMAD UR9, UR4, 0x27, URZ ;  /* 0x00000027040978a4 */ /* 0x000fc6000f8e02ff */
[----:B------:R3:W-:Y:S01]  /*53a0*/  STL.64 [R1+0x2e8], R20 ;  /* 0x0002e81401007387 */ /* 0x0007e20000100a00 */
[----:B--2---:R-:W-:-:S03]  /*53b0*/  IMAD.WIDE R24, R0, 0x4, R10 ;  /* 0x0000000400187825 */ /* 0x004fc600078e020a */
[----:B------:R3:W-:Y:S04]  /*53c0*/  LDGSTS.E [R2+0x12400], desc[UR20][R20.64], !P4 ;  /* 0x1240000014027fae */ /* 0x0007e8000e1a1014 */
[----:B------:R2:W-:Y:S01]  /*53d0*/  STL.64 [R1+0x2e0], R18 ;  /* 0x0002e01201007387 */ /* 0x0005e20000100a00 */
[----:B-1----:R-:W-:-:S03]  /*53e0*/  IMAD.WIDE R22, R0, 0x4, R8 ;  /* 0x0000000400167825 */ /* 0x002fc600078e0208 */
[----:B------:R2:W-:Y:S01]  /*53f0*/  LDGSTS.E [R2+0x12600], desc[UR20][R18.64], !P4 ;  /* 0x1260000012027fae */ /* 0x0005e2000e1a1014 */
[----:B------:R-:W-:Y:S01]  /*5400*/  ISETP.GE.U32.AND P4, PT, R80, 0x7fffff96, PT ;  /* 0x7fffff965000780c */ /* 0x000fe20003f86070 */
[----:B------:R-:W-:Y:S02]  /*5410*/  VIADD R80, R81, 0xffffffd4 ;  /* 0xffffffd451507836 */ /* 0x000fe40000000000 */
[C---:B---3--:R-:W-:Y:S01]  /*5420*/  IMAD.WIDE R20, R0.reuse, 0x4, R6 ;  /* 0x0000000400147825 */ /* 0x048fe200078e0206 */
[----:B------:R1:W-:Y:S04]  /*5430*/  STL.64 [R1+0x2f0], R24 ;  /* 0x0002f01801007387 */ /* 0x0003e80000100a00 */
[----:B------:R1:W-:Y:S01]  /*5440*/  LDGSTS.E [R2+0x12800], desc[UR20][R24.64], !P6 ;  /* 0x1280000018027fae */ /* 0x0003e2000f1a1014 */
[----:B--2---:R-:W-:Y:S01]  /*5450*/  IMAD.WIDE R18, R0, 0x4, R4 ;  /* 0x0000000400127825 */ /* 0x004fe200078e0204 */
        /* <DEDUP_REMOVED lines=246> */
[----:B------:R2:W-:Y:S01]  /*63c0*/  LDGSTS.E [R2+0x1a400], desc[UR20][R20.64], !P0 ;  /* 0x1a40000014027fae */ /* 0x0005e2000c1a1014 */
[----:B-1----:R-:W-:-:S03]  /*63d0*/  IMAD.WIDE R22, R0, 0x4, R8 ;  /* 0x0000000400167825 */ /* 0x002fc600078e0208 */
[----:B------:R1:W-:Y:S04]  /*63e0*/  STL.64 [R1+0x4e0], R18 ;  /* 0x0004e01201007387 */ /* 0x0003e80000100a00 */
[----:B------:R1:W-:Y:S01]  /*63f0*/  LDGSTS.E [R2+0x1a600], desc[UR20][R18.64], !P0 ;  /* 0x1a60000012027fae */ /* 0x0003e2000c1a1014 */
[----:B------:R-:W-:Y:S01]  /*6400*/  ISETP.GE.U32.AND P0, PT, R80, 0x7fffff86, PT ;  /* 0x7fffff865000780c */ /* 0x000fe20003f06070 */
[----:B------:R-:W-:Y:S02]  /*6410*/  VIADD R80, R81, 0xffffffc4 ;  /* 0xffffffc451507836 */ /* 0x000fe40000000000 */
[C---:B--2---:R-:W-:Y:S01]  /*6420*/  IMAD.WIDE R20, R0.reuse, 0x4, R6 ;  /* 0x0000000400147825 */ /* 0x044fe200078e0206 */
        /* <DEDUP_REMOVED lines=13> */
[----:B------:R-:W-:Y:S02]  /*6500*/  ISETP.GE.U32.AND P5, PT, R80, 0x7fffff85, PT ;  /* 0x7fffff855000780c */ /* 0x000fe40003fa6070 */
[----:B------:R-:W-:Y:S01]  /*6510*/  IADD3 R80, PT, PT, R81, -0x3d, RZ ;  /* 0xffffffc351507810 */ /* 0x000fe20007ffe0ff */
[C---:B---3--:R-:W-:Y:S01]  /*6520*/  IMAD.WIDE R20, R0.reuse, 0x4, R6 ;  /* 0x0000000400147825 */ /* 0x048fe200078e0206 */
[----:B------:R1:W-:Y:S04]  /*6530*/  STL.64 [R1+0x518], R24 ;  /* 0x0005181801007387 */ /* 0x0003e80000100a00 */
[----:B------:R1:W-:Y:S01]  /*6540*/  LDGSTS.E [R2+0x1b000], desc[UR20][R24.64], !P4 ;  /* 0x1b00000018027fae */ /* 0x0003e2000e1a1014 */
[----:B--2---:R-:W-:-:S03]  /*6550*/  IMAD.WIDE R18, R0, 0x4, R4 ;  /* 0x0000000400127825 */ /* 0x004fc600078e0204 */
        /* <DEDUP_REMOVED lines=10> */
[----:B------:R-:W-:Y:S01]  /*6600*/  ISETP.GE.U32.AND P4, PT, R80, 0x7fffff84, PT ;  /* 0x7fffff845000780c */ /* 0x000fe20003f86070 */
[----:B------:R-:W-:Y:S02]  /*6610*/  VIADD R80, R81, 0xffffffc2 ;  /* 0xffffffc251507836 */ /* 0x000fe40000000000 */
[C---:B-1----:R-:W-:Y:S01]  /*6620*/  IMAD.WIDE R20, R0.reuse, 0x4, R6 ;  /* 0x0000000400147825 */ /* 0x042fe200078e0206 */
[----:B------:R1:W-:Y:S04]  /*6630*/  LDGSTS.E [R2+0x1b800], desc[UR20][R24.64], !P6 ;  /* 0x1b80000018027fae */ /* 0x0003e8000f1a1014 */
[----:B------:R3:W-:Y:S01]  /*6640*/  LDGSTS.E [R2+0x1ba00], desc[UR20][R22.64], !P6 ;  /* 0x1ba0000016027fae */ /* 0x0007e2000f1a1014 */
[----:B--2---:R-:W-:Y:S01]  /*6650*/  IMAD.WIDE R18, R0, 0x4, R4 ;  /* 0x0000000400127825 */ /* 0x004fe200078e0204 */
[----:B------:R-:W-:-:S02]  /*6660*/  MOV R0, UR6 ;  /* 0x0000000600007c02 */ /* 0x000fc40008000f00 */
[----:B------:R2:W-:Y:S01]  /*6670*/  LDGSTS.E [R2+0x1bc00], desc[UR20][R20.64], !P6 ;  /* 0x1bc0000014027fae */ /* 0x0005e2000f1a1014 */
[----:B------:R-:W-:-:S03]  /*6680*/  UIMAD UR6, UR4, 0x3a, URZ ;  /* 0x0000003a040678a4 */ /* 0x000fc6000f8e02ff */
[----:B------:R1:W-:Y:S04]  /*6690*/  STL.64 [R1+0x540], R24 ;  /* 0x0005401801007387 */ /* 0x0003e80000100a00 */
[----:B------:R4:W-:Y:S01]  /*66a0*/  LDGSTS.E [R2+0x1be00], desc[UR20][R18.64], !P6 ;  /* 0x1be0000012027fae */ /* 0x0009e2000f1a1014 */
[----:B------:R-:W-:Y:S01]  /*66b0*/  ISETP.GE.U32.AND P6, PT, R80, 0x7fffff83, PT ;  /* 0x7fffff835000780c */ /* 0x000fe20003fc6070 */
[----:B------:R-:W-:Y:S02]  /*66c0*/  IMAD.U32 R80, RZ, RZ, UR9 ;  /* 0x00000009ff507e24 */ /* 0x000fe4000f8e00ff */
[----:B------:R3:W-:Y:S02]  /*66d0*/  STL.64 [R1+0x550], R22 ;  /* 0x0005501601007387 */ /* 0x0007e40000100a00 */
[----:B------:R-:W-:-:S02]  /*66e0*/  IMAD.WIDE R28, R80, 0x4, R10 ;  /* 0x00000004501c7825 */ /* 0x000fc400078e020a */
[----:B------:R2:W-:Y:S02]  /*66f0*/  STL.64 [R1+0x568], R20 ;  /* 0x0005681401007387 */ /* 0x0005e40000100a00 */
[----:B-1----:R-:W-:Y:S02]  /*6700*/  IMAD.WIDE R24, R0, 0x4, R10 ;  /* 0x0000000400187825 */ /* 0x002fe400078e020a */
[----:B------:R4:W-:Y:S02]  /*6710*/  STL.64 [R1+0x558], R18 ;  /* 0x0005581201007387 */ /* 0x0009e40000100a00 */
[--C-:B------:R-:W-:Y:S02]  /*6720*/  IMAD.WIDE R26, R80, 0x4, R8.reuse ;  /* 0x00000004501a7825 */ /* 0x100fe400078e0208 */
[----:B------:R1:W-:Y:S02]  /*6730*/  STL.64 [R1+0x578], R24 ;  /* 0x0005781801007387 */ /* 0x0003e40000100a00 */
[----:B---3--:R-:W-:-:S02]  /*6740*/  IMAD.WIDE R22, R0, 0x4, R8 ;  /* 0x0000000400167825 */ /* 0x008fc400078e0208 */
[----:B------:R1:W-:Y:S02]  /*6750*/  LDGSTS.E [R2+0x1c000], desc[UR20][R24.64], !P2 ;  /* 0x1c00000018027fae */ /* 0x0003e4000d1a1014 */
[C---:B--2---:R-:W-:Y:S02]  /*6760*/  IMAD.WIDE R20, R0.reuse, 0x4, R6 ;  /* 0x0000000400147825 */ /* 0x044fe400078e0206 */
[----:B------:R2:W-:Y:S02]  /*6770*/  STL.64 [R1+0x588], R22 ;  /* 0x0005881601007387 */ /* 0x0005e40000100a00 */
[----:B----4-:R-:W-:Y:S01]  /*6780*/  IMAD.WIDE R18, R0, 0x4, R4 ;  /* 0x0000000400127825 */ /* 0x010fe200078e0204 */
[----:B------:R-:W-:Y:S01]  /*6790*/  MOV R0, UR6 ;  /* 0x0000000600007c02 */ /* 0x000fe20008000f00 */
[----:B------:R2:W-:Y:S01]  /*67a0*/  LDGSTS.E [R2+0x1c200], desc[UR20][R22.64], !P2 ;  /* 0x1c20000016027fae */ /* 0x0005e2000d1a1014 */
[----:B------:R-:W-:Y:S01]  /*67b0*/  UIMAD UR6, UR4, 0x3d, URZ ;  /* 0x0000003d040678a4 */ /* 0x000fe2000f8e02ff */
[----:B-1----:R-:W-:-:S02]  /*67c0*/  IMAD.WIDE R24, R80, 0x4, R6 ;  /* 0x0000000450187825 */ /* 0x002fc400078e0206 */
[----:B------:R1:W-:Y:S02]  /*67d0*/  LDGSTS.E [R2+0x1c400], desc[UR20][R20.64], !P2 ;  /* 0x1c40000014027fae */ /* 0x0003e4000d1a1014 */
[----:B------:R-:W-:Y:S02]  /*67e0*/  IMAD.WIDE R36, R0, 0x4, R10 ;  /* 0x0000000400247825 */ /* 0x000fe400078e020a */
[----:B------:R3:W-:Y:S01]  /*67f0*/  LDGSTS.E [R2+0x1c600], desc[UR20][R18.64], !P2 ;  /* 0x1c60000012027fae */ /* 0x0007e2000d1a1014 */
[----:B------:R-:W-:Y:S01]  /*6800*/  ISETP.GE.AND P2, PT, R245, R81, PT ;  /* 0x00000051f500720c */ /* 0x000fe20003f46270 */
[----:B--2---:R-:W-:Y:S02]  /*6810*/  IMAD.WIDE R22, R80, 0x4, R4 ;  /* 0x0000000450167825 */ /* 0x004fe400078e0204 */
[----:B------:R2:W-:Y:S02]  /*6820*/  LDGSTS.E [R2+0x1c800], desc[UR20][R28.64], !P3 ;  /* 0x1c8000001c027fae */ /* 0x0005e4000d9a1014 */
[----:B------:R-:W-:-:S02]  /*6830*/  IMAD.WIDE R34, R0, 0x4, R8 ;  /* 0x0000000400227825 */ /* 0x000fc400078e0208 */
[----:B------:R1:W-:Y:S02]  /*6840*/  STL.64 [R1+0x5a0], R20 ;  /* 0x0005a01401007387 */ /* 0x0003e40000100a00 */
[C---:B------:R-:W-:Y:S02]  /*6850*/  IMAD.WIDE R32, R0.reuse, 0x4, R6 ;  /* 0x0000000400207825 */ /* 0x040fe400078e0206 */
[----:B------:R4:W-:Y:S02]  /*6860*/  LDGSTS.E [R2+0x1ca00], desc[UR20][R26.64], !P3 ;  /* 0x1ca000001a027fae */ /* 0x0009e4000d9a1014 */
[----:B------:R-:W-:Y:S02]  /*6870*/  IMAD.U32 R80, RZ, RZ, UR12 ;  /* 0x0000000cff507e24 */ /* 0x000fe4000f8e00ff */
[----:B------:R3:W-:Y:S01]  /*6880*/  STL.64 [R1+0x598], R18 ;  /* 0x0005981201007387 */ /* 0x0007e20000100a00 */
[----:B------:R-:W-:-:S03]  /*6890*/  IMAD.WIDE R30, R0, 0x4, R4 ;  /* 0x00000004001e7825 */ /* 0x000fc600078e0204 */
[----:B------:R5:W-:Y:S01]  /*68a0*/  LDGSTS.E [R2+0x1cc00], desc[UR20][R24.64], !P3 ;  /* 0x1cc0000018027fae */ /* 0x000be2000d9a1014 */
[C---:B-1----:R-:W-:Y:S02]  /*68b0*/  VIADD R20, R81.reuse, 0x3f ;  /* 0x0000003f51147836 */ /* 0x042fe40000000000 */
[----:B------:R-:W-:Y:S01]  /*68c0*/  IMAD.U32 R0, RZ, RZ, UR13 ;  /* 0x0000000dff007e24 */ /* 0x000fe2000f8e00ff */
[----:B------:R1:W-:Y:S01]  /*68d0*/  LDGSTS.E [R2+0x1ce00], desc[UR20][R22.64], !P3 ;  /* 0x1ce0000016027fae */ /* 0x0003e2000d9a1014 */
[----:B---3--:R-:W-:Y:S01]  /*68e0*/  IMAD.MOV.U32 R18, RZ, RZ, R12 ;  /* 0x000000ffff127224 */ /* 0x008fe200078e000c */
[----:B------:R-:W-:Y:S02]  /*68f0*/  MOV R12, R82 ;  /* 0x00000052000c7202 */ /* 0x000fe40000000f00 */
[----:B------:R-:W-:Y:S01]  /*6900*/  LDGSTS.E [R2+0x1d000], desc[UR20][R36.64], !P0 ;  /* 0x1d00000024027fae */ /* 0x000fe2000c1a1014 */
[----:B------:R-:W-:Y:S02]  /*6910*/  VIADD R82, R81, 0xffffffc0 ;  /* 0xffffffc051527836 */ /* 0x000fe40000000000 */
[----:B------:R-:W-:Y:S01]  /*6920*/  IMAD.MOV.U32 R19, RZ, RZ, R13 ;  /* 0x000000ffff137224 */ /* 0x000fe200078e000d */
[----:B------:R2:W-:Y:S01]  /*6930*/  STL.64 [R1+0x5b0], R28 ;  /* 0x0005b01c01007387 */ /* 0x0005e20000100a00 */
[----:B------:R-:W-:Y:S01]  /*6940*/  IMAD.MOV.U32 R13, RZ, RZ, R83 ;  /* 0x000000ffff0d7224 */ /* 0x000fe200078e0053 */
[----:B------:R-:W-:Y:S01]  /*6950*/  ISETP.GE.AND P3, PT, R245, R82, PT ;  /* 0x00000052f500720c */ /* 0x000fe20003f66270 */
[----:B------:R-:W-:Y:S01]  /*6960*/  IMAD.MOV.U32 R67, RZ, RZ, R19 ;  /* 0x000000ffff437224 */ /* 0x000fe200078e0013 */
[----:B------:R-:W-:Y:S01]  /*6970*/  LDGSTS.E [R2+0x1d200], desc[UR20][R34.64], !P0 ;  /* 0x1d20000022027fae */ /* 0x000fe2000c1a1014 */
[----:B------:R-:W-:-:S02]  /*6980*/  IADD3 R83, PT, PT, R81, -0x3f, RZ ;  /* 0xffffffc151537810 */ /* 0x000fc40007ffe0ff */
[----:B------:R-:W-:Y:S01]  /*6990*/  SEL R81, RZ, 0x4, P3 ;  /* 0x00000004ff517807 */ /* 0x000fe20001800000 */
[----:B------:R-:W-:Y:S01]  /*69a0*/  LDGSTS.E [R2+0x1d400], desc[UR20][R32.64], !P0 ;  /* 0x1d40000020027fae */ /* 0x000fe2000c1a1014 */
[----:B------:R-:W-:Y:S02]  /*69b0*/  ISETP.GE.U32.AND P3, PT, R82, 0x7fffff81, PT ;  /* 0x7fffff815200780c */ /* 0x000fe40003f66070 */
[----:B------:R-:W-:Y:S01]  /*69c0*/  MOV R66, R18 ;  /* 0x0000001200427202 */ /* 0x000fe20000000f00 */
[----:B--2---:R-:W-:Y:S01]  /*69d0*/  IMAD.WIDE R28, R80, 0x4, R10 ;  /* 0x00000004501c7825 */ /* 0x004fe200078e020a */
[----:B------:R4:W-:Y:S04]  /*69e0*/  STL.64 [R1+0x5c0], R26 ;  /* 0x0005c01a01007387 */ /* 0x0009e80000100a00 */
[----:B------:R-:W-:Y:S01]  /*69f0*/  LDGSTS.E [R2+0x1d600], desc[UR20][R30.64], !P0 ;  /* 0x1d6000001e027fae */ /* 0x000fe2000c1a1014 */
[----:B------:R-:W-:-:S03]  /*6a00*/  ISETP.GT.AND P0, PT, R20, 0x3f, PT ;  /* 0x0000003f1400780c */ /* 0x000fc60003f04270 */
[----:B------:R5:W-:Y:S04]  /*6a10*/  STL.64 [R1+0x5d8], R24 ;  /* 0x0005d81801007387 */ /* 0x000be80000100a00 */
[----:B------:R1:W-:Y:S01]  /*6a20*/  STL.64 [R1+0x5d0], R22 ;  /* 0x0005d01601007387 */ /* 0x0003e20000100a00 */
[----:B----4-:R-:W-:-:S03]  /*6a30*/  IMAD.WIDE R26, R80, 0x4, R8 ;  /* 0x00000004501a7825 */ /* 0x010fc600078e0208 */
[----:B------:R-:W-:Y:S04]  /*6a40*/  STL.64 [R1+0x5e8], R36 ;  /* 0x0005e82401007387 */ /* 0x000fe80000100a00 */
[----:B------:R-:W-:Y:S01]  /*6a50*/  STL.64 [R1+0x5f8], R28 ;  /* 0x0005f81c01007387 */ /* 0x000fe20000100a00 */
[----:B-----5:R-:W-:-:S03]  /*6a60*/  IMAD.WIDE R24, R80, 0x4, R6 ;  /* 0x0000000450187825 */ /* 0x020fc600078e0206 */
[----:B------:R-:W-:Y:S01]  /*6a70*/  STL.64 [R1+0x608], R34 ;  /* 0x0006082201007387 */ /* 0x000fe20000100a00 */
[--C-:B-1----:R-:W-:Y:S01]  /*6a80*/  IMAD.WIDE R22, R80, 0x4, R4.reuse ;  /* 0x0000000450167825 */ /* 0x102fe200078e0204 */
[----:B------:R-:W-:Y:S02]  /*6a90*/  SEL R80, RZ, 0x4, !P0 ;  /* 0x00000004ff507807 */ /* 0x000fe40004000000 */
[----:B------:R-:W-:Y:S02]  /*6aa0*/  STL.64 [R1+0x620], R32 ;  /* 0x0006202001007387 */ /* 0x000fe40000100a00 */
[----:B------:R-:W-:Y:S02]  /*6ab0*/  SEL R82, R80, RZ, !P2 ;  /* 0x000000ff50527207 */ /* 0x000fe40005000000 */
[----:B------:R-:W-:Y:S01]  /*6ac0*/  STL.64 [R1+0x618], R30 ;  /* 0x0006181e01007387 */ /* 0x000fe20000100a00 */
[----:B------:R-:W-:Y:S01]  /*6ad0*/  ISETP.GT.AND P2, PT, R20, 0x7f, PT ;  /* 0x0000007f1400780c */ /* 0x000fe20003f44270 */
[----:B------:R-:W-:-:S02]  /*6ae0*/  IMAD.WIDE R20, R0, 0x4, R4 ;  /* 0x0000000400147825 */ /* 0x000fc400078e0204 */
[----:B------:R-:W-:Y:S01]  /*6af0*/  LDGSTS.E [R2+0x1d800], desc[UR20][R28.64], !P5 ;  /* 0x1d8000001c027fae */ /* 0x000fe2000e9a1014 */
[----:B------:R-:W-:Y:S02]  /*6b00*/  SEL R80, R81, RZ, P2 ;  /* 0x000000ff51507207 */ /* 0x000fe40001000000 */
[----:B------:R-:W1:Y:S01]  /*6b10*/  LDC R81, c[0x0][0x3a0] ;  /* 0x0000e800ff517b82 */ /* 0x000e620000000800 */
[----:B------:R2:W-:Y:S01]  /*6b20*/  STL.64 [R1+0x630], R26 ;  /* 0x0006301a01007387 */ /* 0x0005e20000100a00 */
[----:B------:R-:W-:Y:S01]  /*6b30*/  ISETP.NE.U32.AND P2, PT, R80, RZ, PT ;  /* 0x000000ff5000720c */ /* 0x000fe20003f45070 */
[----:B------:R-:W-:Y:S02]  /*6b40*/  VIADD R80, R244, 0xffffffbf ;  /* 0xffffffbff4507836 */ /* 0x000fe40000000000 */
[----:B------:R2:W-:Y:S03]  /*6b50*/  LDGSTS.E [R2+0x1da00], desc[UR20][R26.64], !P5 ;  /* 0x1da000001a027fae */ /* 0x0005e6000e9a1014 */
[----:B------:R-:W3:Y:S01]  /*6b60*/  LDC R244, c[0x0][0x3a0] ;  /* 0x0000e800fff47b82 */ /* 0x000ee20000000800 */
[----:B------:R4:W-:Y:S04]  /*6b70*/  STL.64 [R1+0x648], R24 ;  /* 0x0006481801007387 */ /* 0x0009e80000100a00 */
[----:B------:R4:W-:Y:S04]  /*6b80*/  LDGSTS.E [R2+0x1dc00], desc[UR20][R24.64], !P5 ;  /* 0x1dc0000018027fae */ /* 0x0009e8000e9a1014 */
[----:B------:R5:W-:Y:S01]  /*6b90*/  STL.64 [R1+0x640], R22 ;  /* 0x0006401601007387 */ /* 0x000be20000100a00 */
[----:B--2---:R-:W-:-:S03]  /*6ba0*/  IMAD.WIDE R26, R0, 0x4, R10 ;  /* 0x00000004001a7825 */ /* 0x004fc600078e020a */
[----:B------:R5:W-:Y:S01]  /*6bb0*/  LDGSTS.E [R2+0x1de00], desc[UR20][R22.64], !P5 ;  /* 0x1de0000016027fae */ /* 0x000be2000e9a1014 */
[----:B------:R-:W-:Y:S02]  /*6bc0*/  ISETP.GE.U32.AND P5, PT, R83, 0x7fffff82, PT ;  /* 0x7fffff825300780c */ /* 0x000fe40003fa6070 */
[----:B------:R-:W2:Y:S01]  /*6bd0*/  LDC R83, c[0x0][0x3a0] ;  /* 0x0000e800ff537b82 */ /* 0x000ea20000000800 */
[C---:B----4-:R-:W-:Y:S01]  /*6be0*/  IMAD.WIDE R24, R0.reuse, 0x4, R8 ;  /* 0x0000000400187825 */ /* 0x050fe200078e0208 */
[----:B------:R4:W-:Y:S04]  /*6bf0*/  STL.64 [R1+0x658], R26 ;  /* 0x0006581a01007387 */ /* 0x0009e80000100a00 */
[----:B------:R4:W-:Y:S01]  /*6c00*/  LDGSTS.E [R2+0x1e000], desc[UR20][R26.64], !P4 ;  /* 0x1e0000001a027fae */ /* 0x0009e2000e1a1014 */
[----:B-----5:R-:W-:Y:S01]  /*6c10*/  IMAD.WIDE R22, R0, 0x4, R6 ;  /* 0x0000000400167825 */ /* 0x020fe200078e0206 */
[----:B------:R-:W-:Y:S01]  /*6c20*/  MOV R0, UR6 ;  /* 0x0000000600007c02 */ /* 0x000fe20008000f00 */
[----:B------:R-:W-:Y:S01]  /*6c30*/  UIMAD UR6, UR4, 0x3e, URZ ;  /* 0x0000003e040678a4 */ /* 0x000fe2000f8e02ff */
[----:B------:R5:W-:Y:S04]  /*6c40*/  STL.64 [R1+0x668], R24 ;  /* 0x0006681801007387 */ /* 0x000be80000100a00 */
[----:B------:R5:W-:Y:S01]  /*6c50*/  LDGSTS.E [R2+0x1e200], desc[UR20][R24.64], !P4 ;  /* 0x1e20000018027fae */ /* 0x000be2000e1a1014 */
[----:B----4-:R-:W-:-:S03]  /*6c60*/  IMAD.WIDE R26, R0, 0x4, R10 ;  /* 0x00000004001a7825 */ /* 0x010fc600078e020a */
[----:B------:R4:W-:Y:S04]  /*6c70*/  STL.64 [R1+0x680], R22 ;  /* 0x0006801601007387 */ /* 0x0009e80000100a00 */
[----:B------:R4:W-:Y:S04]  /*6c80*/  LDGSTS.E [R2+0x1e400], desc[UR20][R22.64], !P4 ;  /* 0x1e40000016027fae */ /* 0x0009e8000e1a1014 */
[----:B------:R1:W-:Y:S01]  /*6c90*/  STL.64 [R1+0x678], R20 ;  /* 0x0006781401007387 */ /* 0x0003e20000100a00 */
[----:B-----5:R-:W-:-:S03]  /*6ca0*/  IMAD.WIDE R24, R0, 0x4, R8 ;  /* 0x0000000400187825 */ /* 0x020fc600078e0208 */
[----:B------:R1:W-:Y:S01]  /*6cb0*/  LDGSTS.E [R2+0x1e600], desc[UR20][R20.64], !P4 ;  /* 0x1e60000014027fae */ /* 0x0003e2000e1a1014 */
[----:B------:R-:W-:Y:S02]  /*6cc0*/  ISETP.NE.U32.AND P4, PT, R82, RZ, PT ;  /* 0x000000ff5200720c */ /* 0x000fe40003f85070 */
[----:B------:R-:W5:Y:S01]  /*6cd0*/  LDC R82, c[0x0][0x3a0] ;  /* 0x0000e800ff527b82 */ /* 0x000f620000000800 */
[C---:B----4-:R-:W-:Y:S01]  /*6ce0*/  IMAD.WIDE R22, R0.reuse, 0x4, R6 ;  /* 0x0000000400167825 */ /* 0x050fe200078e0206 */
[----:B------:R4:W-:Y:S04]  /*6cf0*/  STL.64 [R1+0x690], R26 ;  /* 0x0006901a01007387 */ /* 0x0009e80000100a00 */
[----:B------:R4:W-:Y:S01]  /*6d00*/  LDGSTS.E [R2+0x1e800], desc[UR20][R26.64], !P6 ;  /* 0x1e8000001a027fae */ /* 0x0009e2000f1a1014 */
[----:B-1----:R-:W-:-:S03]  /*6d10*/  IMAD.WIDE R20, R0, 0x4, R4 ;  /* 0x0000000400147825 */ /* 0x002fc600078e0204 */
[----:B------:R1:W-:Y:S01]  /*6d20*/  STL.64 [R1+0x6a0], R24 ;  /* 0x0006a01801007387 */ /* 0x0003e20000100a00 */
[----:B------:R-:W-:Y:S01]  /*6d30*/  IMAD.U32 R0, RZ, RZ, UR6 ;  /* 0x00000006ff007e24 */ /* 0x000fe2000f8e00ff */
[----:B------:R-:W-:Y:S02]  /*6d40*/  UIMAD UR6, UR4, 0x3f, URZ ;  /* 0x0000003f040678a4 */ /* 0x000fe4000f8e02ff */
[----:B------:R1:W-:Y:S01]  /*6d50*/  LDGSTS.E [R2+0x1ea00], desc[UR20][R24.64], !P6 ;  /* 0x1ea0000018027fae */ /* 0x0003e2000f1a1014 */
[----:B----4-:R-:W-:-:S03]  /*6d60*/  IMAD.WIDE R26, R0, 0x4, R10 ;  /* 0x00000004001a7825 */ /* 0x010fc600078e020a */
[----:B------:R4:W-:Y:S04]  /*6d70*/  STL.64 [R1+0x6b8], R22 ;  /* 0x0006b81601007387 */ /* 0x0009e80000100a00 */
[----:B------:R4:W-:Y:S04]  /*6d80*/  LDGSTS.E [R2+0x1ec00], desc[UR20][R22.64], !P6 ;  /* 0x1ec0000016027fae */ /* 0x0009e8000f1a1014 */
[----:B------:R3:W-:Y:S01]  /*6d90*/  STL.64 [R1+0x6b0], R20 ;  /* 0x0006b01401007387 */ /* 0x0007e20000100a00 */
[----:B-1----:R-:W-:-:S03]  /*6da0*/  IMAD.WIDE R24, R0, 0x4, R8 ;  /* 0x0000000400187825 */ /* 0x002fc600078e0208 */
[----:B------:R3:W-:Y:S01]  /*6db0*/  LDGSTS.E [R2+0x1ee00], desc[UR20][R20.64], !P6 ;  /* 0x1ee0000014027fae */ /* 0x0007e2000f1a1014 */
[----:B------:R-:W-:Y:S02]  /*6dc0*/  ISETP.GE.U32.AND P6, PT, R80, 0x7fffff80, PT ;  /* 0x7fffff805000780c */ /* 0x000fe40003fc6070 */
[----:B--2---:R-:W-:Y:S01]  /*6dd0*/  IADD3 R80, PT, PT, R83, -0x42, RZ ;  /* 0xffffffbe53507810 */ /* 0x004fe20007ffe0ff */
[C---:B----4-:R-:W-:Y:S01]  /*6de0*/  IMAD.WIDE R22, R0.reuse, 0x4, R6 ;  /* 0x0000000400167825 */ /* 0x050fe200078e0206 */
[----:B------:R1:W-:Y:S04]  /*6df0*/  STL.64 [R1+0x6c8], R26 ;  /* 0x0006c81a01007387 */ /* 0x0003e80000100a00 */
[----:B------:R1:W-:Y:S01]  /*6e00*/  LDGSTS.E [R2+0x1f000], desc[UR20][R26.64], !P5 ;  /* 0x1f0000001a027fae */ /* 0x0003e2000e9a1014 */
[----:B---3--:R-:W-:-:S03]  /*6e10*/  IMAD.WIDE R20, R0, 0x4, R4 ;  /* 0x0000000400147825 */ /* 0x008fc600078e0204 */
[----:B------:R2:W-:Y:S01]  /*6e20*/  STL.64 [R1+0x6d8], R24 ;  /* 0x0006d81801007387 */ /* 0x0005e20000100a00 */
[----:B------:R-:W-:-:S03]  /*6e30*/  IMAD.U32 R0, RZ, RZ, UR6 ;  /* 0x00000006ff007e24 */ /* 0x000fc6000f8e00ff */
[----:B------:R2:W-:Y:S01]  /*6e40*/  LDGSTS.E [R2+0x1f200], desc[UR20][R24.64], !P5 ;  /* 0x1f20000018027fae */ /* 0x0005e2000e9a1014 */
[----:B-1----:R-:W-:-:S03]  /*6e50*/  IMAD.WIDE R26, R0, 0x4, R10 ;  /* 0x00000004001a7825 */ /* 0x002fc600078e020a */
[----:B------:R1:W-:Y:S04]  /*6e60*/  STL.64 [R1+0x6f0], R22 ;  /* 0x0006f01601007387 */ /* 0x0003e80000100a00 */
[----:B------:R1:W-:Y:S01]  /*6e70*/  LDGSTS.E [R2+0x1f400], desc[UR20][R22.64], !P5 ;  /* 0x1f40000016027fae */ /* 0x0003e2000e9a1014 */
[----:B--2---:R-:W-:-:S03]  /*6e80*/  IMAD.WIDE R24, R0, 0x4, R8 ;  /* 0x0000000400187825 */ /* 0x004fc600078e0208 */
[----:B------:R2:W-:Y:S04]  /*6e90*/  STL.64 [R1+0x6e8], R20 ;  /* 0x0006e81401007387 */ /* 0x0005e80000100a00 */
[----:B------:R2:W-:Y:S01]  /*6ea0*/  LDGSTS.E [R2+0x1f600], desc[UR20][R20.64], !P5 ;  /* 0x1f60000014027fae */ /* 0x0005e2000e9a1014 */
[----:B------:R-:W-:Y:S01]  /*6eb0*/  ISETP.GE.U32.AND P5, PT, R80, 0x7fffff7f, PT ;  /* 0x7fffff7f5000780c */ /* 0x000fe20003fa6070 */
[C---:B-1----:R-:W-:Y:S02]  /*6ec0*/  IMAD.WIDE R22, R0.reuse, 0x4, R6 ;  /* 0x0000000400167825 */ /* 0x042fe400078e0206 */
[----:B------:R1:W-:Y:S04]  /*6ed0*/  STL.64 [R1+0x700], R26 ;  /* 0x0007001a01007387 */ /* 0x0003e80000100a00 */
[----:B------:R3:W-:Y:S01]  /*6ee0*/  STL.64 [R1+0x710], R24 ;  /* 0x0007101801007387 */ /* 0x0007e20000100a00 */
[----:B--2---:R-:W-:-:S03]  /*6ef0*/  IMAD.WIDE R20, R0, 0x4, R4 ;  /* 0x0000000400147825 */ /* 0x004fc600078e0204 */
[----:B------:R2:W-:Y:S01]  /*6f00*/  STL.64 [R1+0x728], R22 ;  /* 0x0007281601007387 */ /* 0x0005e20000100a00 */
[----:B-----5:R-:W-:-:S03]  /*6f10*/  VIADD R0, R82, 0xffffffbd ;  /* 0xffffffbd52007836 */ /* 0x020fc60000000000 */
[----:B------:R4:W-:Y:S04]  /*6f20*/  STL.64 [R1+0x720], R20 ;  /* 0x0007201401007387 */ /* 0x0009e80000100a00 */
[----:B------:R-:W5:Y:S04]  /*6f30*/  LDL.64 R64, [R1+0x230] ;  /* 0x0002300001407983 */ /* 0x000f680000100a00 */
        /* <DEDUP_REMOVED lines=11> */
[----:B------:R-:W-:Y:S04]  /*6ff0*/  LDGSTS.E [R2+0x1f800], desc[UR20][R26.64], !P3 ;  /* 0x1f8000001a027fae */ /* 0x000fe8000d9a1014 */
[----:B------:R-:W-:Y:S04]  /*7000*/  LDGSTS.E [R2+0x1fa00], desc[UR20][R24.64], !P3 ;  /* 0x1fa0000018027fae */ /* 0x000fe8000d9a1014 */
[----:B------:R-:W-:Y:S01]  /*7010*/  LDGSTS.E [R2+0x1fc00], desc[UR20][R22.64], !P3 ;  /* 0x1fc0000016027fae */ /* 0x000fe2000d9a1014 */
[----:B------:R-:W-:-:S03]  /*7020*/  MOV R83, UR7 ;  /* 0x0000000700537c02 */ /* 0x000fc60008000f00 */
[----:B------:R-:W-:Y:S01]  /*7030*/  LDGSTS.E [R2+0x1fe00], desc[UR20][R20.64], !P3 ;  /* 0x1fe0000014027fae */ /* 0x000fe2000d9a1014 */
[----:B------:R-:W-:Y:S01]  /*7040*/  ISETP.GE.U32.AND P3, PT, R0, 0x7fffff7e, PT ;  /* 0x7fffff7e0000780c */ /* 0x000fe20003f66070 */
[----:B------:R-:W-:Y:S01]  /*7050*/  VIADD R0, R81, 0xffffffbc ;  /* 0xffffffbc51007836 */ /* 0x000fe20000000000 */
[C---:B------:R-:W-:Y:S01]  /*7060*/  LOP3.LUT R82, R252.reuse, 0x20, RZ, 0x3c, !PT ;  /* 0x00000020fc527812 */ /* 0x040fe200078e3cff */
[----:B------:R-:W0:Y:S01]  /*7070*/  LDGDEPBAR ;  /* 0x00000000000079af */ /* 0x000e220000000000 */
[C---:B------:R-:W-:Y:S02]  /*7080*/  LOP3.LUT R81, R252.reuse, 0x40, RZ, 0x3c, !PT ;  /* 0x00000040fc517812 */ /* 0x040fe400078e3cff */
[----:B------:R-:W-:Y:S01]  /*7090*/  LOP3.LUT R80, R252, 0x60, RZ, 0x3c, !PT ;  /* 0x00000060fc507812 */ /* 0x000fe200078e3cff */
[----:B------:R-:W5:Y:S01]  /*70a0*/  LDL.64 R40, [R1+0x2a0] ;  /* 0x0002a00001287983 */ /* 0x000f620000100a00 */
[C---:B------:R-:W-:Y:S02]  /*70b0*/  IADD3 R82, PT, PT, R83.reuse, 0x100000, R82 ;  /* 0x0010000053527810 */ /* 0x040fe40007ffe052 */
[C---:B------:R-:W-:Y:S01]  /*70c0*/  IADD3 R81, PT, PT, R83.reuse, 0x100000, R81 ;  /* 0x0010000053517810 */ /* 0x040fe20007ffe051 */
[----:B------:R-:W5:Y:S01]  /*70d0*/  LDL.64 R38, [R1+0x280] ;  /* 0x0002800001267983 */ /* 0x000f620000100a00 */
[----:B------:R-:W-:-:S02]  /*70e0*/  IADD3 R80, PT, PT, R83, 0x100000, R80 ;  /* 0x0010000053507810 */ /* 0x000fc40007ffe050 */
[----:B------:R-:W-:Y:S01]  /*70f0*/  IADD3 R83, PT, PT, R83, 0x100000, R252 ;  /* 0x0010000053537810 */ /* 0x000fe20007ffe0fc */
[----:B------:R-:W5:Y:S04]  /*7100*/  LDL.64 R36, [R1+0x260] ;  /* 0x0002600001247983 */ /* 0x000f680000100a00 */
[----:B------:R-:W-:Y:S04]  /*7110*/  LDGSTS.E [R83+-0x40000], desc[UR20][R16.64], P4 ;  /* 0xc000000010537fae */ /* 0x000fe8000a1a1014 */
[----:B------:R-:W-:Y:S04]  /*7120*/  LDGSTS.E [R83+-0x3fc00], desc[UR20][R14.64], P4 ;  /* 0xc04000000e537fae */ /* 0x000fe8000a1a1014 */
[----:B------:R-:W-:Y:S04]  /*7130*/  LDGSTS.E [R83+-0x3f800], desc[UR20][R12.64], P4 ;  /* 0xc08000000c537fae */ /* 0x000fe8000a1a1014 */
[----:B------:R-:W5:Y:S04]  /*7140*/  LDL.64 R34, [R1+0x240] ;  /* 0x0002400001227983 */ /* 0x000f680000100a00 */
[----:B------:R-:W5:Y:S04]  /*7150*/  LDL.64 R32, [R1+0x220] ;  /* 0x0002200001207983 */ /* 0x000f680000100a00 */
[----:B------:R-:W5:Y:S04]  /*7160*/  LDL.64 R30, [R1+0x200] ;  /* 0x00020000011e7983 */ /* 0x000f680000100a00 */
[----:B------:R-:W5:Y:S04]  /*7170*/  LDL.64 R28, [R1+0x1e0] ;  /* 0x0001e000011c7983 */ /* 0x000f680000100a00 */
[----:B-1----:R-:W5:Y:S04]  /*7180*/  LDL.64 R26, [R1+0x1c0] ;  /* 0x0001c000011a7983 */ /* 0x002f680000100a00 */
[----:B---3--:R-:W3:Y:S04]  /*7190*/  LDL.64 R24, [R1+0x298] ;  /* 0x0002980001187983 */ /* 0x008ee80000100a00 */
[----:B--2---:R-:W2:Y:S04]  /*71a0*/  LDL.64 R22, [R1+0x278] ;  /* 0x0002780001167983 */ /* 0x004ea80000100a00 */
[----:B----4-:R-:W4:Y:S04]  /*71b0*/  LDL.64 R20, [R1+0x258] ;  /* 0x0002580001147983 */ /* 0x010f280000100a00 */
[----:B------:R-:W2:Y:S04]  /*71c0*/  LDL.64 R18, [R1+0x238] ;  /* 0x0002380001127983 */ /* 0x000ea80000100a00 */
[----:B------:R-:W2:Y:S04]  /*71d0*/  LDL.64 R16, [R1+0x218] ;  /* 0x0002180001107983 */ /* 0x000ea80000100a00 */
[----:B------:R-:W2:Y:S04]  /*71e0*/  LDL.64 R14, [R1+0x1f8] ;  /* 0x0001f800010e7983 */ /* 0x000ea80000100a00 */
[----:B------:R-:W2:Y:S04]  /*71f0*/  LDL.64 R12, [R1+0x1b8] ;  /* 0x0001b800010c7983 */ /* 0x000ea80000100a00 */
[----:B------:R-:W-:Y:S04]  /*7200*/  LDGSTS.E [R83+-0x3f400], desc[UR20][R66.64], P4 ;  /* 0xc0c0000042537fae */ /* 0x000fe8000a1a1014 */
[----:B------:R-:W2:Y:S04]  /*7210*/  LDL.LU.64 R66, [R1+0xe20] ;  /* 0x000e200001427983 */ /* 0x000ea80000300a00 */
[----:B-----5:R-:W-:Y:S04]  /*7220*/  LDGSTS.E [R83+-0x3f000], desc[UR20][R64.64], P4 ;  /* 0xc100000040537fae */ /* 0x020fe8000a1a1014 */
[----:B------:R-:W-:Y:S04]  /*7230*/  LDGSTS.E [R83+-0x3ec00], desc[UR20][R62.64], P4 ;  /* 0xc14000003e537fae */ /* 0x000fe8000a1a1014 */
[----:B------:R-:W-:Y:S04]  /*7240*/  LDGSTS.E [R83+-0x3e800], desc[UR20][R60.64], P4 ;  /* 0xc18000003c537fae */ /* 0x000fe8000a1a1014 */
[----:B------:R-:W5:Y:S04]  /*7250*/  LDL.LU.64 R64, [R1+0xe18] ;  /* 0x000e180001407983 */ /* 0x000f680000300a00 */
[----:B------:R-:W5:Y:S04]  /*7260*/  LDL.LU.64 R62, [R1+0xe10] ;  /* 0x000e1000013e7983 */ /* 0x000f680000300a00 */
[----:B------:R-:W5:Y:S04]  /*7270*/  LDL.LU.64 R60, [R1+0xe08] ;  /* 0x000e0800013c7983 */ /* 0x000f680000300a00 */
[----:B------:R-:W-:Y:S04]  /*7280*/  LDGSTS.E [R83+-0x3e400], desc[UR20][R58.64], P4 ;  /* 0xc1c000003a537fae */ /* 0x000fe8000a1a1014 */
        /* <DEDUP_REMOVED lines=17> */
[----:B------:R1:W-:Y:S04]  /*73a0*/  STL.64 [R1+0xd40], R82 ;  /* 0x000d405201007387 */ /* 0x0003e80000100a00 */
[----:B------:R-:W-:Y:S04]  /*73b0*/  LDGSTS.E [R81+-0x3fe00], desc[UR20][R40.64], P4 ;  /* 0xc020000028517fae */ /* 0x000fe8000a1a1014 */
[----:B------:R-:W-:Y:S04]  /*73c0*/  LDGSTS.E [R81+-0x3fa00], desc[UR20][R38.64], P4 ;  /* 0xc060000026517fae */ /* 0x000fe8000a1a1014 */
[----:B-1----:R-:W5:Y:S04]  /*73d0*/  LDL.LU.64 R82, [R1+0x1d8] ;  /* 0x0001d80001527983 */ /* 0x002f680000300a00 */
[----:B------:R-:W5:Y:S04]  /*73e0*/  LDL.LU.64 R40, [R1+0xdb8] ;  /* 0x000db80001287983 */ /* 0x000f680000300a00 */
[----:B------:R-:W-:Y:S04]  /*73f0*/  LDGSTS.E [R81+-0x3f600], desc[UR20][R36.64], P4 ;  /* 0xc0a0000024517fae */ /* 0x000fe8000a1a1014 */
        /* <DEDUP_REMOVED lines=11> */
[----:B---3--:R-:W-:Y:S04]  /*74b0*/  LDGSTS.E [R80+-0x3fd00], desc[UR20][R24.64], P4 ;  /* 0xc030000018507fae */ /* 0x008fe8000a1a1014 */
[----:B------:R-:W3:Y:S04]  /*74c0*/  LDL.LU.64 R26, [R1+0xd80] ;  /* 0x000d8000011a7983 */ /* 0x000ee80000300a00 */
[----:B--2---:R-:W-:Y:S04]  /*74d0*/  LDGSTS.E [R80+-0x3f900], desc[UR20][R22.64], P4 ;  /* 0xc070000016507fae */ /* 0x004fe8000a1a1014 */
[----:B------:R-:W2:Y:S04]  /*74e0*/  LDL.LU.64 R24, [R1+0xd78] ;  /* 0x000d780001187983 */ /* 0x000ea80000300a00 */
[----:B----4-:R-:W-:Y:S04]  /*74f0*/  LDGSTS.E [R80+-0x3f500], desc[UR20][R20.64], P4 ;  /* 0xc0b0000014507fae */ /* 0x010fe8000a1a1014 */
[----:B------:R-:W4:Y:S04]  /*7500*/  LDL.LU.64 R22, [R1+0xd70] ;  /* 0x000d700001167983 */ /* 0x000f280000300a00 */
[----:B------:R-:W-:Y:S04]  /*7510*/  LDGSTS.E [R80+-0x3f100], desc[UR20][R18.64], P4 ;  /* 0xc0f0000012507fae */ /* 0x000fe8000a1a1014 */
[----:B------:R-:W2:Y:S04]  /*7520*/  LDL.LU.64 R20, [R1+0xd68] ;  /* 0x000d680001147983 */ /* 0x000ea80000300a00 */
[----:B------:R-:W-:Y:S04]  /*7530*/  LDGSTS.E [R80+-0x3ed00], desc[UR20][R16.64], P4 ;  /* 0xc130000010507fae */ /* 0x000fe8000a1a1014 */
[----:B------:R-:W2:Y:S04]  /*7540*/  LDL.LU.64 R18, [R1+0xd60] ;  /* 0x000d600001127983 */ /* 0x000ea80000300a00 */
[----:B------:R-:W-:Y:S04]  /*7550*/  LDGSTS.E [R80+-0x3e900], desc[UR20][R14.64], P4 ;  /* 0xc17000000e507fae */ /* 0x000fe8000a1a1014 */
[----:B------:R-:W3:Y:S04]  /*7560*/  LDL.LU.64 R16, [R1+0xd58] ;  /* 0x000d580001107983 */ /* 0x000ee80000300a00 */
[----:B------:R-:W4:Y:S04]  /*7570*/  LDL.LU.64 R14, [R1+0xd50] ;  /* 0x000d5000010e7983 */ /* 0x000f280000300a00 */
[----:B-----5:R-:W-:Y:S04]  /*7580*/  LDGSTS.E [R80+-0x3e500], desc[UR20][R82.64], P4 ;  /* 0xc1b0000052507fae */ /* 0x020fe8000a1a1014 */
[----:B------:R1:W-:Y:S04]  /*7590*/  LDGSTS.E [R80+-0x3e100], desc[UR20][R12.64], P4 ;  /* 0xc1f000000c507fae */ /* 0x0003e8000a1a1014 */
[----:B------:R-:W0:Y:S04]  /*75a0*/  LDGDEPBAR ;  /* 0x00000000000079af */ /* 0x000e280000000000 */
[----:B------:R-:W5:Y:S01]  /*75b0*/  LDL.LU.64 R12, [R1+0xd48] ;  /* 0x000d4800010c7983 */ /* 0x000f620000300a00 */
[----:B------:R-:W-:-:S03]  /*75c0*/  USHF.L.U32 UR4, UR4, 0x6, URZ ;  /* 0x0000000604047899 */ /* 0x000fc600080006ff */
[----:B------:R1:W-:Y:S03]  /*75d0*/  STL.64 [R1+0xce0], R80 ;  /* 0x000ce05001007387 */ /* 0x0003e60000100a00 */
[----:B------:R-:W-:-:S04]  /*75e0*/  IMAD.U32 R245, RZ, RZ, UR4 ;  /* 0x00000004fff57e24 */ /* 0x000fc8000f8e00ff */
[C---:B------:R-:W-:Y:S01]  /*75f0*/  IMAD.WIDE R10, R245.reuse, 0x4, R10 ;  /* 0x00000004f50a7825 */ /* 0x040fe200078e020a */
[----:B------:R-:W-:Y:S03]  /*7600*/  BAR.SYNC.DEFER_BLOCKING 0x0 ;  /* 0x0000000000007b1d */ /* 0x000fe60000010000 */
[----:B------:R-:W-:-:S05]  /*7610*/  IMAD.WIDE R8, R245, 0x4, R8 ;  /* 0x00000004f5087825 */ /* 0x000fca00078e0208 */
[----:B-1----:R-:W1:Y:S01]  /*7620*/  LDC R80, c[0x0][0x3a0] ;  /* 0x0000e800ff507b82 */ /* 0x002e620000000800 */
[C---:B------:R-:W-:Y:S01]  /*7630*/  IMAD.WIDE R6, R245.reuse, 0x4, R6 ;  /* 0x00000004f5067825 */ /* 0x040fe200078e0206 */
[----:B------:R-:W-:Y:S03]  /*7640*/  STL.64 [R1+0x868], R10 ;  /* 0x0008680a01007387 */ /* 0x000fe60000100a00 */
[----:B------:R-:W-:-:S03]  /*7650*/  IMAD.WIDE R4, R245, 0x4, R4 ;  /* 0x00000004f5047825 */ /* 0x000fc600078e0204 */
[----:B------:R-:W1:Y:S01]  /*7660*/  LDC R81, c[0x0][0x3a0] ;  /* 0x0000e800ff517b82 */ /* 0x000e620000000800 */
[----:B------:R-:W-:Y:S04]  /*7670*/  STL.64 [R1+0x860], R8 ;  /* 0x0008600801007387 */ /* 0x000fe80000100a00 */
[----:B------:R-:W-:Y:S04]  /*7680*/  STL.64 [R1+0x858], R6 ;  /* 0x0008580601007387 */ /* 0x000fe80000100a00 */
[----:B------:R-:W-:Y:S01]  /*7690*/  @!PT LDS RZ, [RZ] ;  /* 0x00000000fffff984 */ /* 0x000fe20000000800 */
[----:B------:R-:W-:Y:S01]  /*76a0*/  @!PT LDS RZ, [RZ] ;  /* 0x00000000fffff984 */ /* 0x000fe20000000800 */
[----:B------:R-:W-:Y:S01]  /*76b0*/  @!PT LDS RZ, [RZ] ;  /* 0x00000000fffff984 */ /* 0x000fe20000000800 */
[----:B------:R-:W-:Y:S04]  /*76c0*/  LDGSTS.E [R2+0x20000], desc[UR20][R10.64], !P6 ;  /* 0x200000000a027fae */ /* 0x000fe8000f1a1014 */
[----:B------:R-:W-:Y:S04]  /*76d0*/  LDGSTS.E [R2+0x20200], desc[UR20][R8.64], !P6 ;  /* 0x2020000008027fae */ /* 0x000fe8000f1a1014 */
[----:B------:R-:W-:Y:S04]  /*76e0*/  LDGSTS.E [R2+0x20400], desc[UR20][R6.64], !P6 ;  /* 0x2040000006027fae */ /* 0x000fe8000f1a1014 */
[----:B------:R1:W-:Y:S04]  /*76f0*/  STL.64 [R1+0x850], R4 ;  /* 0x0008500401007387 */ /* 0x0003e80000100a00 */
[----:B------:R1:W-:Y:S01]  /*7700*/  LDGSTS.E [R2+0x20600], desc[UR20][R4.64], !P6 ;  /* 0x2060000004027fae */ /* 0x0003e2000f1a1014 */
[----:B------:R-:W-:Y:S01]  /*7710*/  ISETP.GE.U32.AND P4, PT, R0, 0x7fffff7d, PT ;  /* 0x7fffff7d0000780c */ /* 0x000fe20003f86070 */
[----:B------:R-:W-:-:S02]  /*7720*/  VIADD R0, R244, 0xffffffbb ;  /* 0xffffffbbf4007836 */ /* 0x000fc40000000000 */
[C---:B------:R-:W-:Y:S01]  /*7730*/  IMAD.WIDE R214, R245.reuse, 0x4, R214 ;  /* 0x00000004f5d67825 */ /* 0x040fe200078e02d6 */
[----:B------:R-:W5:Y:S08]  /*7740*/  LDC R244, c[0x0][0x3a0] ;  /* 0x0000e800fff47b82 */ /* 0x000f700000000800 */
[----:B-1----:R-:W1:Y:S01]  /*7750*/  LDC R5, c[0x0][0x3a0] ;  /* 0x0000e800ff057b82 */ /* 0x002e620000000800 */
[----:B------:R-:W-:Y:S01]  /*7760*/  ISETP.GE.U32.AND P6, PT, R0, 0x7fffff7c, PT ;  /* 0x7fffff7c0000780c */ /* 0x000fe20003fc6070 */
[----:B--2---:R-:W-:-:S06]  /*7770*/  IMAD.WIDE R6, R245, 0x4, R18 ;  /* 0x00000004f5067825 */ /* 0x004fcc00078e0212 */
[----:B------:R-:W2:Y:S01]  /*7780*/  LDC R4, c[0x0][0x3a0] ;  /* 0x0000e800ff047b82 */ /* 0x000ea20000000800 */
[----:B---3--:R-:W-:-:S04]  /*7790*/  IMAD.WIDE R8, R245, 0x4, R16 ;  /* 0x00000004f5087825 */ /* 0x008fc800078e0210 */
[C---:B----4-:R-:W-:Y:S01]  /*77a0*/  IMAD.WIDE R10, R245.reuse, 0x4, R14 ;  /* 0x00000004f50a7825 */ /* 0x050fe200078e020e */
[----:B------:R-:W-:Y:S02]  /*77b0*/  IADD3 R0, PT, PT, R80, -0x46, RZ ;  /* 0xffffffba50007810 */ /* 0x000fe40007ffe0ff */
[----:B------:R-:W3:Y:S01]  /*77c0*/  LDC R16, c[0x0][0x3a0] ;  /* 0x0000e800ff107b82 */ /* 0x000ee20000000800 */
[----:B------:R-:W-:-:S04]  /*77d0*/  IMAD.WIDE R14, R245, 0x4, R28 ;  /* 0x00000004f50e7825 */ /* 0x000fc800078e021c */
[----:B-----5:R-:W-:-:S05]  /*77e0*/  IMAD.WIDE R12, R245, 0x4, R12 ;  /* 0x00000004f50c7825 */ /* 0x020fca00078e020c */
[----:B------:R4:W-:Y:S04]  /*77f0*/  STL.64 [R1+0x848], R12 ;  /* 0x0008480c01007387 */ /* 0x0009e80000100a00 */
[----:B------:R4:W-:Y:S04]  /*7800*/  LDGSTS.E [R2+0x20800], desc[UR20][R12.64], !P5 ;  /* 0x208000000c027fae */ /* 0x0009e8000e9a1014 */
[----:B------:R5:W-:Y:S04]  /*7810*/  STL.64 [R1+0x840], R10 ;  /* 0x0008400a01007387 */ /* 0x000be80000100a00 */
[----:B------:R5:W-:Y:S01]  /*7820*/  LDGSTS.E [R2+0x20a00], desc[UR20][R10.64], !P5 ;  /* 0x20a000000a027fae */ /* 0x000be2000e9a1014 */
[----:B----4-:R-:W-:-:S03]  /*7830*/  IMAD.WIDE R12, R245, 0x4, R20 ;  /* 0x00000004f50c7825 */ /* 0x010fc600078e0214 */
[----:B------:R4:W-:Y:S04]  /*7840*/  STL.64 [R1+0x838], R8 ;  /* 0x0008380801007387 */ /* 0x0009e80000100a00 */
[----:B------:R4:W-:Y:S01]  /*7850*/  LDGSTS.E [R2+0x20c00], desc[UR20][R8.64], !P5 ;  /* 0x20c0000008027fae */ /* 0x0009e2000e9a1014 */
[----:B-----5:R-:W-:-:S03]  /*7860*/  IMAD.WIDE R10, R245, 0x4, R22 ;  /* 0x00000004f50a7825 */ /* 0x020fc600078e0216 */
[----:B------:R5:W-:Y:S04]  /*7870*/  STL.64 [R1+0x830], R6 ;  /* 0x0008300601007387 */ /* 0x000be80000100a00 */
[----:B------:R5:W-:Y:S01]  /*7880*/  LDGSTS.E [R2+0x20e00], desc[UR20][R6.64], !P5 ;  /* 0x20e0000006027fae */ /* 0x000be2000e9a1014 */
[----:B----4-:R-:W-:-:S03]  /*7890*/  IMAD.WIDE R8, R245, 0x4, R24 ;  /* 0x00000004f5087825 */ /* 0x010fc600078e0218 */
[----:B------:R4:W-:Y:S01]  /*78a0*/  STL.64 [R1+0x828], R12 ;  /* 0x0008280c01007387 */ /* 0x0009e20000100a00 */
[----:B-----5:R-:W-:-:S03]  /*78b0*/  IMAD.WIDE R6, R245, 0x4, R26 ;  /* 0x00000004f5067825 */ /* 0x020fc600078e021a */
[----:B------:R4:W-:Y:S01]  /*78c0*/  LDGSTS.E [R2+0x21000], desc[UR20][R12.64], !P3 ;  /* 0x210000000c027fae */ /* 0x0009e2000d9a1014 */
[----:B------:R-:W-:Y:S01]  /*78d0*/  ISETP.GE.U32.AND P5, PT, R0, 0x7fffff7b, PT ;  /* 0x7fffff7b0000780c */ /* 0x000fe20003fa6070 */
[----:B------:R-:W5:Y:S02]  /*78e0*/  LDC R24, c[0x0][0x3a0] ;  /* 0x0000e800ff187b82 */ /* 0x000f640000000800 */
[----:B------:R-:W-:Y:S04]  /*78f0*/  STL.64 [R1+0x820], R10 ;  /* 0x0008200a01007387 */ /* 0x000fe80000100a00 */
[----:B------:R-:W-:Y:S04]  /*7900*/  LDGSTS.E [R2+0x21200], desc[UR20][R10.64], !P3 ;  /* 0x212000000a027fae */ /* 0x000fe8000d9a1014 */
[----:B------:R-:W-:Y:S04]  /*7910*/  STL.64 [R1+0x818], R8 ;  /* 0x0008180801007387 */ /* 0x000fe80000100a00 */
[----:B------:R-:W-:Y:S04]  /*7920*/  LDGSTS.E [R2+0x21400], desc[UR20][R8.64], !P3 ;  /* 0x2140000008027fae */ /* 0x000fe8000d9a1014 */
[----:B------:R1:W-:Y:S04]  /*7930*/  STL.64 [R1+0x810], R6 ;  /* 0x0008100601007387 */ /* 0x0003e80000100a00 */
[----:B------:R1:W-:Y:S01]  /*7940*/  LDGSTS.E [R2+0x21600], desc[UR20][R6.64], !P3 ;  /* 0x2160000006027fae */ /* 0x0003e2000d9a1014 */
[----:B------:R-:W-:-:S02]  /*7950*/  VIADD R0, R81, 0xffffffb9 ;  /* 0xffffffb951007836 */ /* 0x000fc40000000000 */
[----:B----4-:R-:W-:Y:S01]  /*7960*/  IMAD.WIDE R12, R245, 0x4, R30 ;  /* 0x00000004f50c7825 */ /* 0x010fe200078e021e */
[----:B------:R4:W-:Y:S01]  /*7970*/  STL.64 [R1+0x808], R14 ;  /* 0x0008080e01007387 */ /* 0x0009e20000100a00 */
[----:B-1----:R-:W1:Y:S01]  /*7980*/  LDC R6, c[0x0][0x3a0] ;  /* 0x0000e800ff067b82 */ /* 0x002e620000000800 */
[----:B------:R-:W-:Y:S01]  /*7990*/  ISETP.GE.U32.AND P3, PT, R0, 0x7fffff7a, PT ;  /* 0x7fffff7a0000780c */ /* 0x000fe20003f66070 */
[----:B------:R-:W-:Y:S01]  /*79a0*/  VIADD R0, R5, 0xffffffb8 ;  /* 0xffffffb805007836 */ /* 0x000fe20000000000 */
[----:B------:R4:W-:Y:S01]  /*79b0*/  LDGSTS.E [R2+0x21800], desc[UR20][R14.64], !P4 ;  /* 0x218000000e027fae */ /* 0x0009e2000e1a1014 */
[----:B------:R-:W-:-:S04]  /*79c0*/  IMAD.WIDE R10, R245, 0x4, R32 ;  /* 0x00000004f50a7825 */ /* 0x000fc800078e0220 */
[C---:B------:R-:W-:Y:S01]  /*79d0*/  IMAD.WIDE R8, R245.reuse, 0x4, R34 ;  /* 0x00000004f5087825 */ /* 0x040fe200078e0222 */
[----:B------:R-:W3:Y:S01]  /*79e0*/  LDC R5, c[0x0][0x3a0] ;  /* 0x0000e800ff057b82 */ /* 0x000ee20000000800 */
[----:B------:R2:W-:Y:S04]  /*79f0*/  STL.64 [R1+0x800], R12 ;  /* 0x0008000c01007387 */ /* 0x0005e80000100a00 */
[----:B------:R2:W-:Y:S01]  /*7a00*/  LDGSTS.E [R2+0x21a00], desc[UR20][R12.64], !P4 ;  /* 0x21a000000c027fae */ /* 0x0005e2000e1a1014 */
[C---:B----4-:R-:W-:Y:S02]  /*7a10*/  IMAD.WIDE R14, R245.reuse, 0x4, R36 ;  /* 0x00000004f50e7825 */ /* 0x050fe400078e0224 */
[----:B------:R-:W4:Y:S01]  /*7a20*/  LDC R32, c[0x0][0x3a0] ;  /* 0x0000e800ff207b82 */ /* 0x000f220000000800 */
[----:B------:R5:W-:Y:S04]  /*7a30*/  STL.64 [R1+0x7f8], R10 ;  /* 0x0007f80a01007387 */ /* 0x000be80000100a00 */
[----:B------:R5:W-:Y:S01]  /*7a40*/  LDGSTS.E [R2+0x21c00], desc[UR20][R10.64], !P4 ;  /* 0x21c000000a027fae */ /* 0x000be2000e1a1014 */
[----:B--2---:R-:W-:-:S03]  /*7a50*/  IMAD.WIDE R12, R245, 0x4, R38 ;  /* 0x00000004f50c7825 */ /* 0x004fc600078e0226 */
[----:B------:R2:W-:Y:S04]  /*7a60*/  STL.64 [R1+0x7f0], R8 ;  /* 0x0007f00801007387 */ /* 0x0005e80000100a00 */
[----:B------:R2:W-:Y:S01]  /*7a70*/  LDGSTS.E [R2+0x21e00], desc[UR20][R8.64], !P4 ;  /* 0x21e0000008027fae */ /* 0x0005e2000e1a1014 */
[----:B------:R-:W-:Y:S01]  /*7a80*/  ISETP.GE.U32.AND P4, PT, R0, 0x7fffff79, PT ;  /* 0x7fffff790000780c */ /* 0x000fe20003f86070 */
[C---:B-----5:R-:W-:Y:S01]  /*7a90*/  IMAD.WIDE R10, R245.reuse, 0x4, R40 ;  /* 0x00000004f50a7825 */ /* 0x060fe200078e0228 */
[----:B------:R-:W-:Y:S01]  /*7aa0*/  IADD3 R0, PT, PT, R4, -0x49, RZ ;  /* 0xffffffb704007810 */ /* 0x000fe20007ffe0ff */
[----:B------:R5:W-:Y:S01]  /*7ab0*/  LDGSTS.E [R2+0x22000], desc[UR20][R14.64], !P6 ;  /* 0x220000000e027fae */ /* 0x000be2000f1a1014 */
[----:B------:R-:W3:Y:S03]  /*7ac0*/  LDC R4, c[0x0][0x3a0] ;  /* 0x0000e800ff047b82 */ /* 0x000ee60000000800 */
[----:B------:R1:W-:Y:S01]  /*7ad0*/  LDGSTS.E [R2+0x22200], desc[UR20][R12.64], !P6 ;  /* 0x222000000c027fae */ /* 0x0003e2000f1a1014 */
[----:B--2---:R-:W-:-:S03]  /*7ae0*/  IMAD.WIDE R8, R245, 0x4, R42 ;  /* 0x00000004f5087825 */ /* 0x004fc600078e022a */
[----:B------:R2:W-:Y:S01]  /*7af0*/  LDGSTS.E [R2+0x22400], desc[UR20][R10.64], !P6 ;  /* 0x224000000a027fae */ /* 0x0005e2000f1a1014 */
[----:B------:R-:W4:Y:S03]  /*7b00*/  LDC R40, c[0x0][0x3a0] ;  /* 0x0000e800ff287b82 */ /* 0x000f260000000800 */
[----:B------:R2:W-:Y:S01]  /*7b10*/  LDGSTS.E [R2+0x22600], desc[UR20][R8.64], !P6 ;  /* 0x2260000008027fae */ /* 0x0005e2000f1a1014 */
[----:B------:R-:W-:Y:S01]  /*7b20*/  ISETP.GE.U32.AND P6, PT, R0, 0x7fffff78, PT ;  /* 0x7fffff780000780c */ /* 0x000fe20003fc6070 */
[----:B-1----:R-:W-:Y:S02]  /*7b30*/  VIADD R0, R6, 0xffffffb6 ;  /* 0xffffffb606007836 */ /* 0x002fe40000000000 */
[----:B------:R5:W-:Y:S01]  /*7b40*/  STL.64 [R1+0x7e8], R14 ;  /* 0x0007e80e01007387 */ /* 0x000be20000100a00 */
[----:B------:R-:W1:Y:S03]  /*7b50*/  LDC R6, c[0x0][0x3a0] ;  /* 0x0000e800ff067b82 */ /* 0x000e660000000800 */
[----:B------:R2:W-:Y:S04]  /*7b60*/  STL.64 [R1+0x7e0], R12 ;  /* 0x0007e00c01007387 */ /* 0x0005e80000100a00 */
[----:B------:R2:W-:Y:S01]  /*7b70*/  STL.64 [R1+0x7d8], R10 ;  /* 0x0007d80a01007387 */ /* 0x0005e20000100a00 */
[----:B-----5:R-:W-:-:S03]  /*7b80*/  IMAD.WIDE R14, R245, 0x4, R44 ;  /* 0x00000004f50e7825 */ /* 0x020fc600078e022c */
[----:B------:R5:W-:Y:S01]  /*7b90*/  STL.64 [R1+0x7d0], R8 ;  /* 0x0007d00801007387 */ /* 0x000be20000100a00 */
[----:B--2---:R-:W-:-:S03]  /*7ba0*/  IMAD.WIDE R12, R245, 0x4, R46 ;  /* 0x00000004f50c7825 */ /* 0x004fc600078e022e */
[----:B------:R2:W-:Y:S01]  /*7bb0*/  LDGSTS.E [R2+0x22800], desc[UR20][R14.64], !P5 ;  /* 0x228000000e027fae */ /* 0x0005e2000e9a1014 */
[----:B------:R-:W-:-:S03]  /*7bc0*/  IMAD.WIDE R10, R245, 0x4, R48 ;  /* 0x00000004f50a7825 */ /* 0x000fc600078e0230 */
[----:B------:R1:W-:Y:S01]  /*7bd0*/  LDGSTS.E [R2+0x22a00], desc[UR20][R12.64], !P5 ;  /* 0x22a000000c027fae */ /* 0x0003e2000e9a1014 */
[----:B------:R-:W4:Y:S01]  /*7be0*/  LDC R48, c[0x0][0x3a0] ;  /* 0x0000e800ff307b82 */ /* 0x000f220000000800 */
[----:B-----5:R-:W-:Y:S02]  /*7bf0*/  IMAD.WIDE R8, R245, 0x4, R50 ;  /* 0x00000004f5087825 */ /* 0x020fe400078e0232 */
[----:B------:R5:W-:Y:S04]  /*7c00*/  LDGSTS.E [R2+0x22c00], desc[UR20][R10.64], !P5 ;  /* 0x22c000000a027fae */ /* 0x000be8000e9a1014 */
[----:B------:R2:W-:Y:S04]  /*7c10*/  STL.64 [R1+0x7c8], R14 ;  /* 0x0007c80e01007387 */ /* 0x0005e80000100a00 */
[----:B------:R1:W-:Y:S01]  /*7c20*/  LDGSTS.E [R2+0x22e00], desc[UR20][R8.64], !P5 ;  /* 0x22e0000008027fae */ /* 0x0003e2000e9a1014 */
[----:B------:R-:W-:Y:S01]  /*7c30*/  ISETP.GE.U32.AND P5, PT, R0, 0x7fffff77, PT ;  /* 0x7fffff770000780c */ /* 0x000fe20003fa6070 */
[----:B---3--:R-:W-:-:S02]  /*7c40*/  VIADD R0, R5, 0xffffffb5 ;  /* 0xffffffb505007836 */ /* 0x008fc40000000000 */
[----:B------:R1:W-:Y:S01]  /*7c50*/  STL.64 [R1+0x7c0], R12 ;  /* 0x0007c00c01007387 */ /* 0x0003e20000100a00 */
[----:B------:R-:W3:Y:S01]  /*7c60*/  LDC R5, c[0x0][0x3a0] ;  /* 0x0000e800ff057b82 */ /* 0x000ee20000000800 */
[C---:B--2---:R-:W-:Y:S02]  /*7c70*/  IMAD.WIDE R14, R245.reuse, 0x4, R52 ;  /* 0x00000004f50e7825 */ /* 0x044fe400078e0234 */
[----:B------:R5:W-:Y:S04]  /*7c80*/  STL.64 [R1+0x7b8], R10 ;  /* 0x0007b80a01007387 */ /* 0x000be80000100a00 */
[----:B------:R2:W-:Y:S01]  /*7c90*/  STL.64 [R1+0x7b0], R8 ;  /* 0x0007b00801007387 */ /* 0x0005e20000100a00 */
[----:B-1----:R-:W-:-:S03]  /*7ca0*/  IMAD.WIDE R12, R245, 0x4, R54 ;  /* 0x00000004f50c7825 */ /* 0x002fc600078e0236 */
[----:B------:R1:W-:Y:S01]  /*7cb0*/  STL.64 [R1+0x7a8], R14 ;  /* 0x0007a80e01007387 */ /* 0x0003e20000100a00 */
[----:B-----5:R-:W-:-:S03]  /*7cc0*/  IMAD.WIDE R10, R245, 0x4, R56 ;  /* 0x00000004f50a7825 */ /* 0x020fc600078e0238 */
[----:B------:R1:W-:Y:S01]  /*7cd0*/  LDGSTS.E [R2+0x23000], desc[UR20][R14.64], !P3 ;  /* 0x230000000e027fae */ /* 0x0003e2000d9a1014 */
[----:B------:R-:W5:Y:S01]  /*7ce0*/  LDC R56, c[0x0][0x3a0] ;  /* 0x0000e800ff387b82 */ /* 0x000f620000000800 */
[C---:B--2---:R-:W-:Y:S02]  /*7cf0*/  IMAD.WIDE R8, R245.reuse, 0x4, R58 ;  /* 0x00000004f5087825 */ /* 0x044fe400078e023a */
[----:B------:R2:W-:Y:S04]  /*7d00*/  STL.64 [R1+0x7a0], R12 ;  /* 0x0007a00c01007387 */ /* 0x0005e80000100a00 */
        /* <DEDUP_REMOVED lines=8> */
[C---:B-1----:R-:W-:Y:S01]  /*7d90*/  IMAD.WIDE R10, R245.reuse, 0x4, R64 ;  /* 0x00000004f50a7825 */ /* 0x042fe200078e0240 */
        /* <DEDUP_REMOVED lines=9> */
[----:B------:R-:W-:Y:S02]  /*7e30*/  VIADD R0, R6, 0xffffffb3 ;  /* 0xffffffb306007836 */ /* 0x000fe40000000000 */
[----:B------:R1:W-:Y:S01]  /*7e40*/  STL.64 [R1+0x788], R14 ;  /* 0x0007880e01007387 */ /* 0x0003e20000100a00 */
[----:B------:R-:W4:Y:S03]  /*7e50*/  LDC R6, c[0x0][0x3a0] ;  /* 0x0000e800ff067b82 */ /* 0x000f260000000800 */
[----:B------:R2:W-:Y:S04]  /*7e60*/  STL.64 [R1+0x780], R12 ;  /* 0x0007800c01007387 */ /* 0x0005e80000100a00 */
[----:B------:R5:W-:Y:S01]  /*7e70*/  STL.64 [R1+0x778], R10 ;  /* 0x0007780a01007387 */ /* 0x000be20000100a00 */
[----:B-1----:R-:W-:-:S03]  /*7e80*/  IMAD.WIDE R14, R245, 0x4, R68 ;  /* 0x00000004f50e7825 */ /* 0x002fc600078e0244 */
[----:B------:R1:W-:Y:S01]  /*7e90*/  STL.64 [R1+0x770], R8 ;  /* 0x0007700801007387 */ /* 0x0003e20000100a00 */
[----:B--2---:R-:W-:-:S03]  /*7ea0*/  IMAD.WIDE R12, R245, 0x4, R70 ;  /* 0x00000004f50c7825 */ /* 0x004fc600078e0246 */
[----:B------:R2:W-:Y:S01]  /*7eb0*/  LDGSTS.E [R2+0x24000], desc[UR20][R14.64], !P6 ;  /* 0x240000000e027fae */ /* 0x0005e2000f1a1014 */
[----:B-----5:R-:W-:-:S03]  /*7ec0*/  IMAD.WIDE R10, R245, 0x4, R72 ;  /* 0x00000004f50a7825 */ /* 0x020fc600078e0248 */
[----:B------:R5:W-:Y:S01]  /*7ed0*/  LDGSTS.E [R2+0x24200], desc[UR20][R12.64], !P6 ;  /* 0x242000000c027fae */ /* 0x000be2000f1a1014 */
[----:B------:R-:W4:Y:S01]  /*7ee0*/  LDC R72, c[0x0][0x3a0] ;  /* 0x0000e800ff487b82 */ /* 0x000f220000000800 */
[----:B-1----:R-:W-:Y:S02]  /*7ef0*/  IMAD.WIDE R8, R245, 0x4, R74 ;  /* 0x00000004f5087825 */ /* 0x002fe400078e024a */
        /* <DEDUP_REMOVED lines=10> */
[----:B-----5:R-:W-:-:S03]  /*7fa0*/  IMAD.WIDE R12, R245, 0x4, R78 ;  /* 0x00000004f50c7825 */ /* 0x020fc600078e024e */
[----:B------:R5:W-:Y:S01]  /*7fb0*/  STL.64 [R1+0x748], R14 ;  /* 0x0007480e01007387 */ /* 0x000be20000100a00 */
[----:B-1----:R-:W-:-:S03]  /*7fc0*/  IMAD.WIDE R10, R245, 0x4, R84 ;  /* 0x00000004f50a7825 */ /* 0x002fc600078e0254 */
[----:B------:R5:W-:Y:S01]  /*7fd0*/  LDGSTS.E [R2+0x24800], desc[UR20][R14.64], !P5 ;  /* 0x248000000e027fae */ /* 0x000be2000e9a1014 */
[----:B------:R-:W1:Y:S01]  /*7fe0*/  LDC R84, c[0x0][0x3a0] ;  /* 0x0000e800ff547b82 */ /* 0x000e620000000800 */
[C---:B--2---:R-:W-:Y:S02]  /*7ff0*/  IMAD.WIDE R8, R245.reuse, 0x4, R86 ;  /* 0x00000004f5087825 */ /* 0x044fe400078e0256 */
[----:B------:R2:W-:Y:S04]  /*8000*/  STL.64 [R1+0x740], R12 ;  /* 0x0007400c01007387 */ /* 0x0005e80000100a00 */
[----:B------:R2:W-:Y:S01]  /*8010*/  LDGSTS.E [R2+0x24a00], desc[UR20][R12.64], !P5 ;  /* 0x24a000000c027fae */ /* 0x0005e2000e9a1014 */
[----:B-----5:R-:W-:-:S03]  /*8020*/  IMAD.WIDE R14, R245, 0x4, R88 ;  /* 0x00000004f50e7825 */ /* 0x020fc600078e0258 */
[----:B------:R5:W-:Y:S01]  /*8030*/  STL.64 [R1+0x738], R10 ;  /* 0x0007380a01007387 */ /* 0x000be20000100a00 */
[----:B------:R-:W1:Y:S03]  /*8040*/  LDC R88, c[0x0][0x3a0] ;  /* 0x0000e800ff587b82 */ /* 0x000e660000000800 */
[----:B------:R5:W-:Y:S01]  /*8050*/  LDGSTS.E [R2+0x24c00], desc[UR20][R10.64], !P5 ;  /* 0x24c000000a027fae */ /* 0x000be2000e9a1014 */
[----:B--2---:R-:W-:-:S03]  /*8060*/  IMAD.WIDE R12, R245, 0x4, R90 ;  /* 0x00000004f50c7825 */ /* 0x004fc600078e025a */
[----:B------:R2:W-:Y:S01]  /*8070*/  STL.64 [R1+0x730], R8 ;  /* 0x0007300801007387 */ /* 0x0005e20000100a00 */
[----:B------:R-:W1:Y:S03]  /*8080*/  LDC R89, c[0x0][0x3a0] ;  /* 0x0000e800ff597b82 */ /* 0x000e660000000800 */
[----:B------:R2:W-:Y:S01]  /*8090*/  LDGSTS.E [R2+0x24e00], desc[UR20][R8.64], !P5 ;  /* 0x24e0000008027fae */ /* 0x0005e2000e9a1014 */
[----:B------:R-:W-:Y:S01]  /*80a0*/  ISETP.GE.U32.AND P5, PT, R0, 0x7fffff73, PT ;  /* 0x7fffff730000780c */ /* 0x000fe20003fa6070 */
[C---:B-----5:R-:W-:Y:S01]  /*80b0*/  IMAD.WIDE R10, R245.reuse, 0x4, R92 ;  /* 0x00000004f50a7825 */ /* 0x060fe200078e025c */
[----:B------:R-:W-:Y:S01]  /*80c0*/  IADD3 R0, PT, PT, R4, -0x4f, RZ ;  /* 0xffffffb104007810 */ /* 0x000fe20007ffe0ff */
[----:B------:R5:W-:Y:S01]  /*80d0*/  LDGSTS.E [R2+0x25000], desc[UR20][R14.64], !P3 ;  /* 0x250000000e027fae */ /* 0x000be2000d9a1014 */
[----:B------:R-:W1:Y:S03]  /*80e0*/  LDC R4, c[0x0][0x3a0] ;  /* 0x0000e800ff047b82 */ /* 0x000e660000000800 */
[----:B------:R3:W-:Y:S01]  /*80f0*/  LDGSTS.E [R2+0x25200], desc[UR20][R12.64], !P3 ;  /* 0x252000000c027fae */ /* 0x0007e2000d9a1014 */
[----:B--2---:R-:W-:-:S03]  /*8100*/  IMAD.WIDE R8, R245, 0x4, R94 ;  /* 0x00000004f5087825 */ /* 0x004fc600078e025e */
[----:B------:R2:W-:Y:S04]  /*8110*/  LDGSTS.E [R2+0x25400], desc[UR20][R10.64], !P3 ;  /* 0x254000000a027fae */ /* 0x0005e8000d9a1014 */
[----:B------:R2:W-:Y:S01]  /*8120*/  LDGSTS.E [R2+0x25600], desc[UR20][R8.64], !P3 ;  /* 0x2560000008027fae */ /* 0x0005e2000d9a1014 */
[----:B------:R-:W-:Y:S01]  /*8130*/  ISETP.GE.U32.AND P3, PT, R0, 0x7fffff72, PT ;  /* 0x7fffff720000780c */ /* 0x000fe20003f66070 */
[----:B----4-:R-:W-:Y:S02]  /*8140*/  VIADD R0, R6, 0xffffffb0 ;  /* 0xffffffb006007836 */ /* 0x010fe40000000000 */
[----:B------:R5:W-:Y:S01]  /*8150*/  STL.64 [R1+0x718], R14 ;  /* 0x0007180e01007387 */ /* 0x000be20000100a00 */
[----:B------:R-:W4:Y:S03]  /*8160*/  LDC R6, c[0x0][0x3a0] ;  /* 0x0000e800ff067b82 */ /* 0x000f260000000800 */
[----:B------:R3:W-:Y:S04]  /*8170*/  STL.64 [R1+0x708], R12 ;  /* 0x0007080c01007387 */ /* 0x0007e80000100a00 */
[----:B------:R2:W-:Y:S01]  /*8180*/  STL.64 [R1+0x6f8], R10 ;  /* 0x0006f80a01007387 */ /* 0x0005e20000100a00 */
[----:B-----5:R-:W-:-:S03]  /*8190*/  IMAD.WIDE R14, R245, 0x4, R96 ;  /* 0x00000004f50e7825 */ /* 0x020fc600078e0260 */
[----:B------:R5:W-:Y:S01]  /*81a0*/  STL.64 [R1+0x6e0], R8 ;  /* 0x0006e00801007387 */ /* 0x000be20000100a00 */
[----:B---3--:R-:W-:-:S03]  /*81b0*/  IMAD.WIDE R12, R245, 0x4, R98 ;  /* 0x00000004f50c7825 */ /* 0x008fc600078e0262 */
[----:B------:R3:W-:Y:S01]  /*81c0*/  LDGSTS.E [R2+0x25800], desc[UR20][R14.64], !P4 ;  /* 0x258000000e027fae */ /* 0x0007e2000e1a1014 */
[----:B--2---:R-:W-:-:S03]  /*81d0*/  IMAD.WIDE R10, R245, 0x4, R100 ;  /* 0x00000004f50a7825 */ /* 0x004fc600078e0264 */
[----:B------:R2:W-:Y:S01]  /*81e0*/  LDGSTS.E [R2+0x25a00], desc[UR20][R12.64], !P4 ;  /* 0x25a000000c027fae */ /* 0x0005e2000e1a1014 */
[----:B-----5:R-:W-:-:S03]  /*81f0*/  IMAD.WIDE R8, R245, 0x4, R102 ;  /* 0x00000004f5087825 */ /* 0x020fc600078e0266 */
[----:B------:R5:W-:Y:S04]  /*8200*/  LDGSTS.E [R2+0x25c00], desc[UR20][R10.64], !P4 ;  /* 0x25c000000a027fae */ /* 0x000be8000e1a1014 */
[----:B------:R3:W-:Y:S04]  /*8210*/  STL.64 [R1+0x6d0], R14 ;  /* 0x0006d00e01007387 */ /* 0x0007e80000100a00 */
[----:B------:R1:W-:Y:S01]  /*8220*/  LDGSTS.E [R2+0x25e00], desc[UR20][R8.64], !P4 ;  /* 0x25e0000008027fae */ /* 0x0003e2000e1a1014 */
[----:B------:R-:W-:Y:S01]  /*8230*/  ISETP.GE.U32.AND P4, PT, R0, 0x7fffff71, PT ;  /* 0x7fffff710000780c */ /* 0x000fe20003f86070 */
[----:B------:R-:W-:-:S02]  /*8240*/  VIADD R0, R5, 0xffffffaf ;  /* 0xffffffaf05007836 */ /* 0x000fc40000000000 */
[----:B------:R2:W-:Y:S01]  /*8250*/  STL.64 [R1+0x6c0], R12 ;  /* 0x0006c00c01007387 */ /* 0x0005e20000100a00 */
[----:B------:R-:W4:Y:S01]  /*8260*/  LDC R5, c[0x0][0x3a0] ;  /* 0x0000e800ff057b82 */ /* 0x000f220000000800 */
[C---:B---3--:R-:W-:Y:S02]  /*8270*/  IMAD.WIDE R14, R245.reuse, 0x4, R104 ;  /* 0x00000004f50e7825 */ /* 0x048fe400078e0268 */
[----:B------:R5:W-:Y:S04]  /*8280*/  STL.64 [R1+0x6a8], R10 ;  /* 0x0006a80a01007387 */ /* 0x000be80000100a00 */
[----:B------:R1:W-:Y:S01]  /*8290*/  STL.64 [R1+0x698], R8 ;  /* 0x0006980801007387 */ /* 0x0003e20000100a00 */
[----:B--2---:R-:W-:-:S03]  /*82a0*/  IMAD.WIDE R12, R245, 0x4, R106 ;  /* 0x00000004f50c7825 */ /* 0x004fc600078e026a */
[----:B------:R2:W-:Y:S01]  /*82b0*/  STL.64 [R1+0x688], R14 ;  /* 0x0006880e01007387 */ /* 0x0005e20000100a00 */
[----:B-----5:R-:W-:-:S03]  /*82c0*/  IMAD.WIDE R10, R245, 0x4, R108 ;  /* 0x00000004f50a7825 */ /* 0x020fc600078e026c */
[----:B------:R2:W-:Y:S01]  /*82d0*/  LDGSTS.E [R2+0x26000], desc[UR20][R14.64], !P6 ;  /* 0x260000000e027fae */ /* 0x0005e2000f1a1014 */
[----:B-1----:R-:W-:-:S03]  /*82e0*/  IMAD.WIDE R8, R245, 0x4, R110 ;  /* 0x00000004f5087825 */ /* 0x002fc600078e026e */
[----:B------:R1:W-:Y:S04]  /*82f0*/  STL.64 [R1+0x670], R12 ;  /* 0x0006700c01007387 */ /* 0x0003e80000100a00 */
        /* <DEDUP_REMOVED lines=8> */
[C---:B--2---:R-:W-:Y:S01]  /*8380*/  IMAD.WIDE R10, R245.reuse, 0x4, R116 ;  /* 0x00000004f50a7825 */ /* 0x044fe200078e0274 */
[----:B------:R-:W-:Y:S01]  /*8390*/  IADD3 R0, PT, PT, R4, -0x52, RZ ;  /* 0xffffffae04007810 */ /* 0x000fe20007ffe0ff */
[----:B------:R2:W-:Y:S01]  /*83a0*/  LDGSTS.E [R2+0x26800], desc[UR20][R14.64], !P5 ;  /* 0x268000000e027fae */ /* 0x0005e2000e9a1014 */
[----:B------:R-:W3:Y:S03]  /*83b0*/  LDC R4, c[0x0][0x3a0] ;  /* 0x0000e800ff047b82 */ /* 0x000ee60000000800 */
[----:B------:R5:W-:Y:S01]  /*83c0*/  LDGSTS.E [R2+0x26a00], desc[UR20][R12.64], !P5 ;  /* 0x26a000000c027fae */ /* 0x000be2000e9a1014 */
[----:B-1----:R-:W-:-:S03]  /*83d0*/  IMAD.WIDE R8, R245, 0x4, R118 ;  /* 0x00000004f5087825 */ /* 0x002fc600078e0276 */
        /* <DEDUP_REMOVED lines=8> */
[----:B--2---:R-:W-:-:S03]  /*8460*/  IMAD.WIDE R14, R245, 0x4, R120 ;  /* 0x00000004f50e7825 */ /* 0x004fc600078e0278 */
[----:B------:R2:W-:Y:S01]  /*8470*/  STL.64 [R1+0x600], R8 ;  /* 0x0006000801007387 */ /* 0x0005e20000100a00 */
[----:B-----5:R-:W-:-:S03]  /*8480*/  IMAD.WIDE R12, R245, 0x4, R122 ;  /* 0x00000004f50c7825 */ /* 0x020fc600078e027a */
[----:B------:R5:W-:Y:S01]  /*8490*/  LDGSTS.E [R2+0x27000], desc[UR20][R14.64], !P3 ;  /* 0x270000000e027fae */ /* 0x000be2000d9a1014 */
[----:B-1----:R-:W-:-:S03]  /*84a0*/  IMAD.WIDE R10, R245, 0x4, R124 ;  /* 0x00000004f50a7825 */ /* 0x002fc600078e027c */
[----:B------:R1:W-:Y:S01]  /*84b0*/  LDGSTS.E [R2+0x27200], desc[UR20][R12.64], !P3 ;  /* 0x272000000c027fae */ /* 0x0003e2000d9a1014 */
[----:B--2---:R-:W-:-:S03]  /*84c0*/  IMAD.WIDE R8, R245, 0x4, R126 ;  /* 0x00000004f5087825 */ /* 0x004fc600078e027e */
[----:B------:R2:W-:Y:S04]  /*84d0*/  LDGSTS.E [R2+0x27400], desc[UR20][R10.64], !P3 ;  /* 0x274000000a027fae */ /* 0x0005e8000d9a1014 */
[----:B------:R5:W-:Y:S04]  /*84e0*/  STL.64 [R1+0x5f0], R14 ;  /* 0x0005f00e01007387 */ /* 0x000be80000100a00 */
[----:B------:R1:W-:Y:S01]  /*84f0*/  LDGSTS.E [R2+0x27600], desc[UR20][R8.64], !P3 ;  /* 0x2760000008027fae */ /* 0x0003e2000d9a1014 */
[----:B------:R-:W-:Y:S01]  /*8500*/  ISETP.GE.U32.AND P3, PT, R0, 0x7fffff6e, PT ;  /* 0x7fffff6e0000780c */ /* 0x000fe20003f66070 */
[----:B------:R-:W-:-:S02]  /*8510*/  VIADD R0, R5, 0xffffffac ;  /* 0xffffffac05007836 */ /* 0x000fc40000000000 */
[----:B------:R1:W-:Y:S01]  /*8520*/  STL.64 [R1+0x5e0], R12 ;  /* 0x0005e00c01007387 */ /* 0x0003e20000100a00 */
[----:B------:R-:W3:Y:S01]  /*8530*/  LDC R5, c[0x0][0x3a0] ;  /* 0x0000e800ff057b82 */ /* 0x000ee20000000800 */
[C---:B-----5:R-:W-:Y:S02]  /*8540*/  IMAD.WIDE R14, R245.reuse, 0x4, R128 ;  /* 0x00000004f50e7825 */ /* 0x060fe400078e0280 */
[----:B------:R2:W-:Y:S04]  /*8550*/  STL.64 [R1+0x5c8], R10 ;  /* 0x0005c80a01007387 */ /* 0x0005e80000100a00 */
[----:B------:R5:W-:Y:S01]  /*8560*/  STL.64 [R1+0x5b8], R8 ;  /* 0x0005b80801007387 */ /* 0x000be20000100a00 */
[----:B-1----:R-:W-:-:S03]  /*8570*/  IMAD.WIDE R12, R245, 0x4, R130 ;  /* 0x00000004f50c7825 */ /* 0x002fc600078e0282 */
[----:B------:R1:W-:Y:S01]  /*8580*/  STL.64 [R1+0x5a8], R14 ;  /* 0x0005a80e01007387 */ /* 0x0003e20000100a00 */
[----:B--2---:R-:W-:-:S03]  /*8590*/  IMAD.WIDE R10, R245, 0x4, R132 ;  /* 0x00000004f50a7825 */ /* 0x004fc600078e0284 */
[----:B------:R1:W-:Y:S01]  /*85a0*/  LDGSTS.E [R2+0x27800], desc[UR20][R14.64], !P4 ;  /* 0x278000000e027fae */ /* 0x0003e2000e1a1014 */
[----:B-----5:R-:W-:-:S03]  /*85b0*/  IMAD.WIDE R8, R245, 0x4, R134 ;  /* 0x00000004f5087825 */ /* 0x020fc600078e0286 */
        /* <DEDUP_REMOVED lines=10> */
[----:B------:R1:W-:Y:S01]  /*8660*/  STL.64 [R1+0x560], R14 ;  /* 0x0005600e01007387 */ /* 0x0003e20000100a00 */
[----:B---3--:R-:W-:Y:S02]  /*8670*/  IADD3 R0, PT, PT, R4, -0x55, RZ ;  /* 0xffffffab04007810 */ /* 0x008fe40007ffe0ff */
[----:B------:R-:W3:Y:S01]  /*8680*/  LDC R4, c[0x0][0x3a0] ;  /* 0x0000e800ff047b82 */ /* 0x000ee20000000800 */
[----:B------:R1:W-:Y:S01]  /*8690*/  LDGSTS.E [R2+0x28000], desc[UR20][R14.64], !P6 ;  /* 0x280000000e027fae */ /* 0x0003e2000f1a1014 */
[----:B--2---:R-:W-:-:S03]  /*86a0*/  IMAD.WIDE R8, R245, 0x4, R142 ;  /* 0x00000004f5087825 */ /* 0x004fc600078e028e */
        /* <DEDUP_REMOVED lines=9> */
[----:B----4-:R-:W-:Y:S02]  /*8740*/  VIADD R0, R6, 0xffffffaa ;  /* 0xffffffaa06007836 */ /* 0x010fe40000000000 */
[C---:B-1----:R-:W-:Y:S01]  /*8750*/  IMAD.WIDE R10, R245.reuse, 0x4, R148 ;  /* 0x00000004f50a7825 */ /* 0x042fe200078e0294 */
[----:B------:R1:W-:Y:S01]  /*8760*/  STL.64 [R1+0x110], R14 ;  /* 0x0001100e01007387 */ /* 0x0003e20000100a00 */
[----:B------:R-:W4:Y:S03]  /*8770*/  LDC R6, c[0x0][0x3a0] ;  /* 0x0000e800ff067b82 */ /* 0x000f260000000800 */
        /* <DEDUP_REMOVED lines=11> */
[----:B------:R1:W-:Y:S01]  /*8830*/  STL.64 [R1+0xf0], R14 ;  /* 0x0000f00e01007387 */ /* 0x0003e20000100a00 */
[----:B------:R-:W-:-:S03]  /*8840*/  ISETP.GE.U32.AND P5, PT, R0, 0x7fffff6b, PT ;  /* 0x7fffff6b0000780c */ /* 0x000fc60003fa6070 */
[----:B------:R1:W-:Y:S01]  /*8850*/  LDGSTS.E [R2+0x29000], desc[UR20][R14.64], !P3 ;  /* 0x290000000e027fae */ /* 0x0003e2000d9a1014 */
[----:B--2---:R-:W-:-:S03]  /*8860*/  IMAD.WIDE R8, R245, 0x4, R158 ;  /* 0x00000004f5087825 */ /* 0x004fc600078e029e */
[----:B------:R2:W-:Y:S04]  /*8870*/  STL.64 [R1+0xe8], R12 ;  /* 0x0000e80c01007387 */ /* 0x0005e80000100a00 */
[----:B------:R2:W-:Y:S01]  /*8880*/  LDGSTS.E [R2+0x29200], desc[UR20][R12.64], !P3 ;  /* 0x292000000c027fae */ /* 0x0005e2000d9a1014 */
[----:B------:R-:W-:Y:S02]  /*8890*/  VIADD R0, R5, 0xffffffa9 ;  /* 0xffffffa905007836 */ /* 0x000fe40000000000 */
[----:B------:R-:W5:Y:S01]  /*88a0*/  LDC R5, c[0x0][0x3a0] ;  /* 0x0000e800ff057b82 */ /* 0x000f620000000800 */
[C---:B-1----:R-:W-:Y:S01]  /*88b0*/  IMAD.WIDE R14, R245.reuse, 0x4, R160 ;  /* 0x00000004f50e7825 */ /* 0x042fe200078e02a0 */
        /* <DEDUP_REMOVED lines=18> */
[----:B-1----:R-:W-:-:S03]  /*89e0*/  IMAD.WIDE R10, R245, 0x4, R172 ;  /* 0x00000004f50a7825 */ /* 0x002fc600078e02ac */
        /* <DEDUP_REMOVED lines=14> */
[----:B----4-:R-:W-:Y:S02]  /*8ad0*/  VIADD R0, R6, 0xffffffa7 ;  /* 0xffffffa706007836 */ /* 0x010fe40000000000 */
[----:B------:R-:W4:Y:S01]  /*8ae0*/  LDC R6, c[0x0][0x3a0] ;  /* 0x0000e800ff067b82 */ /* 0x000f220000000800 */
[C---:B-1----:R-:W-:Y:S01]  /*8af0*/  IMAD.WIDE R10, R245.reuse, 0x4, R180 ;  /* 0x00000004f50a7825 */ /* 0x042fe200078e02b4 */
        /* <DEDUP_REMOVED lines=18> */
[----:B-----5:R-:W-:Y:S02]  /*8c20*/  VIADD R0, R5, 0xffffffa6 ;  /* 0xffffffa605007836 */ /* 0x020fe40000000000 */
        /* <DEDUP_REMOVED lines=21> */
[----:B------:R-:W-:Y:S04]  /*8d80*/  STL.64 [R1+0x30], R14 ;  /* 0x0000300e01007387 */ /* 0x000fe80000100a00 */
[----:B------:R-:W-:Y:S01]  /*8d90*/  LDGSTS.E [R2+0x2c000], desc[UR20][R14.64], !P6 ;  /* 0x2c0000000e027fae */ /* 0x000fe2000f1a1014 */
[----:B--2---:R-:W-:-:S03]  /*8da0*/  IMAD.WIDE R8, R245, 0x4, R206 ;  /* 0x00000004f5087825 */ /* 0x004fc600078e02ce */
[----:B------:R1:W-:Y:S04]  /*8db0*/  STL.64 [R1+0x28], R12 ;  /* 0x0000280c01007387 */ /* 0x0003e80000100a00 */
[----:B------:R1:W-:Y:S04]  /*8dc0*/  LDGSTS.E [R2+0x2c200], desc[UR20][R12.64], !P6 ;  /* 0x2c2000000c027fae */ /* 0x0003e8000f1a1014 */
[----:B------:R2:W-:Y:S04]  /*8dd0*/  STL.64 [R1+0x20], R10 ;  /* 0x0000200a01007387 */ /* 0x0005e80000100a00 */
[----:B------:R2:W-:Y:S01]  /*8de0*/  LDGSTS.E [R2+0x2c400], desc[UR20][R10.64], !P6 ;  /* 0x2c4000000a027fae */ /* 0x0005e2000f1a1014 */
[----:B-1----:R-:W-:-:S03]  /*8df0*/  IMAD.WIDE R12, R245, 0x4, R208 ;  /* 0x00000004f50c7825 */ /* 0x002fc600078e02d0 */
[----:B------:R1:W-:Y:S04]  /*8e00*/  STL.64 [R1+0x18], R8 ;  /* 0x0000180801007387 */ /* 0x0003e80000100a00 */
[----:B------:R1:W-:Y:S01]  /*8e10*/  LDGSTS.E [R2+0x2c600], desc[UR20][R8.64], !P6 ;  /* 0x2c60000008027fae */ /* 0x0003e2000f1a1014 */
[----:B--2---:R-:W-:-:S03]  /*8e20*/  IMAD.WIDE R10, R245, 0x4, R210 ;  /* 0x00000004f50a7825 */ /* 0x004fc600078e02d2 */
[----:B------:R2:W-:Y:S04]  /*8e30*/  STL.64 [R1+0x10], R12 ;  /* 0x0000100c01007387 */ /* 0x0005e80000100a00 */
[----:B------:R2:W-:Y:S01]  /*8e40*/  STL.64 [R1+0x8], R10 ;  /* 0x0000080a01007387 */ /* 0x0005e20000100a00 */
[----:B-1----:R-:W-:-:S03]  /*8e50*/  IMAD.WIDE R8, R245, 0x4, R212 ;  /* 0x00000004f5087825 */ /* 0x002fc600078e02d4 */
[----:B------:R2:W-:Y:S01]  /*8e60*/  LDGSTS.E [R2+0x2c800], desc[UR20][R12.64], !P5 ;  /* 0x2c8000000c027fae */ /* 0x0005e2000e9a1014 */
[----:B---3--:R-:W-:Y:S01]  /*8e70*/  IADD3 R0, PT, PT, R4, -0x5b, RZ ;  /* 0xffffffa504007810 */ /* 0x008fe20007ffe0ff */
[----:B------:R-:W1:Y:S02]  /*8e80*/  LDC R212, c[0x0][0x3a0] ;  /* 0x0000e800ffd47b82 */ /* 0x000e640000000800 */
[----:B------:R3:W-:Y:S04]  /*8e90*/  STL.64 [R1], R8 ;  /* 0x0000000801007387 */ /* 0x0007e80000100a00 */
[----:B------:R-:W5:Y:S02]  /*8ea0*/  LDL.LU.64 R22, [R1+0x118] ;  /* 0x0001180001167983 */ /* 0x000f640000300a00 */
[----:B------:R-:W1:Y:S02]  /*8eb0*/  LDC R4, c[0x0][0x3a0] ;  /* 0x0000e800ff047b82 */ /* 0x000e640000000800 */
[----:B------:R-:W-:Y:S04]  /*8ec0*/  LDGSTS.E [R2+0x2ca00], desc[UR20][R10.64], !P5 ;  /* 0x2ca000000a027fae */ /* 0x000fe8000e9a1014 */
[----:B------:R-:W5:Y:S01]  /*8ed0*/  LDL.LU.64 R18, [R1+0x128] ;  /* 0x0001280001127983 */ /* 0x000f620000300a00 */
[----:B------:R-:W-:Y:S01]  /*8ee0*/  ISETP.GE.U32.AND P3, PT, R0, 0x7fffff66, PT ;  /* 0x7fffff660000780c */ /* 0x000fe20003f66070 */
[----:B------:R-:W-:Y:S01]  /*8ef0*/  IMAD.WIDE R216, R245, 0x4, R216 ;  /* 0x00000004f5d87825 */ /* 0x000fe200078e02d8 */
[----:B--2---:R-:W2:Y:S01]  /*8f00*/  LDC R12, c[0x0][0x3a0] ;  /* 0x0000e800ff0c7b82 */ /* 0x004ea20000000800 */
[----:B------:R3:W-:Y:S04]  /*8f10*/  LDGSTS.E [R2+0x2cc00], desc[UR20][R8.64], !P5 ;  /* 0x2cc0000008027fae */ /* 0x0007e8000e9a1014 */
[----:B------:R-:W5:Y:S04]  /*8f20*/  LDL.LU.64 R10, [R1+0x120] ;  /* 0x00012000010a7983 */ /* 0x000f680000300a00 */
[----:B------:R-:W5:Y:S04]  /*8f30*/  LDL.LU.64 R28, [R1+0x130] ;  /* 0x00013000011c7983 */ /* 0x000f680000300a00 */
[----:B------:R-:W5:Y:S01]  /*8f40*/  LDL.LU.64 R26, [R1+0x138] ;  /* 0x00013800011a7983 */ /* 0x000f620000300a00 */
[----:B----4-:R-:W-:Y:S01]  /*8f50*/  VIADD R0, R6, 0xffffffa4 ;  /* 0xffffffa406007836 */ /* 0x010fe20000000000 */
[----:B---3--:R-:W3:Y:S02]  /*8f60*/  LDC R8, c[0x0][0x3a0] ;  /* 0x0000e800ff087b82 */ /* 0x008ee40000000800 */
[----:B------:R-:W4:Y:S04]  /*8f70*/  LDL.LU.64 R14, [R1+0x148] ;  /* 0x00014800010e7983 */ /* 0x000f280000300a00 */
[----:B------:R-:W4:Y:S02]  /*8f80*/  LDL.LU.64 R80, [R1+0x140] ;  /* 0x0001400001507983 */ /* 0x000f240000300a00 */
[----:B------:R-:W2:Y:S01]  /*8f90*/  LDC R6, c[0x0][0x3a0] ;  /* 0x0000e800ff067b82 */ /* 0x000ea20000000800 */
[----:B------:R-:W-:Y:S01]  /*8fa0*/  ISETP.GE.U32.AND P4, PT, R0, 0x7fffff65, PT ;  /* 0x7fffff650000780c */ /* 0x000fe20003f86070 */
[----:B-----5:R-:W-:Y:S01]  /*8fb0*/  VIADD R0, R5, 0xffffffa3 ;  /* 0xffffffa305007836 */ /* 0x020fe20000000000 */
[----:B------:R-:W-:Y:S05]  /*8fc0*/  LDGSTS.E [R2+0x2ce00], desc[UR20][R214.64], !P5 ;  /* 0x2ce00000d6027fae */ /* 0x000fea000e9a1014 */
[----:B------:R-:W5:Y:S01]  /*8fd0*/  LDC R5, c[0x0][0x3a0] ;  /* 0x0000e800ff057b82 */ /* 0x000f620000000800 */
[----:B------:R-:W-:Y:S01]  /*8fe0*/  ISETP.GE.U32.AND P6, PT, R0, 0x7fffff64, PT ;  /* 0x7fffff640000780c */ /* 0x000fe20003fc6070 */
[C---:B------:R-:W-:Y:S01]  /*8ff0*/  IMAD.WIDE R218, R245.reuse, 0x4, R218 ;  /* 0x00000004f5da7825 */ /* 0x040fe200078e02da */
[----:B-1----:R-:W-:Y:S01]  /*9000*/  IADD3 R0, PT, PT, R4, -0x5e, RZ ;  /* 0xffffffa204007810 */ /* 0x002fe20007ffe0ff */
[----:B------:R-:W-:Y:S04]  /*9010*/  LDGSTS.E [R2+0x2d000], desc[UR20][R216.64], !P3 ;  /* 0x2d000000d8027fae */ /* 0x000fe8000d9a1014 */
[----:B------:R-:W1:Y:S01]  /*9020*/  LDC R4, c[0x0][0x3a0] ;  /* 0x0000e800ff047b82 */ /* 0x000e620000000800 */
[C---:B------:R-:W-:Y:S01]  /*9030*/  IMAD.WIDE R220, R245.reuse, 0x4, R220 ;  /* 0x00000004f5dc7825 */ /* 0x040fe200078e02dc */
[----:B------:R-:W-:Y:S01]  /*9040*/  ISETP.GE.U32.AND P5, PT, R0, 0x7fffff63, PT ;  /* 0x7fffff630000780c */ /* 0x000fe20003fa6070 */
[----:B------:R-:W-:Y:S02]  /*9050*/  LDGSTS.E [R2+0x2d200], desc[UR20][R218.64], !P3 ;  /* 0x2d200000da027fae */ /* 0x000fe4000d9a1014 */
[----:B------:R-:W-:-:S02]  /*9060*/  IMAD.WIDE R222, R245, 0x4, R222 ;  /* 0x00000004f5de7825 */ /* 0x000fc400078e02de */
[----:B------:R1:W-:Y:S02]  /*9070*/  STL.64 [R1+0xc60], R214 ;  /* 0x000c60d601007387 */ /* 0x0003e40000100a00 */
[----:B--2---:R-:W-:Y:S02]  /*9080*/  VIADD R0, R6, 0xffffffa1 ;  /* 0xffffffa106007836 */ /* 0x004fe40000000000 */
[C---:B------:R-:W-:Y:S01]  /*9090*/  IMAD.WIDE R224, R245.reuse, 0x4, R224 ;  /* 0x00000004f5e07825 */ /* 0x040fe200078e02e0 */
[----:B------:R-:W-:Y:S03]  /*90a0*/  LDGSTS.E [R2+0x2d400], desc[UR20][R220.64], !P3 ;  /* 0x2d400000dc027fae */ /* 0x000fe6000d9a1014 */
[C---:B------:R-:W-:Y:S01]  /*90b0*/  IMAD.WIDE R226, R245.reuse, 0x4, R226 ;  /* 0x00000004f5e27825 */ /* 0x040fe200078e02e2 */
[----:B------:R-:W-:Y:S03]  /*90c0*/  STL.64 [R1+0xc58], R216 ;  /* 0x000c58d801007387 */ /* 0x000fe60000100a00 */
[----:B------:R-:W-:Y:S01]  /*90d0*/  IMAD.WIDE R228, R245, 0x4, R228 ;  /* 0x00000004f5e47825 */ /* 0x000fe200078e02e4 */
[----:B------:R-:W-:Y:S01]  /*90e0*/  LDGSTS.E [R2+0x2d600], desc[UR20][R222.64], !P3 ;  /* 0x2d600000de027fae */ /* 0x000fe2000d9a1014 */
[----:B------:R-:W-:-:S02]  /*90f0*/  ISETP.GE.U32.AND P3, PT, R0, 0x7fffff62, PT ;  /* 0x7fffff620000780c */ /* 0x000fc40003f66070 */
[----:B------:R-:W-:Y:S01]  /*9100*/  IMAD.WIDE R230, R245, 0x4, R230 ;  /* 0x00000004f5e67825 */ /* 0x000fe200078e02e6 */
[----:B------:R-:W-:Y:S03]  /*9110*/  STL.64 [R1+0xc68], R218 ;  /* 0x000c68da01007387 */ /* 0x000fe60000100a00 */
[----:B-----5:R-:W-:Y:S01]  /*9120*/  VIADD R0, R5, 0xffffffa0 ;  /* 0xffffffa005007836 */ /* 0x020fe20000000000 */
[----:B------:R-:W-:Y:S01]  /*9130*/  STL.64 [R1+0xc70], R220 ;  /* 0x000c70dc01007387 */ /* 0x000fe20000100a00 */
[----:B------:R-:W-:-:S03]  /*9140*/  IMAD.WIDE R232, R245, 0x4, R232 ;  /* 0x00000004f5e87825 */ /* 0x000fc600078e02e8 */
        /* <DEDUP_REMOVED lines=8> */
[----:B------:R2:W-:Y:S01]  /*91d0*/  STL.64 [R1+0xc48], R226 ;  /* 0x000c48e201007387 */ /* 0x0005e20000100a00 */
[----:B------:R-:W-:-:S03]  /*91e0*/  IMAD.WIDE R242, R245, 0x4, R242 ;  /* 0x00000004f5f27825 */ /* 0x000fc600078e02f2 */
[----:B------:R-:W-:Y:S04]  /*91f0*/  LDGSTS.E [R2+0x2dc00], desc[UR20][R228.64], !P4 ;  /* 0x2dc00000e4027fae */ /* 0x000fe8000e1a1014 */
[----:B------:R-:W-:Y:S04]  /*9200*/  STL.64 [R1+0xc78], R228 ;  /* 0x000c78e401007387 */ /* 0x000fe80000100a00 */
[----:B------:R-:W-:Y:S01]  /*9210*/  LDGSTS.E [R2+0x2de00], desc[UR20][R230.64], !P4 ;  /* 0x2de00000e6027fae */ /* 0x000fe2000e1a1014 */
[----:B------:R-:W-:Y:S02]  /*9220*/  ISETP.GE.U32.AND P4, PT, R0, 0x7fffff61, PT ;  /* 0x7fffff610000780c */ /* 0x000fe40003f86070 */
[----:B-1----:R-:W-:Y:S01]  /*9230*/  IADD3 R0, PT, PT, R4, -0x61, RZ ;  /* 0xffffff9f04007810 */ /* 0x002fe20007ffe0ff */
[----:B------:R-:W-:Y:S01]  /*9240*/  STL.64 [R1+0xc80], R230 ;  /* 0x000c80e601007387 */ /* 0x000fe20000100a00 */
[----:B------:R-:W-:-:S02]  /*9250*/  IMAD.WIDE R4, R245, 0x4, R246 ;  /* 0x00000004f5047825 */ /* 0x000fc400078e02f6 */
[----:B------:R-:W1:Y:S01]  /*9260*/  LDC R246, c[0x0][0x3a0] ;  /* 0x0000e800fff67b82 */ /* 0x000e620000000800 */
[----:B------:R-:W-:Y:S01]  /*9270*/  STL.64 [R1+0xc88], R232 ;  /* 0x000c88e801007387 */ /* 0x000fe20000100a00 */
[----:B------:R-:W-:-:S03]  /*9280*/  IMAD.WIDE R6, R245, 0x4, R248 ;  /* 0x00000004f5067825 */ /* 0x000fc600078e02f8 */
[----:B------:R5:W-:Y:S01]  /*9290*/  STL.64 [R1+0xc90], R234 ;  /* 0x000c90ea01007387 */ /* 0x000be20000100a00 */
[----:B------:R-:W-:Y:S02]  /*92a0*/  IMAD.WIDE R20, R245, 0x4, R250 ;  /* 0x00000004f5147825 */ /* 0x000fe400078e02fa */
[----:B------:R-:W1:Y:S01]  /*92b0*/  LDC R251, c[0x0][0x3a0] ;  /* 0x0000e800fffb7b82 */ /* 0x000e620000000800 */
[----:B------:R-:W-:Y:S04]  /*92c0*/  STL.64 [R1+0xc98], R236 ;  /* 0x000c98ec01007387 */ /* 0x000fe80000100a00 */
[----:B------:R-:W-:Y:S03]  /*92d0*/  LDGSTS.E [R2+0x2e000], desc[UR20][R232.64], !P6 ;  /* 0x2e000000e8027fae */ /* 0x000fe6000f1a1014 */
[----:B------:R-:W1:Y:S01]  /*92e0*/  LDC R250, c[0x0][0x3a0] ;  /* 0x0000e800fffa7b82 */ /* 0x000e620000000800 */
[----:B------:R-:W-:Y:S04]  /*92f0*/  STL.64 [R1+0xca0], R238 ;  /* 0x000ca0ee01007387 */ /* 0x000fe80000100a00 */
[----:B------:R-:W-:Y:S03]  /*9300*/  LDGSTS.E [R2+0x2e200], desc[UR20][R234.64], !P6 ;  /* 0x2e200000ea027fae */ /* 0x000fe6000f1a1014 */
[----:B------:R-:W1:Y:S01]  /*9310*/  LDC R247, c[0x0][0x3a0] ;  /* 0x0000e800fff77b82 */ /* 0x000e620000000800 */
[----:B------:R-:W-:Y:S04]  /*9320*/  STL.64 [R1+0xca8], R240 ;  /* 0x000ca8f001007387 */ /* 0x000fe80000100a00 */
[----:B------:R-:W-:Y:S04]  /*9330*/  LDGSTS.E [R2+0x2e400], desc[UR20][R236.64], !P6 ;  /* 0x2e400000ec027fae */ /* 0x000fe8000f1a1014 */
[----:B------:R-:W-:Y:S04]  /*9340*/  STL.64 [R1+0xcb0], R242 ;  /* 0x000cb0f201007387 */ /* 0x000fe80000100a00 */
[----:B------:R-:W-:Y:S01]  /*9350*/  LDGSTS.E [R2+0x2e600], desc[UR20][R238.64], !P6 ;  /* 0x2e600000ee027fae */ /* 0x000fe2000f1a1014 */
[----:B------:R-:W-:Y:S01]  /*9360*/  ISETP.GE.U32.AND P6, PT, R0, 0x7fffff60, PT ;  /* 0x7fffff600000780c */ /* 0x000fe20003fc6070 */
[----:B---3--:R-:W-:-:S02]  /*9370*/  VIADD R0, R8, 0xffffff9e ;  /* 0xffffff9e08007836 */ /* 0x008fc40000000000 */
[----:B------:R-:W-:Y:S04]  /*9380*/  STL.64 [R1+0xcb8], R4 ;  /* 0x000cb80401007387 */ /* 0x000fe80000100a00 */
[----:B------:R3:W-:Y:S04]  /*9390*/  STL.64 [R1+0xcc0], R6 ;  /* 0x000cc00601007387 */ /* 0x0007e80000100a00 */
[----:B------:R-:W2:Y:S04]  /*93a0*/  LDL.LU.64 R36, [R1+0x150] ;  /* 0x0001500001247983 */ /* 0x000ea80000300a00 */
[----:B------:R-:W3:Y:S04]  /*93b0*/  LDL.LU.64 R38, [R1+0x158] ;  /* 0x0001580001267983 */ /* 0x000ee80000300a00 */
[----:B------:R-:W5:Y:S04]  /*93c0*/  LDL.LU.64 R34, [R1+0x168] ;  /* 0x0001680001227983 */ /* 0x000f680000300a00 */
[----:B------:R-:W-:Y:S04]  /*93d0*/  LDGSTS.E [R2+0x2e800], desc[UR20][R240.64], !P5 ;  /* 0x2e800000f0027fae */ /* 0x000fe8000e9a1014 */
[----:B------:R-:W-:Y:S04]  /*93e0*/  LDGSTS.E [R2+0x2ea00], desc[UR20][R242.64], !P5 ;  /* 0x2ea00000f2027fae */ /* 0x000fe8000e9a1014 */
[----:B------:R-:W-:Y:S04]  /*93f0*/  LDGSTS.E [R2+0x2ec00], desc[UR20][R4.64], !P5 ;  /* 0x2ec0000004027fae */ /* 0x000fe8000e9a1014 */
[----:B------:R1:W-:Y:S01]  /*9400*/  LDGSTS.E [R2+0x2ee00], desc[UR20][R6.64], !P5 ;  /* 0x2ee0000006027fae */ /* 0x0003e2000e9a1014 */
[----:B------:R-:W-:Y:S01]  /*9410*/  ISETP.GE.U32.AND P5, PT, R0, 0x7fffff5f, PT ;  /* 0x7fffff5f0000780c */ /* 0x000fe20003fa6070 */
[----:B------:R-:W-:-:S02]  /*9420*/  VIADD R0, R12, 0xffffff9d ;  /* 0xffffff9d0c007836 */ /* 0x000fc40000000000 */
[----:B------:R-:W-:Y:S01]  /*9430*/  LDGSTS.E [R2+0x2f000], desc[UR20][R20.64], !P3 ;  /* 0x2f00000014027fae */ /* 0x000fe2000d9a1014 */
[----:B------:R-:W-:-:S05]  /*9440*/  IMAD.WIDE R22, R245, 0x4, R22 ;  /* 0x00000004f5167825 */ /* 0x000fca00078e0216 */
[----:B------:R-:W-:Y:S01]  /*9450*/  LDGSTS.E [R2+0x2f200], desc[UR20][R22.64], !P3 ;  /* 0x2f20000016027fae */ /* 0x000fe2000d9a1014 */
[----:B------:R-:W-:-:S03]  /*9460*/  IMAD.WIDE R8, R245, 0x4, R18 ;  /* 0x00000004f5087825 */ /* 0x000fc600078e0212 */
[----:B------:R-:W5:Y:S04]  /*9470*/  LDL.LU.64 R18, [R1+0x160] ;  /* 0x0001600001127983 */ /* 0x000f680000300a00 */
[----:B------:R-:W-:Y:S01]  /*9480*/  STL.64 [R1+0xcc8], R20 ;  /* 0x000cc81401007387 */ /* 0x000fe20000100a00 */
[----:B------:R-:W-:-:S03]  /*9490*/  IMAD.WIDE R10, R245, 0x4, R10 ;  /* 0x00000004f50a7825 */ /* 0x000fc600078e020a */
[----:B------:R-:W-:Y:S04]  /*94a0*/  STL.64 [R1+0xcd0], R22 ;  /* 0x000cd01601007387 */ /* 0x000fe80000100a00 */
[----:B------:R-:W-:Y:S01]  /*94b0*/  STL.64 [R1+0xcd8], R8 ;  /* 0x000cd80801007387 */ /* 0x000fe20000100a00 */
[----:B------:R-:W-:-:S03]  /*94c0*/  IMAD.WIDE R30, R245, 0x4, R26 ;  /* 0x00000004f51e7825 */ /* 0x000fc600078e021a */
[----:B------:R1:W-:Y:S01]  /*94d0*/  STL.64 [R1+0xce8], R10 ;  /* 0x000ce80a01007387 */ /* 0x0003e20000100a00 */
[----:B----4-:R-:W-:-:S03]  /*94e0*/  IMAD.WIDE R12, R245, 0x4, R14 ;  /* 0x00000004f50c7825 */ /* 0x010fc600078e020e */
[----:B------:R-:W4:Y:S01]  /*94f0*/  LDL.LU.64 R44, [R1+0x170] ;  /* 0x00017000012c7983 */ /* 0x000f220000300a00 */
[----:B------:R-:W-:-:S03]  /*9500*/  IMAD.WIDE R14, R245, 0x4, R80 ;  /* 0x00000004f50e7825 */ /* 0x000fc600078e0250 */
[----:B------:R-:W4:Y:S04]  /*9510*/  LDL.LU.64 R42, [R1+0x178] ;  /* 0x00017800012a7983 */ /* 0x000f280000300a00 */
[----:B------:R-:W4:Y:S04]  /*9520*/  LDL.LU.64 R26, [R1+0x188] ;  /* 0x00018800011a7983 */ /* 0x000f280000300a00 */
[----:B------:R-:W4:Y:S01]  /*9530*/  LDL.LU.64 R80, [R1+0x180] ;  /* 0x0001800001507983 */ /* 0x000f220000300a00 */
[----:B------:R-:W-:-:S03]  /*9540*/  IMAD.WIDE R28, R245, 0x4, R28 ;  /* 0x00000004f51c7825 */ /* 0x000fc600078e021c */
[----:B------:R-:W-:Y:S04]  /*9550*/  LDGSTS.E [R2+0x2f400], desc[UR20][R8.64], !P3 ;  /* 0x2f40000008027fae */ /* 0x000fe8000d9a1014 */
[----:B------:R-:W-:Y:S04]  /*9560*/  STL.64 [R1+0xcf0], R28 ;  /* 0x000cf01c01007387 */ /* 0x000fe80000100a00 */
[----:B------:R-:W-:Y:S04]  /*9570*/  STL.64 [R1+0xcf8], R30 ;  /* 0x000cf81e01007387 */ /* 0x000fe80000100a00 */
[----:B------:R1:W-:Y:S01]  /*9580*/  LDGSTS.E [R2+0x2f600], desc[UR20][R10.64], !P3 ;  /* 0x2f6000000a027fae */ /* 0x0003e2000d9a1014 */
[----:B------:R-:W-:-:S03]  /*9590*/  ISETP.GE.U32.AND P3, PT, R0, 0x7fffff5e, PT ;  /* 0x7fffff5e0000780c */ /* 0x000fc60003f66070 */
[----:B------:R-:W-:Y:S01]  /*95a0*/  STL.64 [R1+0xd00], R12 ;  /* 0x000d000c01007387 */ /* 0x000fe20000100a00 */
[----:B------:R-:W-:-:S03]  /*95b0*/  IADD3 R0, PT, PT, R16, -0x64, RZ ;  /* 0xffffff9c10007810 */ /* 0x000fc60007ffe0ff */
[----:B------:R-:W-:Y:S04]  /*95c0*/  STL.64 [R1+0xd08], R14 ;  /* 0x000d080e01007387 */ /* 0x000fe80000100a00 */
[----:B------:R-:W4:Y:S04]  /*95d0*/  LDL.LU.64 R52, [R1+0x190] ;  /* 0x0001900001347983 */ /* 0x000f280000300a00 */
[----:B------:R-:W4:Y:S04]  /*95e0*/  LDL.LU.64 R54, [R1+0x198] ;  /* 0x0001980001367983 */ /* 0x000f280000300a00 */
[----:B------:R-:W-:Y:S04]  /*95f0*/  LDGSTS.E [R2+0x2f800], desc[UR20][R28.64], !P4 ;  /* 0x2f8000001c027fae */ /* 0x000fe8000e1a1014 */
[----:B------:R-:W4:Y:S04]  /*9600*/  LDL.LU.64 R50, [R1+0x1a8] ;  /* 0x0001a80001327983 */ /* 0x000f280000300a00 */
[----:B------:R-:W-:Y:S04]  /*9610*/  LDGSTS.E [R2+0x2fa00], desc[UR20][R30.64], !P4 ;  /* 0x2fa000001e027fae */ /* 0x000fe8000e1a1014 */
[----:B------:R-:W-:Y:S04]  /*9620*/  LDGSTS.E [R2+0x2fc00], desc[UR20][R12.64], !P4 ;  /* 0x2fc000000c027fae */ /* 0x000fe8000e1a1014 */
[----:B------:R-:W-:Y:S01]  /*9630*/  LDGSTS.E [R2+0x2fe00], desc[UR20][R14.64], !P4 ;  /* 0x2fe000000e027fae */ /* 0x000fe2000e1a1014 */
[----:B------:R-:W-:Y:S01]  /*9640*/  ISETP.GE.U32.AND P4, PT, R0, 0x7fffff5d, PT ;  /* 0x7fffff5d0000780c */ /* 0x000fe20003f86070 */
[----:B------:R-:W-:-:S02]  /*9650*/  VIADD R0, R24, 0xffffff9b ;  /* 0xffffff9b18007836 */ /* 0x000fc40000000000 */
[----:B--2---:R-:W-:-:S04]  /*9660*/  IMAD.WIDE R36, R245, 0x4, R36 ;  /* 0x00000004f5247825 */ /* 0x004fc800078e0224 */
[C---:B---3--:R-:W-:Y:S01]  /*9670*/  IMAD.WIDE R38, R245.reuse, 0x4, R38 ;  /* 0x00000004f5267825 */ /* 0x048fe200078e0226 */
[----:B------:R-:W-:Y:S03]  /*9680*/  LDGSTS.E [R2+0x30000], desc[UR20][R36.64], !P6 ;  /* 0x3000000024027fae */ /* 0x000fe6000f1a1014 */
[C---:B-----5:R-:W-:Y:S01]  /*9690*/  IMAD.WIDE R16, R245.reuse, 0x4, R34 ;  /* 0x00000004f5107825 */ /* 0x060fe200078e0222 */
[----:B------:R-:W-:Y:S04]  /*96a0*/  LDGSTS.E [R2+0x30200], desc[UR20][R38.64], !P6 ;  /* 0x3020000026027fae */ /* 0x000fe8000f1a1014 */
[----:B------:R-:W2:Y:S04]  /*96b0*/  LDL.LU.64 R34, [R1+0x1a0] ;  /* 0x0001a00001227983 */ /* 0x000ea80000300a00 */
[----:B------:R-:W-:Y:S04]  /*96c0*/  STL.64 [R1+0xd10], R36 ;  /* 0x000d102401007387 */ /* 0x000fe80000100a00 */
[----:B------:R-:W-:Y:S04]  /*96d0*/  STL.64 [R1+0xd18], R38 ;  /* 0x000d182601007387 */ /* 0x000fe80000100a00 */
[----:B------:R-:W-:Y:S04]  /*96e0*/  STL.64 [R1+0xd20], R16 ;  /* 0x000d201001007387 */ /* 0x000fe80000100a00 */
[----:B------:R-:W-:Y:S01]  /*96f0*/  LDGSTS.E [R2+0x30400], desc[UR20][R16.64], !P6 ;  /* 0x3040000010027fae */ /* 0x000fe2000f1a1014 */
[----:B------:R-:W-:-:S05]  /*9700*/  IMAD.WIDE R18, R245, 0x4, R18 ;  /* 0x00000004f5127825 */ /* 0x000fca00078e0212 */
[----:B------:R-:W-:Y:S04]  /*9710*/  STL.64 [R1+0xd28], R18 ;  /* 0x000d281201007387 */ /* 0x000fe80000100a00 */
[----:B------:R-:W3:Y:S04]  /*9720*/  LDL.LU.64 R60, [R1+0x1b0] ;  /* 0x0001b000013c7983 */ /* 0x000ee80000300a00 */
[----:B------:R-:W5:Y:S04]  /*9730*/  LDL.LU.64 R58, [R1+0x2b8] ;  /* 0x0002b800013a7983 */ /* 0x000f680000300a00 */
[----:B------:R-:W-:Y:S01]  /*9740*/  LDGSTS.E [R2+0x30600], desc[UR20][R18.64], !P6 ;  /* 0x3060000012027fae */ /* 0x000fe2000f1a1014 */
[----:B----4-:R-:W-:-:S04]  /*9750*/  IMAD.WIDE R24, R245, 0x4, R26 ;  /* 0x00000004f5187825 */ /* 0x010fc800078e021a */
[C---:B------:R-:W-:Y:S02]  /*9760*/  IMAD.WIDE R26, R245.reuse, 0x4, R80 ;  /* 0x00000004f51a7825 */ /* 0x040fe400078e0250 */
[----:B------:R-:W4:Y:S02]  /*9770*/  LDL.LU.64 R80, [R1+0x2c8] ;  /* 0x0002c80001507983 */ /* 0x000f240000300a00 */
[----:B------:R-:W-:-:S04]  /*9780*/  IMAD.WIDE R44, R245, 0x4, R44 ;  /* 0x00000004f52c7825 */ /* 0x000fc800078e022c */
[----:B------:R-:W-:Y:S01]  /*9790*/  IMAD.WIDE R46, R245, 0x4, R42 ;  /* 0x00000004f52e7825 */ /* 0x000fe200078e022a */
[----:B------:R-:W-:Y:S01]  /*97a0*/  ISETP.GE.U32.AND P6, PT, R0, 0x7fffff5c, PT ;  /* 0x7fffff5c0000780c */ /* 0x000fe20003fc6070 */
[----:B------:R-:W2:Y:S04]  /*97b0*/  LDL.LU.64 R42, [R1+0x2c0] ;  /* 0x0002c000012a7983 */ /* 0x000ea80000300a00 */
[----:B------:R-:W2:Y:S04]  /*97c0*/  LDL.LU.64 R68, [R1+0x2d0] ;  /* 0x0002d00001447983 */ /* 0x000ea80000300a00 */
[----:B------:R-:W-:Y:S04]  /*97d0*/  STL.64 [R1+0xd30], R44 ;  /* 0x000d302c01007387 */ /* 0x000fe80000100a00 */
[----:B------:R-:W-:Y:S01]  /*97e0*/  STL.64 [R1+0xd38], R46 ;  /* 0x000d382e01007387 */ /* 0x000fe20000100a00 */
[----:B------:R-:W-:-:S03]  /*97f0*/  VIADD R0, R32, 0xffffff9a ;  /* 0xffffff9a20007836 */ /* 0x000fc60000000000 */
[----:B------:R-:W3:Y:S04]  /*9800*/  LDL.LU.64 R70, [R1+0x2d8] ;  /* 0x0002d80001467983 */ /* 0x000ee80000300a00 */
[----:B------:R-:W3:Y:S04]  /*9810*/  LDL.LU.64 R66, [R1+0x2e8] ;  /* 0x0002e80001427983 */ /* 0x000ee80000300a00 */
[----:B------:R-:W-:Y:S04]  /*9820*/  LDGSTS.E [R2+0x30800], desc[UR20][R44.64], !P5 ;  /* 0x308000002c027fae */ /* 0x000fe8000e9a1014 */
[----:B------:R-:W-:Y:S01]  /*9830*/  LDGSTS.E [R2+0x30a00], desc[UR20][R46.64], !P5 ;  /* 0x30a000002e027fae */ /* 0x000fe2000e9a1014 */
[----:B------:R-:W-:-:S03]  /*9840*/  IMAD.WIDE R32, R245, 0x4, R50 ;  /* 0x00000004f5207825 */ /* 0x000fc600078e0232 */
[----:B------:R-:W-:Y:S04]  /*9850*/  LDGSTS.E [R2+0x30c00], desc[UR20][R24.64], !P5 ;  /* 0x30c0000018027fae */ /* 0x000fe8000e9a1014 */
[----:B------:R-:W-:Y:S01]  /*9860*/  LDGSTS.E [R2+0x30e00], desc[UR20][R26.64], !P5 ;  /* 0x30e000001a027fae */ /* 0x000fe2000e9a1014 */
[----:B------:R-:W-:-:S03]  /*9870*/  ISETP.GE.U32.AND P5, PT, R0, 0x7fffff5b, PT ;  /* 0x7fffff5b0000780c */ /* 0x000fc60003fa6070 */
[----:B------:R-:W3:Y:S01]  /*9880*/  LDL.LU.64 R50, [R1+0x2e0] ;  /* 0x0002e00001327983 */ /* 0x000ee20000300a00 */
[----:B------:R-:W-:-:S03]  /*9890*/  IADD3 R0, PT, PT, R40, -0x67, RZ ;  /* 0xffffff9928007810 */ /* 0x000fc60007ffe0ff */
[----:B------:R-:W3:Y:S04]  /*98a0*/  LDL.LU.64 R76, [R1+0x2f0] ;  /* 0x0002f000014c7983 */ /* 0x000ee80000300a00 */
[----:B------:R-:W3:Y:S01]  /*98b0*/  LDL.LU.64 R74, [R1+0x2f8] ;  /* 0x0002f800014a7983 */ /* 0x000ee20000300a00 */
[----:B-----5:R-:W-:-:S03]  /*98c0*/  IMAD.WIDE R62, R245, 0x4, R58 ;  /* 0x00000004f53e7825 */ /* 0x020fc600078e023a */
[----:B------:R-:W5:Y:S01]  /*98d0*/  LDL.LU.64 R58, [R1+0x308] ;  /* 0x00030800013a7983 */ /* 0x000f620000300a00 */
[----:B----4-:R-:W-:-:S03]  /*98e0*/  IMAD.WIDE R40, R245, 0x4, R80 ;  /* 0x00000004f5287825 */ /* 0x010fc600078e0250 */
[----:B------:R-:W4:Y:S01]  /*98f0*/  LDL.LU.64 R80, [R1+0x300] ;  /* 0x0003000001507983 */ /* 0x000f220000300a00 */
[----:B------:R-:W-:-:S03]  /*9900*/  IMAD.WIDE R52, R245, 0x4, R52 ;  /* 0x00000004f5347825 */ /* 0x000fc600078e0234 */
[----:B------:R-:W4:Y:S01]  /*9910*/  LDL.LU.64 R92, [R1+0x310] ;  /* 0x00031000015c7983 */ /* 0x000f220000300a00 */
[----:B------:R-:W-:-:S03]  /*9920*/  IMAD.WIDE R54, R245, 0x4, R54 ;  /* 0x00000004f5367825 */ /* 0x000fc600078e0236 */
[----:B------:R-:W-:Y:S01]  /*9930*/  LDGSTS.E [R2+0x31000], desc[UR20][R52.64], !P3 ;  /* 0x3100000034027fae */ /* 0x000fe2000d9a1014 */
[----:B--2---:R-:W-:-:S03]  /*9940*/  IMAD.WIDE R34, R245, 0x4, R34 ;  /* 0x00000004f5227825 */ /* 0x004fc600078e0222 */
[----:B------:R-:W-:Y:S01]  /*9950*/  LDGSTS.E [R2+0x31200], desc[UR20][R54.64], !P3 ;  /* 0x3120000036027fae */ /* 0x000fe2000d9a1014 */
[----:B---3--:R-:W-:-:S03]  /*9960*/  IMAD.WIDE R60, R245, 0x4, R60 ;  /* 0x00000004f53c7825 */ /* 0x008fc600078e023c */
[----:B------:R-:W-:Y:S04]  /*9970*/  LDGSTS.E [R2+0x31400], desc[UR20][R32.64], !P3 ;  /* 0x3140000020027fae */ /* 0x000fe8000d9a1014 */
[----:B------:R-:W-:Y:S01]  /*9980*/  LDGSTS.E [R2+0x31600], desc[UR20][R34.64], !P3 ;  /* 0x3160000022027fae */ /* 0x000fe2000d9a1014 */
[----:B------:R-:W-:Y:S01]  /*9990*/  ISETP.GE.U32.AND P3, PT, R0, 0x7fffff5a, PT ;  /* 0x7fffff5a0000780c */ /* 0x000fe20003f66070 */
[----:B------:R-:W-:Y:S02]  /*99a0*/  VIADD R0, R48, 0xffffff98 ;  /* 0xffffff9830007836 */ /* 0x000fe40000000000 */
[----:B------:R-:W2:Y:S01]  /*99b0*/  LDL.LU.64 R90, [R1+0x318] ;  /* 0x00031800015a7983 */ /* 0x000ea20000300a00 */
[----:B------:R-:W-:-:S03]  /*99c0*/  IMAD.WIDE R42, R245, 0x4, R42 ;  /* 0x00000004f52a7825 */ /* 0x000fc600078e022a */
[----:B------:R-:W3:Y:S01]  /*99d0*/  LDL.LU.64 R86, [R1+0x328] ;  /* 0x0003280001567983 */ /* 0x000ee20000300a00 */
[----:B------:R-:W-:-:S03]  /*99e0*/  IMAD.WIDE R48, R245, 0x4, R66 ;  /* 0x00000004f5307825 */ /* 0x000fc600078e0242 */
[----:B------:R-:W2:Y:S04]  /*99f0*/  LDL.LU.64 R66, [R1+0x320] ;  /* 0x0003200001427983 */ /* 0x000ea80000300a00 */
[----:B------:R-:W2:Y:S04]  /*9a00*/  LDL.LU.64 R96, [R1+0x330] ;  /* 0x0003300001607983 */ /* 0x000ea80000300a00 */
[----:B------:R-:W-:Y:S04]  /*9a10*/  LDGSTS.E [R2+0x31800], desc[UR20][R60.64], !P4 ;  /* 0x318000003c027fae */ /* 0x000fe8000e1a1014 */
[----:B------:R-:W-:Y:S04]  /*9a20*/  LDGSTS.E [R2+0x31a00], desc[UR20][R62.64], !P4 ;  /* 0x31a000003e027fae */ /* 0x000fe8000e1a1014 */
[----:B------:R-:W-:Y:S04]  /*9a30*/  LDGSTS.E [R2+0x31c00], desc[UR20][R40.64], !P4 ;  /* 0x31c0000028027fae */ /* 0x000fe8000e1a1014 */
[----:B------:R-:W-:Y:S01]  /*9a40*/  LDGSTS.E [R2+0x31e00], desc[UR20][R42.64], !P4 ;  /* 0x31e000002a027fae */ /* 0x000fe2000e1a1014 */
[----:B------:R-:W-:Y:S01]  /*9a50*/  ISETP.GE.U32.AND P4, PT, R0, 0x7fffff59, PT ;  /* 0x7fffff590000780c */ /* 0x000fe20003f86070 */
[----:B------:R-:W-:-:S02]  /*9a60*/  VIADD R0, R56, 0xffffff97 ;  /* 0xffffff9738007836 */ /* 0x000fc40000000000 */
[----:B------:R-:W2:Y:S01]  /*9a70*/  LDL.LU.64 R100, [R1+0x338] ;  /* 0x0003380001647983 */ /* 0x000ea20000300a00 */
[----:B------:R-:W-:-:S03]  /*9a80*/  IMAD.WIDE R78, R245, 0x4, R74 ;  /* 0x00000004f54e7825 */ /* 0x000fc600078e024a */
[----:B------:R-:W2:Y:S04]  /*9a90*/  LDL.LU.64 R98, [R1+0x348] ;  /* 0x0003480001627983 */ /* 0x000ea80000300a00 */
[----:B------:R-:W2:Y:S01]  /*9aa0*/  LDL.LU.64 R74, [R1+0x340] ;  /* 0x00034000014a7983 */ /* 0x000ea20000300a00 */
[----:B-----5:R-:W-:-:S04]  /*9ab0*/  IMAD.WIDE R56, R245, 0x4, R58 ;  /* 0x00000004f5387825 */ /* 0x020fc800078e023a */
[C---:B----4-:R-:W-:Y:S02]  /*9ac0*/  IMAD.WIDE R58, R245.reuse, 0x4, R80 ;  /* 0x00000004f53a7825 */ /* 0x050fe400078e0250 */
[----:B------:R-:W4:Y:S02]  /*9ad0*/  LDL.LU.64 R80, [R1+0x350] ;  /* 0x0003500001507983 */ /* 0x000f240000300a00 */
[C---:B------:R-:W-:Y:S02]  /*9ae0*/  IMAD.WIDE R68, R245.reuse, 0x4, R68 ;  /* 0x00000004f5447825 */ /* 0x040fe400078e0244 */
[----:B------:R-:W5:Y:S02]  /*9af0*/  LDL.LU.64 R102, [R1+0x358] ;  /* 0x0003580001667983 */ /* 0x000f640000300a00 */
[C---:B------:R-:W-:Y:S02]  /*9b00*/  IMAD.WIDE R70, R245.reuse, 0x4, R70 ;  /* 0x00000004f5467825 */ /* 0x040fe400078e0246 */
[----:B------:R-:W-:Y:S02]  /*9b10*/  LDGSTS.E [R2+0x32000], desc[UR20][R68.64], !P6 ;  /* 0x3200000044027fae */ /* 0x000fe4000f1a1014 */
[----:B------:R-:W-:-:S02]  /*9b20*/  IMAD.WIDE R50, R245, 0x4, R50 ;  /* 0x00000004f5327825 */ /* 0x000fc400078e0232 */
[----:B------:R-:W-:Y:S04]  /*9b30*/  LDGSTS.E [R2+0x32200], desc[UR20][R70.64], !P6 ;  /* 0x3220000046027fae */ /* 0x000fe8000f1a1014 */
[----:B------:R-:W-:Y:S01]  /*9b40*/  LDGSTS.E [R2+0x32400], desc[UR20][R48.64], !P6 ;  /* 0x3240000030027fae */ /* 0x000fe2000f1a1014 */
[----:B------:R-:W-:-:S03]  /*9b50*/  IMAD.WIDE R76, R245, 0x4, R76 ;  /* 0x00000004f54c7825 */ /* 0x000fc600078e024c */
[----:B------:R-:W-:Y:S01]  /*9b60*/  LDGSTS.E [R2+0x32600], desc[UR20][R50.64], !P6 ;  /* 0x3260000032027fae */ /* 0x000fe2000f1a1014 */
[----:B------:R-:W-:Y:S02]  /*9b70*/  ISETP.GE.U32.AND P6, PT, R0, 0x7fffff58, PT ;  /* 0x7fffff580000780c */ /* 0x000fe40003fc6070 */
[----:B------:R-:W-:Y:S01]  /*9b80*/  IADD3 R0, PT, PT, R64, -0x6a, RZ ;  /* 0xffffff9640007810 */ /* 0x000fe20007ffe0ff */
[----:B------:R-:W5:Y:S01]  /*9b90*/  LDL.LU.64 R94, [R1+0x368] ;  /* 0x00036800015e7983 */ /* 0x000f620000300a00 */
[----:B------:R-:W-:-:S03]  /*9ba0*/  IMAD.WIDE R114, R245, 0x4, R92 ;  /* 0x00000004f5727825 */ /* 0x000fc600078e025c */
[----:B------:R-:W-:Y:S01]  /*9bb0*/  LDGSTS.E [R2+0x32800], desc[UR20][R76.64], !P5 ;  /* 0x328000004c027fae */ /* 0x000fe2000e9a1014 */
[----:B---3--:R-:W-:-:S03]  /*9bc0*/  IMAD.WIDE R64, R245, 0x4, R86 ;  /* 0x00000004f5407825 */ /* 0x008fc600078e0256 */
[----:B------:R-:W3:Y:S01]  /*9bd0*/  LDL.LU.64 R86, [R1+0x360] ;  /* 0x0003600001567983 */ /* 0x000ee20000300a00 */
[----:B--2---:R-:W-:-:S03]  /*9be0*/  IMAD.WIDE R122, R245, 0x4, R96 ;  /* 0x00000004f57a7825 */ /* 0x004fc600078e0260 */
[----:B------:R-:W2:Y:S04]  /*9bf0*/  LDL.LU.64 R92, [R1+0x370] ;  /* 0x00037000015c7983 */ /* 0x000ea80000300a00 */
[----:B------:R-:W3:Y:S04]  /*9c00*/  LDL.LU.64 R96, [R1+0x378] ;  /* 0x0003780001607983 */ /* 0x000ee80000300a00 */
[----:B------:R-:W-:Y:S04]  /*9c10*/  LDGSTS.E [R2+0x32a00], desc[UR20][R78.64], !P5 ;  /* 0x32a000004e027fae */ /* 0x000fe8000e9a1014 */
[----:B------:R-:W-:Y:S04]  /*9c20*/  LDGSTS.E [R2+0x32c00], desc[UR20][R56.64], !P5 ;  /* 0x32c0000038027fae */ /* 0x000fe8000e9a1014 */
[----:B------:R-:W-:Y:S01]  /*9c30*/  LDGSTS.E [R2+0x32e00], desc[UR20][R58.64], !P5 ;  /* 0x32e000003a027fae */ /* 0x000fe2000e9a1014 */
[----:B------:R-:W-:Y:S01]  /*9c40*/  ISETP.GE.U32.AND P5, PT, R0, 0x7fffff57, PT ;  /* 0x7fffff570000780c */ /* 0x000fe20003fa6070 */
[----:B------:R-:W-:-:S02]  /*9c50*/  IMAD.WIDE R124, R245, 0x4, R100 ;  /* 0x00000004f57c7825 */ /* 0x000fc400078e0264 */
[----:B------:R-:W3:Y:S02]  /*9c60*/  LDL.LU.64 R104, [R1+0x388] ;  /* 0x0003880001687983 */ /* 0x000ee40000300a00 */
[----:B------:R-:W-:Y:S02]  /*9c70*/  VIADD R0, R72, 0xffffff95 ;  /* 0xffffff9548007836 */ /* 0x000fe40000000000 */
[----:B------:R-:W3:Y:S01]  /*9c80*/  LDL.LU.64 R100, [R1+0x380] ;  /* 0x0003800001647983 */ /* 0x000ee20000300a00 */
[----:B------:R-:W-:-:S03]  /*9c90*/  IMAD.WIDE R72, R245, 0x4, R98 ;  /* 0x00000004f5487825 */ /* 0x000fc600078e0262 */
[----:B------:R-:W3:Y:S01]  /*9ca0*/  LDL.LU.64 R98, [R1+0x390] ;  /* 0x0003900001627983 */ /* 0x000ee20000300a00 */
[C---:B------:R-:W-:Y:S02]  /*9cb0*/  IMAD.WIDE R116, R245.reuse, 0x4, R90 ;  /* 0x00000004f5747825 */ /* 0x040fe400078e025a */
[----:B------:R-:W1:Y:S01]  /*9cc0*/  LDC R90, c[0x0][0x3a0] ;  /* 0x0000e800ff5a7b82 */ /* 0x000e620000000800 */
[----:B------:R-:W-:Y:S01]  /*9cd0*/  LDGSTS.E [R2+0x33000], desc[UR20][R114.64], !P3 ;  /* 0x3300000072027fae */ /* 0x000fe2000d9a1014 */
[----:B------:R-:W-:-:S03]  /*9ce0*/  IMAD.WIDE R66, R245, 0x4, R66 ;  /* 0x00000004f5427825 */ /* 0x000fc600078e0242 */
[----:B------:R-:W-:Y:S01]  /*9cf0*/  LDGSTS.E [R2+0x33200], desc[UR20][R116.64], !P3 ;  /* 0x3320000074027fae */ /* 0x000fe2000d9a1014 */
[C---:B------:R-:W-:Y:S02]  /*9d00*/  IMAD.WIDE R74, R245.reuse, 0x4, R74 ;  /* 0x00000004f54a7825 */ /* 0x040fe400078e024a */
[----:B------:R-:W1:Y:S01]  /*9d10*/  LDC R91, c[0x0][0x3a0] ;  /* 0x0000e800ff5b7b82 */ /* 0x000e620000000800 */
[----:B------:R-:W-:Y:S04]  /*9d20*/  LDGSTS.E [R2+0x33400], desc[UR20][R64.64], !P3 ;  /* 0x3340000040027fae */ /* 0x000fe8000d9a1014 */
[----:B------:R-:W-:Y:S01]  /*9d30*/  LDGSTS.E [R2+0x33600], desc[UR20][R66.64], !P3 ;  /* 0x3360000042027fae */ /* 0x000fe2000d9a1014 */
[----:B----4-:R-:W-:Y:S01]  /*9d40*/  IMAD.WIDE R130, R245, 0x4, R80 ;  /* 0x00000004f5827825 */ /* 0x010fe200078e0250 */
[----:B------:R-:W-:-:S02]  /*9d50*/  ISETP.GE.U32.AND P3, PT, R0, 0x7fffff56, PT ;  /* 0x7fffff560000780c */ /* 0x000fc40003f66070 */
[----:B------:R-:W4:Y:S01]  /*9d60*/  LDL.LU.64 R80, [R1+0x398] ;  /* 0x0003980001507983 */ /* 0x000f220000300a00 */
[----:B------:R-:W-:Y:S02]  /*9d70*/  VIADD R0, R84, 0xffffff94 ;  /* 0xffffff9454007836 */ /* 0x000fe40000000000 */
[C---:B-----5:R-:W-:Y:S01]  /*9d80*/  IMAD.WIDE R132, R245.reuse, 0x4, R102 ;  /* 0x00000004f5847825 */ /* 0x060fe200078e0266 */
[----:B------:R-:W-:Y:S04]  /*9d90*/  LDGSTS.E [R2+0x33800], desc[UR20][R122.64], !P4 ;  /* 0x338000007a027fae */ /* 0x000fe8000e1a1014 */
[----:B------:R-:W5:Y:S04]  /*9da0*/  LDL.LU.64 R102, [R1+0x3a8] ;  /* 0x0003a80001667983 */ /* 0x000f680000300a00 */
[----:B------:R-:W-:Y:S04]  /*9db0*/  LDGSTS.E [R2+0x33a00], desc[UR20][R124.64], !P4 ;  /* 0x33a000007c027fae */ /* 0x000fe8000e1a1014 */
[----:B------:R-:W-:Y:S04]  /*9dc0*/  LDGSTS.E [R2+0x33c00], desc[UR20][R72.64], !P4 ;  /* 0x33c0000048027fae */ /* 0x000fe8000e1a1014 */
[----:B------:R-:W-:Y:S01]  /*9dd0*/  LDGSTS.E [R2+0x33e00], desc[UR20][R74.64], !P4 ;  /* 0x33e000004a027fae */ /* 0x000fe2000e1a1014 */
[----:B------:R-:W-:-:S03]  /*9de0*/  IMAD.WIDE R84, R245, 0x4, R94 ;  /* 0x00000004f5547825 */ /* 0x000fc600078e025e */
[----:B------:R-:W5:Y:S04]  /*9df0*/  LDL.LU.64 R94, [R1+0x3a0] ;  /* 0x0003a000015e7983 */ /* 0x000f680000300a00 */
[----:B------:R-:W5:Y:S01]  /*9e00*/  LDL.LU.64 R108, [R1+0x3b0] ;  /* 0x0003b000016c7983 */ /* 0x000f620000300a00 */
[----:B--2---:R-:W-:-:S04]  /*9e10*/  IMAD.WIDE R138, R245, 0x4, R92 ;  /* 0x00000004f58a7825 */ /* 0x004fc800078e025c */
[C---:B---3--:R-:W-:Y:S01]  /*9e20*/  IMAD.WIDE R140, R245.reuse, 0x4, R96 ;  /* 0x00000004f58c7825 */ /* 0x048fe200078e0260 */
[----:B------:R-:W2:Y:S04]  /*9e30*/  LDL.LU.64 R92, [R1+0x3b8] ;  /* 0x0003b800015c7983 */ /* 0x000ea80000300a00 */
[----:B------:R-:W3:Y:S01]  /*9e40*/  LDL.LU.64 R96, [R1+0x3c8] ;  /* 0x0003c80001607983 */ /* 0x000ee20000300a00 */
[----:B------:R-:W-:-:S04]  /*9e50*/  IMAD.WIDE R118, R245, 0x4, R104 ;  /* 0x00000004f5767825 */ /* 0x000fc800078e0268 */
[C---:B------:R-:W-:Y:S01]  /*9e60*/  IMAD.WIDE R120, R245.reuse, 0x4, R100 ;  /* 0x00000004f5787825 */ /* 0x040fe200078e0264 */
[----:B------:R-:W3:Y:S04]  /*9e70*/  LDL.LU.64 R104, [R1+0x3c0] ;  /* 0x0003c00001687983 */ /* 0x000ee80000300a00 */
[----:B------:R-:W3:Y:S01]  /*9e80*/  LDL.LU.64 R100, [R1+0x3d0] ;  /* 0x0003d00001647983 */ /* 0x000ee20000300a00 */
[----:B------:R-:W-:-:S03]  /*9e90*/  IMAD.WIDE R146, R245, 0x4, R98 ;  /* 0x00000004f5927825 */ /* 0x000fc600078e0262 */
[----:B------:R-:W3:Y:S01]  /*9ea0*/  LDL.LU.64 R98, [R1+0x3d8] ;  /* 0x0003d80001627983 */ /* 0x000ee20000300a00 */
[----:B----4-:R-:W-:-:S04]  /*9eb0*/  IMAD.WIDE R148, R245, 0x4, R80 ;  /* 0x00000004f5947825 */ /* 0x010fc800078e0250 */
[C---:B-----5:R-:W-:Y:S01]  /*9ec0*/  IMAD.WIDE R126, R245.reuse, 0x4, R102 ;  /* 0x00000004f57e7825 */ /* 0x060fe200078e0266 */
[----:B------:R-:W4:Y:S04]  /*9ed0*/  LDL.LU.64 R80, [R1+0x3e8] ;  /* 0x0003e80001507983 */ /* 0x000f280000300a00 */
[----:B------:R-:W5:Y:S04]  /*9ee0*/  LDL.LU.64 R106, [R1+0x3e0] ;  /* 0x0003e000016a7983 */ /* 0x000f680000300a00 */
[----:B------:R-:W5:Y:S01]  /*9ef0*/  LDL.LU.64 R102, [R1+0x3f0] ;  /* 0x0003f00001667983 */ /* 0x000f620000300a00 */
[----:B------:R-:W-:Y:S01]  /*9f00*/  ISETP.GE.U32.AND P4, PT, R0, 0x7fffff55, PT ;  /* 0x7fffff550000780c */ /* 0x000fe20003f86070 */
[----:B------:R-:W-:-:S02]  /*9f10*/  IMAD.WIDE R86, R245, 0x4, R86 ;  /* 0x00000004f5567825 */ /* 0x000fc400078e0256 */
[----:B------:R-:W-:Y:S02]  /*9f20*/  LDGSTS.E [R2+0x34000], desc[UR20][R130.64], !P6 ;  /* 0x3400000082027fae */ /* 0x000fe4000f1a1014 */
[----:B------:R-:W-:-:S04]  /*9f30*/  IMAD.WIDE R128, R245, 0x4, R94 ;  /* 0x00000004f5807825 */ /* 0x000fc800078e025e */
[C---:B--2---:R-:W-:Y:S01]  /*9f40*/  IMAD.WIDE R156, R245.reuse, 0x4, R92 ;  /* 0x00000004f59c7825 */ /* 0x044fe200078e025c */
[----:B------:R-:W2:Y:S03]  /*9f50*/  LDL.LU.64 R94, [R1+0x3f8] ;  /* 0x0003f800015e7983 */ /* 0x000ea60000300a00 */
[C---:B---3--:R-:W-:Y:S01]  /*9f60*/  IMAD.WIDE R134, R245.reuse, 0x4, R96 ;  /* 0x00000004f5867825 */ /* 0x048fe200078e0260 */
[----:B------:R-:W3:Y:S04]  /*9f70*/  LDL.LU.64 R92, [R1+0x408] ;  /* 0x00040800015c7983 */ /* 0x000ee80000300a00 */
        /* <DEDUP_REMOVED lines=8> */
[C---:B------:R-:W-:Y:S01]  /*a000*/  IMAD.WIDE R154, R245.reuse, 0x4, R108 ;  /* 0x00000004f59a7825 */ /* 0x040fe200078e026c */
[----:B------:R-:W4:Y:S04]  /*a010*/  LDL.LU.64 R80, [R1+0x420] ;  /* 0x0004200001507983 */ /* 0x000f280000300a00 */
[----:B------:R-:W4:Y:S01]  /*a020*/  LDL.LU.64 R110, [R1+0x430] ;  /* 0x00043000016e7983 */ /* 0x000f220000300a00 */
[----:B-----5:R-:W-:-:S03]  /*a030*/  IMAD.WIDE R170, R245, 0x4, R102 ;  /* 0x00000004f5aa7825 */ /* 0x020fc600078e0266 */
[----:B------:R-:W5:Y:S01]  /*a040*/  LDL.LU.64 R108, [R1+0x438] ;  /* 0x00043800016c7983 */ /* 0x000f620000300a00 */
[C---:B------:R-:W-:Y:S01]  /*a050*/  IMAD.WIDE R144, R245.reuse, 0x4, R106 ;  /* 0x00000004f5907825 */ /* 0x040fe200078e026a */
[----:B------:R-:W-:Y:S02]  /*a060*/  IADD3 R0, PT, PT, R88, -0x6d, RZ ;  /* 0xffffff9358007810 */ /* 0x000fe40007ffe0ff */
[----:B------:R-:W1:Y:S01]  /*a070*/  LDC R88, c[0x0][0x3a0] ;  /* 0x0000e800ff587b82 */ /* 0x000e620000000800 */
[----:B------:R-:W-:Y:S04]  /*a080*/  LDGSTS.E [R2+0x34200], desc[UR20][R132.64], !P6 ;  /* 0x3420000084027fae */ /* 0x000fe8000f1a1014 */
[----:B------:R-:W-:Y:S04]  /*a090*/  LDGSTS.E [R2+0x34400], desc[UR20][R84.64], !P6 ;  /* 0x3440000054027fae */ /* 0x000fe8000f1a1014 */
[----:B------:R-:W-:Y:S01]  /*a0a0*/  LDGSTS.E [R2+0x34600], desc[UR20][R86.64], !P6 ;  /* 0x3460000056027fae */ /* 0x000fe2000f1a1014 */
[----:B--2---:R-:W-:-:S04]  /*a0b0*/  IMAD.WIDE R172, R245, 0x4, R94 ;  /* 0x00000004f5ac7825 */ /* 0x004fc800078e025e */
[C---:B---3--:R-:W-:Y:S01]  /*a0c0*/  IMAD.WIDE R150, R245.reuse, 0x4, R92 ;  /* 0x00000004f5967825 */ /* 0x048fe200078e025c */
[----:B------:R-:W2:Y:S03]  /*a0d0*/  LDL.LU.64 R94, [R1+0x448] ;  /* 0x00044800015e7983 */ /* 0x000ea60000300a00 */
[C---:B------:R-:W-:Y:S01]  /*a0e0*/  IMAD.WIDE R152, R245.reuse, 0x4, R96 ;  /* 0x00000004f5987825 */ /* 0x040fe200078e0260 */
[----:B------:R-:W3:Y:S04]  /*a0f0*/  LDL.LU.64 R92, [R1+0x440] ;  /* 0x00044000015c7983 */ /* 0x000ee80000300a00 */
[----:B------:R-:W3:Y:S04]  /*a100*/  LDL.LU.64 R102, [R1+0x450] ;  /* 0x0004500001667983 */ /* 0x000ee80000300a00 */
[----:B------:R-:W3:Y:S01]  /*a110*/  LDL.LU.64 R96, [R1+0x458] ;  /* 0x0004580001607983 */ /* 0x000ee20000300a00 */
[----:B------:R-:W-:-:S04]  /*a120*/  IMAD.WIDE R178, R245, 0x4, R104 ;  /* 0x00000004f5b27825 */ /* 0x000fc800078e0268 */
[----:B------:R-:W-:-:S04]  /*a130*/  IMAD.WIDE R180, R245, 0x4, R100 ;  /* 0x00000004f5b47825 */ /* 0x000fc800078e0264 */
[C---:B------:R-:W-:Y:S01]  /*a140*/  IMAD.WIDE R158, R245.reuse, 0x4, R98 ;  /* 0x00000004f59e7825 */ /* 0x040fe200078e0262 */
[----:B------:R-:W3:Y:S04]  /*a150*/  LDL.LU.64 R100, [R1+0x468] ;  /* 0x0004680001647983 */ /* 0x000ee80000300a00 */
[----:B------:R-:W3:Y:S04]  /*a160*/  LDL.LU.64 R106, [R1+0x460] ;  /* 0x00046000016a7983 */ /* 0x000ee80000300a00 */
[----:B------:R-:W3:Y:S04]  /*a170*/  LDL.LU.64 R104, [R1+0x470] ;  /* 0x0004700001687983 */ /* 0x000ee80000300a00 */
[----:B------:R-:W3:Y:S01]  /*a180*/  LDL.LU.64 R98, [R1+0x478] ;  /* 0x0004780001627983 */ /* 0x000ee20000300a00 */
[----:B----4-:R-:W-:-:S04]  /*a190*/  IMAD.WIDE R160, R245, 0x4, R80 ;  /* 0x00000004f5a07825 */ /* 0x010fc800078e0250 */
[----:B-----5:R-:W-:Y:S01]  /*a1a0*/  IMAD.WIDE R188, R245, 0x4, R108 ;  /* 0x00000004f5bc7825 */ /* 0x020fe200078e026c */
[----:B------:R-:W4:Y:S01]  /*a1b0*/  LDL.LU.64 R80, [R1+0x488] ;  /* 0x0004880001507983 */ /* 0x000f220000300a00 */
[----:B------:R-:W-:-:S03]  /*a1c0*/  ISETP.GE.U32.AND P6, PT, R0, 0x7fffff54, PT ;  /* 0x7fffff540000780c */ /* 0x000fc60003fc6070 */
[----:B------:R-:W-:Y:S01]  /*a1d0*/  LDGSTS.E [R2+0x34800], desc[UR20][R138.64], !P5 ;  /* 0x348000008a027fae */ /* 0x000fe2000e9a1014 */
[----:B--2---:R-:W-:-:S03]  /*a1e0*/  IMAD.WIDE R166, R245, 0x4, R94 ;  /* 0x00000004f5a67825 */ /* 0x004fc600078e025e */
[----:B------:R-:W-:Y:S01]  /*a1f0*/  LDGSTS.E [R2+0x34a00], desc[UR20][R140.64], !P5 ;  /* 0x34a000008c027fae */ /* 0x000fe2000e9a1014 */
[----:B---3--:R-:W-:-:S03]  /*a200*/  IMAD.WIDE R168, R245, 0x4, R92 ;  /* 0x00000004f5a87825 */ /* 0x008fc600078e025c */
[----:B------:R-:W2:Y:S01]  /*a210*/  LDL.LU.64 R94, [R1+0x480] ;  /* 0x00048000015e7983 */ /* 0x000ea20000300a00 */
[----:B------:R-:W-:-:S03]  /*a220*/  IMAD.WIDE R194, R245, 0x4, R102 ;  /* 0x00000004f5c27825 */ /* 0x000fc600078e0266 */
[----:B------:R-:W3:Y:S01]  /*a230*/  LDL.LU.64 R92, [R1+0x490] ;  /* 0x00049000015c7983 */ /* 0x000ee20000300a00 */
[----:B------:R-:W-:-:S03]  /*a240*/  IMAD.WIDE R196, R245, 0x4, R96 ;  /* 0x00000004f5c47825 */ /* 0x000fc600078e0260 */
[----:B------:R-:W5:Y:S04]  /*a250*/  LDL.LU.64 R102, [R1+0x498] ;  /* 0x0004980001667983 */ /* 0x000f680000300a00 */
[----:B------:R-:W2:Y:S01]  /*a260*/  LDL.LU.64 R96, [R1+0x4a8] ;  /* 0x0004a80001607983 */ /* 0x000ea20000300a00 */
[----:B------:R-:W-:-:S03]  /*a270*/  IMAD.WIDE R174, R245, 0x4, R100 ;  /* 0x00000004f5ae7825 */ /* 0x000fc600078e0264 */
[----:B------:R-:W-:Y:S04]  /*a280*/  LDGSTS.E [R2+0x34c00], desc[UR20][R118.64], !P5 ;  /* 0x34c0000076027fae */ /* 0x000fe8000e9a1014 */
[----:B------:R-:W2:Y:S04]  /*a290*/  LDL.LU.64 R100, [R1+0x4a0] ;  /* 0x0004a00001647983 */ /* 0x000ea80000300a00 */
[----:B------:R-:W2:Y:S04]  /*a2a0*/  LDL.LU.64 R198, [R1+0x4b0] ;  /* 0x0004b00001c67983 */ /* 0x000ea80000300a00 */
[----:B------:R-:W2:Y:S04]  /*a2b0*/  LDL.LU.64 R112, [R1+0x4b8] ;  /* 0x0004b80001707983 */ /* 0x000ea80000300a00 */
[----:B------:R-:W2:Y:S01]  /*a2c0*/  LDL.LU.64 R108, [R1+0x4c8] ;  /* 0x0004c800016c7983 */ /* 0x000ea20000300a00 */
[----:B----4-:R-:W-:-:S03]  /*a2d0*/  IMAD.WIDE R182, R245, 0x4, R80 ;  /* 0x00000004f5b67825 */ /* 0x010fc600078e0250 */
[----:B------:R-:W-:Y:S04]  /*a2e0*/  LDGSTS.E [R2+0x34e00], desc[UR20][R120.64], !P5 ;  /* 0x34e0000078027fae */ /* 0x000fe8000e9a1014 */
[----:B------:R-:W4:Y:S01]  /*a2f0*/  LDL.LU.64 R80, [R1+0x4c0] ;  /* 0x0004c00001507983 */ /* 0x000f220000300a00 */
[----:B-1----:R-:W-:Y:S02]  /*a300*/  VIADD R0, R90, 0xffffff92 ;  /* 0xffffff925a007836 */ /* 0x002fe40000000000 */
[----:B------:R-:W1:Y:S01]  /*a310*/  LDC R90, c[0x0][0x3a0] ;  /* 0x0000e800ff5a7b82 */ /* 0x000e620000000800 */
[----:B------:R-:W-:Y:S02]  /*a320*/  LDGSTS.E [R2+0x35000], desc[UR20][R146.64], !P3 ;  /* 0x3500000092027fae */ /* 0x000fe4000d9a1014 */
[----:B------:R-:W-:Y:S01]  /*a330*/  ISETP.GE.U32.AND P5, PT, R0, 0x7fffff53, PT ;  /* 0x7fffff530000780c */ /* 0x000fe20003fa6070 */
[----:B------:R-:W-:Y:S01]  /*a340*/  VIADD R0, R89, 0xffffff91 ;  /* 0xffffff9159007836 */ /* 0x000fe20000000000 */
[----:B------:R-:W-:Y:S03]  /*a350*/  LDGSTS.E [R2+0x35200], desc[UR20][R148.64], !P3 ;  /* 0x3520000094027fae */ /* 0x000fe6000d9a1014 */
[----:B------:R-:W2:Y:S01]  /*a360*/  LDC R89, c[0x0][0x3a0] ;  /* 0x0000e800ff597b82 */ /* 0x000ea20000000800 */
[----:B------:R-:W-:Y:S04]  /*a370*/  LDGSTS.E [R2+0x35400], desc[UR20][R126.64], !P3 ;  /* 0x354000007e027fae */ /* 0x000fe8000d9a1014 */
[----:B------:R-:W-:Y:S01]  /*a380*/  LDGSTS.E [R2+0x35600], desc[UR20][R128.64], !P3 ;  /* 0x3560000080027fae */ /* 0x000fe2000d9a1014 */
[----:B------:R-:W-:-:S02]  /*a390*/  ISETP.GE.U32.AND P3, PT, R0, 0x7fffff52, PT ;  /* 0x7fffff520000780c */ /* 0x000fc40003f66070 */
[----:B------:R-:W-:Y:S01]  /*a3a0*/  IADD3 R0, PT, PT, R88, -0x70, RZ ;  /* 0xffffff9058007810 */ /* 0x000fe20007ffe0ff */
[----:B------:R-:W-:Y:S01]  /*a3b0*/  LDGSTS.E [R2+0x35800], desc[UR20][R154.64], !P4 ;  /* 0x358000009a027fae */ /* 0x000fe2000e1a1014 */
[----:B------:R-:W3:Y:S03]  /*a3c0*/  LDC R88, c[0x0][0x3a0] ;  /* 0x0000e800ff587b82 */ /* 0x000ee60000000800 */
[----:B------:R-:W-:Y:S04]  /*a3d0*/  LDGSTS.E [R2+0x35a00], desc[UR20][R156.64], !P4 ;  /* 0x35a000009c027fae */ /* 0x000fe8000e1a1014 */
[----:B------:R-:W-:Y:S04]  /*a3e0*/  LDGSTS.E [R2+0x35c00], desc[UR20][R134.64], !P4 ;  /* 0x35c0000086027fae */ /* 0x000fe8000e1a1014 */
[----:B------:R-:W-:Y:S01]  /*a3f0*/  LDGSTS.E [R2+0x35e00], desc[UR20][R136.64], !P4 ;  /* 0x35e0000088027fae */ /* 0x000fe2000e1a1014 */
[----:B------:R-:W-:Y:S01]  /*a400*/  ISETP.GE.U32.AND P4, PT, R0, 0x7fffff51, PT ;  /* 0x7fffff510000780c */ /* 0x000fe20003f86070 */
[----:B-1----:R-:W-:-:S02]  /*a410*/  VIADD R0, R90, 0xffffff8f ;  /* 0xffffff8f5a007836 */ /* 0x002fc40000000000 */
[----:B------:R-:W-:Y:S01]  /*a420*/  LDGSTS.E [R2+0x36000], desc[UR20][R162.64], !P6 ;  /* 0x36000000a2027fae */ /* 0x000fe2000f1a1014 */
[----:B------:R-:W1:Y:S03]  /*a430*/  LDC R90, c[0x0][0x3a0] ;  /* 0x0000e800ff5a7b82 */ /* 0x000e660000000800 */
[----:B------:R-:W-:Y:S04]  /*a440*/  LDGSTS.E [R2+0x36200], desc[UR20][R164.64], !P6 ;  /* 0x36200000a4027fae */ /* 0x000fe8000f1a1014 */
[----:B------:R-:W-:Y:S04]  /*a450*/  LDGSTS.E [R2+0x36400], desc[UR20][R142.64], !P6 ;  /* 0x364000008e027fae */ /* 0x000fe8000f1a1014 */
[----:B------:R-:W-:Y:S01]  /*a460*/  LDGSTS.E [R2+0x36600], desc[UR20][R144.64], !P6 ;  /* 0x3660000090027fae */ /* 0x000fe2000f1a1014 */
[----:B------:R-:W-:Y:S01]  /*a470*/  ISETP.GE.U32.AND P6, PT, R0, 0x7fffff50, PT ;  /* 0x7fffff500000780c */ /* 0x000fe20003fc6070 */
[----:B--2---:R-:W-:-:S02]  /*a480*/  VIADD R0, R89, 0xffffff8e ;  /* 0xffffff8e59007836 */ /* 0x004fc40000000000 */
[----:B------:R-:W-:Y:S01]  /*a490*/  LDGSTS.E [R2+0x36800], desc[UR20][R170.64], !P5 ;  /* 0x36800000aa027fae */ /* 0x000fe2000e9a1014 */
[----:B------:R-:W2:Y:S03]  /*a4a0*/  LDC R89, c[0x0][0x3a0] ;  /* 0x0000e800ff597b82 */ /* 0x000ea60000000800 */
[----:B------:R-:W-:Y:S04]  /*a4b0*/  LDGSTS.E [R2+0x36a00], desc[UR20][R172.64], !P5 ;  /* 0x36a00000ac027fae */ /* 0x000fe8000e9a1014 */
[----:B------:R-:W-:Y:S04]  /*a4c0*/  LDGSTS.E [R2+0x36c00], desc[UR20][R150.64], !P5 ;  /* 0x36c0000096027fae */ /* 0x000fe8000e9a1014 */
[----:B------:R-:W-:Y:S01]  /*a4d0*/  LDGSTS.E [R2+0x36e00], desc[UR20][R152.64], !P5 ;  /* 0x36e0000098027fae */ /* 0x000fe2000e9a1014 */
[----:B------:R-:W-:-:S02]  /*a4e0*/  ISETP.GE.U32.AND P5, PT, R0, 0x7fffff4f, PT ;  /* 0x7fffff4f0000780c */ /* 0x000fc40003fa6070 */
[----:B---3--:R-:W-:Y:S01]  /*a4f0*/  IADD3 R0, PT, PT, R88, -0x73, RZ ;  /* 0xffffff8d58007810 */ /* 0x008fe20007ffe0ff */
[----:B------:R-:W-:Y:S01]  /*a500*/  LDGSTS.E [R2+0x37000], desc[UR20][R178.64], !P3 ;  /* 0x37000000b2027fae */ /* 0x000fe2000d9a1014 */
[----:B------:R-:W3:Y:S01]  /*a510*/  LDC R88, c[0x0][0x3a0] ;  /* 0x0000e800ff587b82 */ /* 0x000ee20000000800 */
[----:B------:R-:W-:Y:S02]  /*a520*/  IMAD.WIDE R186, R245, 0x4, R110 ;  /* 0x00000004f5ba7825 */ /* 0x000fe400078e026e */
[----:B------:R-:W-:Y:S04]  /*a530*/  LDGSTS.E [R2+0x37200], desc[UR20][R180.64], !P3 ;  /* 0x37200000b4027fae */ /* 0x000fe8000d9a1014 */
[----:B------:R-:W-:Y:S04]  /*a540*/  LDGSTS.E [R2+0x37400], desc[UR20][R158.64], !P3 ;  /* 0x374000009e027fae */ /* 0x000fe8000d9a1014 */
[----:B------:R-:W-:Y:S01]  /*a550*/  LDGSTS.E [R2+0x37600], desc[UR20][R160.64], !P3 ;  /* 0x37600000a0027fae */ /* 0x000fe2000d9a1014 */
[----:B------:R-:W-:Y:S01]  /*a560*/  ISETP.GE.U32.AND P3, PT, R0, 0x7fffff4e, PT ;  /* 0x7fffff4e0000780c */ /* 0x000fe20003f66070 */
[----:B-1----:R-:W-:-:S02]  /*a570*/  VIADD R0, R90, 0xffffff8c ;  /* 0xffffff8c5a007836 */ /* 0x002fc40000000000 */
[----:B------:R-:W-:Y:S01]  /*a580*/  LDGSTS.E [R2+0x37800], desc[UR20][R186.64], !P4 ;  /* 0x37800000ba027fae */ /* 0x000fe2000e1a1014 */
[C---:B------:R-:W-:Y:S01]  /*a590*/  IMAD.WIDE R204, R245.reuse, 0x4, R92 ;  /* 0x00000004f5cc7825 */ /* 0x040fe200078e025c */
[----:B------:R-:W1:Y:S02]  /*a5a0*/  LDC R90, c[0x0][0x3a0] ;  /* 0x0000e800ff5a7b82 */ /* 0x000e640000000800 */
[----:B------:R-:W-:Y:S01]  /*a5b0*/  LDGSTS.E [R2+0x37a00], desc[UR20][R188.64], !P4 ;  /* 0x37a00000bc027fae */ /* 0x000fe2000e1a1014 */
[----:B------:R-:W-:-:S03]  /*a5c0*/  IMAD.WIDE R184, R245, 0x4, R94 ;  /* 0x00000004f5b87825 */ /* 0x000fc600078e025e */
[----:B------:R-:W4:Y:S01]  /*a5d0*/  LDL.LU.64 R110, [R1+0x4d0] ;  /* 0x0004d000016e7983 */ /* 0x000f220000300a00 */
[----:B------:R-:W-:-:S03]  /*a5e0*/  IMAD.WIDE R190, R245, 0x4, R96 ;  /* 0x00000004f5be7825 */ /* 0x000fc600078e0260 */
[----:B------:R-:W-:Y:S01]  /*a5f0*/  LDGSTS.E [R2+0x37c00], desc[UR20][R166.64], !P4 ;  /* 0x37c00000a6027fae */ /* 0x000fe2000e1a1014 */
[----:B------:R-:W-:Y:S02]  /*a600*/  IMAD.WIDE R176, R245, 0x4, R106 ;  /* 0x00000004f5b07825 */ /* 0x000fe400078e026a */
[----:B------:R-:W1:Y:S01]  /*a610*/  LDC R106, c[0x0][0x3a0] ;  /* 0x0000e800ff6a7b82 */ /* 0x000e620000000800 */
[----:B------:R-:W4:Y:S04]  /*a620*/  LDL.LU.64 R92, [R1+0x4d8] ;  /* 0x0004d800015c7983 */ /* 0x000f280000300a00 */
[----:B------:R-:W-:Y:S01]  /*a630*/  LDGSTS.E [R2+0x37e00], desc[UR20][R168.64], !P4 ;  /* 0x37e00000a8027fae */ /* 0x000fe2000e1a1014 */
[----:B------:R-:W-:Y:S01]  /*a640*/  ISETP.GE.U32.AND P4, PT, R0, 0x7fffff4d, PT ;  /* 0x7fffff4d0000780c */ /* 0x000fe20003f86070 */
[----:B--2---:R-:W-:-:S02]  /*a650*/  VIADD R0, R89, 0xffffff8b ;  /* 0xffffff8b59007836 */ /* 0x004fc40000000000 */
[----:B------:R-:W2:Y:S04]  /*a660*/  LDL.LU.64 R94, [R1+0x4e8] ;  /* 0x0004e800015e7983 */ /* 0x000ea80000300a00 */
[----:B------:R-:W2:Y:S01]  /*a670*/  LDL.LU.64 R96, [R1+0x4e0] ;  /* 0x0004e00001607983 */ /* 0x000ea20000300a00 */
[----:B------:R-:W-:-:S03]  /*a680*/  IMAD.WIDE R192, R245, 0x4, R100 ;  /* 0x00000004f5c07825 */ /* 0x000fc600078e0264 */
[----:B------:R-:W-:Y:S01]  /*a690*/  LDGSTS.E [R2+0x38000], desc[UR20][R194.64], !P6 ;  /* 0x38000000c2027fae */ /* 0x000fe2000f1a1014 */
[----:B-----5:R-:W-:-:S03]  /*a6a0*/  IMAD.WIDE R206, R245, 0x4, R102 ;  /* 0x00000004f5ce7825 */ /* 0x020fc600078e0266 */
[----:B------:R-:W-:Y:S01]  /*a6b0*/  LDGSTS.E [R2+0x38200], desc[UR20][R196.64], !P6 ;  /* 0x38200000c4027fae */ /* 0x000fe2000f1a1014 */
[----:B------:R-:W-:-:S03]  /*a6c0*/  IMAD.WIDE R200, R245, 0x4, R104 ;  /* 0x00000004f5c87825 */ /* 0x000fc600078e0268 */
[----:B------:R-:W-:Y:S01]  /*a6d0*/  LDGSTS.E [R2+0x38400], desc[UR20][R174.64], !P6 ;  /* 0x38400000ae027fae */ /* 0x000fe2000f1a1014 */
[----:B------:R-:W-:-:S03]  /*a6e0*/  IMAD.WIDE R208, R245, 0x4, R198 ;  /* 0x00000004f5d07825 */ /* 0x000fc600078e02c6 */
[----:B------:R-:W5:Y:S01]  /*a6f0*/  LDL.LU.64 R214, [R1+0x4f0] ;  /* 0x0004f00001d67983 */ /* 0x000f620000300a00 */
[----:B------:R-:W-:-:S03]  /*a700*/  IMAD.WIDE R198, R245, 0x4, R108 ;  /* 0x00000004f5c67825 */ /* 0x000fc600078e026c */
[----:B------:R-:W-:Y:S01]  /*a710*/  LDGSTS.E [R2+0x38600], desc[UR20][R176.64], !P6 ;  /* 0x38600000b0027fae */ /* 0x000fe2000f1a1014 */
[----:B------:R-:W-:-:S03]  /*a720*/  ISETP.GE.U32.AND P6, PT, R0, 0x7fffff4c, PT ;  /* 0x7fffff4c0000780c */ /* 0x000fc60003fc6070 */
[----:B------:R-:W5:Y:S01]  /*a730*/  LDL.LU.64 R100, [R1+0x4f8] ;  /* 0x0004f80001647983 */ /* 0x000f620000300a00 */
[----:B---3--:R-:W-:-:S03]  /*a740*/  IADD3 R0, PT, PT, R88, -0x76, RZ ;  /* 0xffffff8a58007810 */ /* 0x008fc60007ffe0ff */
[----:B------:R-:W3:Y:S04]  /*a750*/  LDL.LU.64 R102, [R1+0x508] ;  /* 0x0005080001667983 */ /* 0x000ee80000300a00 */
[----:B------:R-:W3:Y:S04]  /*a760*/  LDL.LU.64 R104, [R1+0x500] ;  /* 0x0005000001687983 */ /* 0x000ee80000300a00 */
[----:B------:R-:W3:Y:S01]  /*a770*/  LDL.LU.64 R108, [R1+0x518] ;  /* 0x00051800016c7983 */ /* 0x000ee20000300a00 */
[C---:B------:R-:W-:Y:S02]  /*a780*/  IMAD.WIDE R202, R245.reuse, 0x4, R98 ;  /* 0x00000004f5ca7825 */ /* 0x040fe400078e0262 */
[----:B------:R-:W1:Y:S01]  /*a790*/  LDC R98, c[0x0][0x3a0] ;  /* 0x0000e800ff627b82 */ /* 0x000e620000000800 */
[----:B------:R-:W-:Y:S04]  /*a7a0*/  LDGSTS.E [R2+0x38800], desc[UR20][R200.64], !P5 ;  /* 0x38800000c8027fae */ /* 0x000fe8000e9a1014 */
[----:B------:R-:W-:Y:S04]  /*a7b0*/  LDGSTS.E [R2+0x38a00], desc[UR20][R202.64], !P5 ;  /* 0x38a00000ca027fae */ /* 0x000fe8000e9a1014 */
[----:B------:R-:W-:Y:S04]  /*a7c0*/  LDGSTS.E [R2+0x38c00], desc[UR20][R182.64], !P5 ;  /* 0x38c00000b6027fae */ /* 0x000fe8000e9a1014 */
[----:B------:R-:W-:Y:S01]  /*a7d0*/  LDGSTS.E [R2+0x38e00], desc[UR20][R184.64], !P5 ;  /* 0x38e00000b8027fae */ /* 0x000fe2000e9a1014 */
[----:B----4-:R-:W-:Y:S01]  /*a7e0*/  IMAD.WIDE R88, R245, 0x4, R80 ;  /* 0x00000004f5587825 */ /* 0x010fe200078e0250 */
[----:B------:R-:W-:-:S02]  /*a7f0*/  ISETP.GE.U32.AND P5, PT, R0, 0x7fffff4b, PT ;  /* 0x7fffff4b0000780c */ /* 0x000fc40003fa6070 */
[----:B------:R-:W4:Y:S01]  /*a800*/  LDL.LU.64 R80, [R1+0x528] ;  /* 0x0005280001507983 */ /* 0x000f220000300a00 */
[----:B------:R-:W-:-:S03]  /*a810*/  VIADD R0, R91, 0xffffff89 ;  /* 0xffffff895b007836 */ /* 0x000fc60000000000 */
[----:B------:R-:W-:Y:S01]  /*a820*/  LDGSTS.E [R2+0x39000], desc[UR20][R204.64], !P3 ;  /* 0x39000000cc027fae */ /* 0x000fe2000d9a1014 */
[----:B------:R-:W-:-:S03]  /*a830*/  IMAD.WIDE R210, R245, 0x4, R112 ;  /* 0x00000004f5d27825 */ /* 0x000fc600078e0270 */
[----:B------:R-:W-:Y:S04]  /*a840*/  LDGSTS.E [R2+0x39200], desc[UR20][R206.64], !P3 ;  /* 0x39200000ce027fae */ /* 0x000fe8000d9a1014 */
[----:B------:R-:W-:Y:S04]  /*a850*/  LDGSTS.E [R2+0x39400], desc[UR20][R190.64], !P3 ;  /* 0x39400000be027fae */ /* 0x000fe8000d9a1014 */
[----:B------:R-:W-:Y:S01]  /*a860*/  LDGSTS.E [R2+0x39600], desc[UR20][R192.64], !P3 ;  /* 0x39600000c0027fae */ /* 0x000fe2000d9a1014 */
[----:B------:R-:W-:Y:S01]  /*a870*/  ISETP.GE.U32.AND P3, PT, R0, 0x7fffff4a, PT ;  /* 0x7fffff4a0000780c */ /* 0x000fe20003f66070 */
[----:B-1----:R-:W-:-:S02]  /*a880*/  VIADD R0, R90, 0xffffff88 ;  /* 0xffffff885a007836 */ /* 0x002fc40000000000 */
[----:B------:R-:W-:Y:S04]  /*a890*/  LDGSTS.E [R2+0x39800], desc[UR20][R208.64], !P4 ;  /* 0x39800000d0027fae */ /* 0x000fe8000e1a1014 */
[----:B------:R-:W-:Y:S04]  /*a8a0*/  LDGSTS.E [R2+0x39a00], desc[UR20][R210.64], !P4 ;  /* 0x39a00000d2027fae */ /* 0x000fe8000e1a1014 */
[----:B------:R-:W-:Y:S04]  /*a8b0*/  LDGSTS.E [R2+0x39c00], desc[UR20][R198.64], !P4 ;  /* 0x39c00000c6027fae */ /* 0x000fe8000e1a1014 */
[----:B------:R-:W-:Y:S01]  /*a8c0*/  LDGSTS.E [R2+0x39e00], desc[UR20][R88.64], !P4 ;  /* 0x39e0000058027fae */ /* 0x000fe2000e1a1014 */
[----:B------:R-:W-:-:S02]  /*a8d0*/  ISETP.GE.U32.AND P4, PT, R0, 0x7fffff49, PT ;  /* 0x7fffff490000780c */ /* 0x000fc40003f86070 */
[----:B------:R-:W-:Y:S01]  /*a8e0*/  IADD3 R0, PT, PT, R98, -0x79, RZ ;  /* 0xffffff8762007810 */ /* 0x000fe20007ffe0ff */
[C---:B------:R-:W-:Y:S02]  /*a8f0*/  IMAD.WIDE R90, R245.reuse, 0x4, R110 ;  /* 0x00000004f55a7825 */ /* 0x040fe400078e026e */
[----:B------:R-:W4:Y:S04]  /*a900*/  LDL.LU.64 R110, [R1+0x538] ;  /* 0x00053800016e7983 */ /* 0x000f280000300a00 */
[----:B------:R-:W4:Y:S01]  /*a910*/  LDL.LU.64 R112, [R1+0x530] ;  /* 0x0005300001707983 */ /* 0x000f220000300a00 */
[----:B------:R-:W-:-:S03]  /*a920*/  IMAD.WIDE R92, R245, 0x4, R92 ;  /* 0x00000004f55c7825 */ /* 0x000fc600078e025c */
[----:B------:R-:W4:Y:S04]  /*a930*/  LDL.LU.64 R226, [R1+0x540] ;  /* 0x0005400001e27983 */ /* 0x000f280000300a00 */
[----:B------:R-:W4:Y:S01]  /*a940*/  LDL.LU.64 R224, [R1+0x550] ;  /* 0x0005500001e07983 */ /* 0x000f220000300a00 */
[----:B--2---:R-:W-:-:S03]  /*a950*/  IMAD.WIDE R94, R245, 0x4, R94 ;  /* 0x00000004f55e7825 */ /* 0x004fc600078e025e */
[----:B------:R-:W-:Y:S01]  /*a960*/  LDGSTS.E [R2+0x3a000], desc[UR20][R90.64], !P6 ;  /* 0x3a0000005a027fae */ /* 0x000fe2000f1a1014 */
[----:B------:R-:W-:-:S03]  /*a970*/  IMAD.WIDE R96, R245, 0x4, R96 ;  /* 0x00000004f5607825 */ /* 0x000fc600078e0260 */
[----:B------:R-:W2:Y:S04]  /*a980*/  LDL.LU.64 R222, [R1+0x568] ;  /* 0x0005680001de7983 */ /* 0x000ea80000300a00 */
[----:B------:R-:W-:Y:S04]  /*a990*/  LDGSTS.E [R2+0x3a200], desc[UR20][R92.64], !P6 ;  /* 0x3a2000005c027fae */ /* 0x000fe8000f1a1014 */
[----:B------:R-:W2:Y:S04]  /*a9a0*/  LDL.LU.64 R220, [R1+0x558] ;  /* 0x0005580001dc7983 */ /* 0x000ea80000300a00 */
[----:B------:R-:W-:Y:S01]  /*a9b0*/  LDGSTS.E [R2+0x3a400], desc[UR20][R94.64], !P6 ;  /* 0x3a4000005e027fae */ /* 0x000fe2000f1a1014 */
[----:B-----5:R-:W-:-:S03]  /*a9c0*/  IMAD.WIDE R98, R245, 0x4, R214 ;  /* 0x00000004f5627825 */ /* 0x020fc600078e02d6 */
[----:B------:R-:W-:Y:S01]  /*a9d0*/  LDGSTS.E [R2+0x3a600], desc[UR20][R96.64], !P6 ;  /* 0x3a60000060027fae */ /* 0x000fe2000f1a1014 */
[----:B------:R-:W-:Y:S01]  /*a9e0*/  ISETP.GE.U32.AND P6, PT, R0, 0x7fffff48, PT ;  /* 0x7fffff480000780c */ /* 0x000fe20003fc6070 */
[----:B------:R-:W-:Y:S02]  /*a9f0*/  VIADD R0, R106, 0xffffff86 ;  /* 0xffffff866a007836 */ /* 0x000fe40000000000 */
[----:B------:R-:W5:Y:S04]  /*aa00*/  LDL.LU.64 R218, [R1+0x578] ;  /* 0x0005780001da7983 */ /* 0x000f680000300a00 */
[----:B------:R-:W5:Y:S04]  /*aa10*/  LDL.LU.64 R216, [R1+0x588] ;  /* 0x0005880001d87983 */ /* 0x000f680000300a00 */
[----:B------:R-:W5:Y:S01]  /*aa20*/  LDL.LU.64 R214, [R1+0x5a0] ;  /* 0x0005a00001d67983 */ /* 0x000f620000300a00 */
[----:B------:R-:W-:-:S03]  /*aa30*/  IMAD.WIDE R100, R245, 0x4, R100 ;  /* 0x00000004f5647825 */ /* 0x000fc600078e0264 */
[----:B------:R-:W-:Y:S01]  /*aa40*/  LDGSTS.E [R2+0x3a800], desc[UR20][R98.64], !P5 ;  /* 0x3a80000062027fae */ /* 0x000fe2000e9a1014 */
[----:B---3--:R-:W-:-:S03]  /*aa50*/  IMAD.WIDE R106, R245, 0x4, R108 ;  /* 0x00000004f56a7825 */ /* 0x008fc600078e026c */
[----:B------:R-:W-:Y:S01]  /*aa60*/  LDGSTS.E [R2+0x3aa00], desc[UR20][R100.64], !P5 ;  /* 0x3aa0000064027fae */ /* 0x000fe2000e9a1014 */
[----:B----4-:R-:W-:-:S03]  /*aa70*/  IMAD.WIDE R108, R245, 0x4, R80 ;  /* 0x00000004f56c7825 */ /* 0x010fc600078e0250 */
[----:B------:R-:W3:Y:S01]  /*aa80*/  LDL.LU.64 R80, [R1+0x598] ;  /* 0x0005980001507983 */ /* 0x000ee20000300a00 */
[----:B------:R-:W-:-:S03]  /*aa90*/  IMAD.WIDE R102, R245, 0x4, R102 ;  /* 0x00000004f5667825 */ /* 0x000fc600078e0266 */
[----:B------:R-:W4:Y:S01]  /*aaa0*/  LDL.LU.64 R234, [R1+0x5b0] ;  /* 0x0005b00001ea7983 */ /* 0x000f220000300a00 */
[----:B------:R-:W-:-:S03]  /*aab0*/  IMAD.WIDE R104, R245, 0x4, R104 ;  /* 0x00000004f5687825 */ /* 0x000fc600078e0268 */
[----:B------:R-:W-:Y:S04]  /*aac0*/  LDGSTS.E [R2+0x3ac00], desc[UR20][R102.64], !P5 ;  /* 0x3ac0000066027fae */ /* 0x000fe8000e9a1014 */
[----:B------:R-:W-:Y:S01]  /*aad0*/  LDGSTS.E [R2+0x3ae00], desc[UR20][R104.64], !P5 ;  /* 0x3ae0000068027fae */ /* 0x000fe2000e9a1014 */
[----:B------:R-:W-:Y:S01]  /*aae0*/  ISETP.GE.U32.AND P5, PT, R0, 0x7fffff47, PT ;  /* 0x7fffff470000780c */ /* 0x000fe20003fa6070 */
[----:B------:R-:W-:Y:S02]  /*aaf0*/  VIADD R0, R212, 0xffffff85 ;  /* 0xffffff85d4007836 */ /* 0x000fe40000000000 */
[----:B------:R-:W-:Y:S04]  /*ab00*/  LDGSTS.E [R2+0x3b000], desc[UR20][R106.64], !P3 ;  /* 0x3b0000006a027fae */ /* 0x000fe8000d9a1014 */
[----:B------:R-:W-:Y:S04]  /*ab10*/  LDGSTS.E [R2+0x3b200], desc[UR20][R108.64], !P3 ;  /* 0x3b2000006c027fae */ /* 0x000fe8000d9a1014 */
[----:B------:R-:W4:Y:S04]  /*ab20*/  LDL.LU.64 R232, [R1+0x5c0] ;  /* 0x0005c00001e87983 */ /* 0x000f280000300a00 */
[----:B------:R-:W4:Y:S04]  /*ab30*/  LDL.LU.64 R230, [R1+0x5d8] ;  /* 0x0005d80001e67983 */ /* 0x000f280000300a00 */
[----:B------:R-:W4:Y:S01]  /*ab40*/  LDL.LU.64 R228, [R1+0x5d0] ;  /* 0x0005d00001e47983 */ /* 0x000f220000300a00 */
[----:B------:R-:W-:-:S04]  /*ab50*/  IMAD.WIDE R110, R245, 0x4, R110 ;  /* 0x00000004f56e7825 */ /* 0x000fc800078e026e */
[C---:B------:R-:W-:Y:S01]  /*ab60*/  IMAD.WIDE R112, R245.reuse, 0x4, R112 ;  /* 0x00000004f5707825 */ /* 0x040fe200078e0270 */
[----:B------:R-:W-:Y:S03]  /*ab70*/  LDGSTS.E [R2+0x3b400], desc[UR20][R110.64], !P3 ;  /* 0x3b4000006e027fae */ /* 0x000fe6000d9a1014 */
[C---:B------:R-:W-:Y:S01]  /*ab80*/  IMAD.WIDE R212, R245.reuse, 0x4, R226 ;  /* 0x00000004f5d47825 */ /* 0x040fe200078e02e2 */
[----:B------:R-:W-:Y:S03]  /*ab90*/  LDGSTS.E [R2+0x3b600], desc[UR20][R112.64], !P3 ;  /* 0x3b60000070027fae */ /* 0x000fe6000d9a1014 */
[C---:B------:R-:W-:Y:S01]  /*aba0*/  IMAD.WIDE R248, R245.reuse, 0x4, R224 ;  /* 0x00000004f5f87825 */ /* 0x040fe200078e02e0 */
[----:B------:R-:W-:Y:S04]  /*abb0*/  LDGSTS.E [R2+0x3b800], desc[UR20][R212.64], !P4 ;  /* 0x3b800000d4027fae */ /* 0x000fe8000e1a1014 */
[----:B------:R-:W-:Y:S01]  /*abc0*/  LDGSTS.E [R2+0x3ba00], desc[UR20][R248.64], !P4 ;  /* 0x3ba00000f8027fae */ /* 0x000fe2000e1a1014 */
[----:B--2---:R-:W-:-:S04]  /*abd0*/  IMAD.WIDE R6, R245, 0x4, R222 ;  /* 0x00000004f5067825 */ /* 0x004fc800078e02de */
[C---:B------:R-:W-:Y:S01]  /*abe0*/  IMAD.WIDE R4, R245.reuse, 0x4, R220 ;  /* 0x00000004f5047825 */ /* 0x040fe200078e02dc */
[----:B------:R1:W-:Y:S04]  /*abf0*/  STL.64 [R1+0x118], R6 ;  /* 0x0001180601007387 */ /* 0x0003e80000100a00 */
[----:B------:R1:W-:Y:S04]  /*ac00*/  LDGSTS.E [R2+0x3bc00], desc[UR20][R6.64], !P4 ;  /* 0x3bc0000006027fae */ /* 0x0003e8000e1a1014 */
[----:B------:R3:W-:Y:S01]  /*ac10*/  STL.64 [R1+0x2b8], R4 ;  /* 0x0002b80401007387 */ /* 0x0007e20000100a00 */
[----:B-----5:R-:W-:-:S03]  /*ac20*/  IMAD.WIDE R10, R245, 0x4, R218 ;  /* 0x00000004f50a7825 */ /* 0x020fc600078e02da */
[----:B------:R3:W-:Y:S01]  /*ac30*/  LDGSTS.E [R2+0x3be00], desc[UR20][R4.64], !P4 ;  /* 0x3be0000004027fae */ /* 0x0007e2000e1a1014 */
[----:B------:R-:W-:-:S03]  /*ac40*/  IMAD.WIDE R8, R245, 0x4, R216 ;  /* 0x00000004f5087825 */ /* 0x000fc600078e02d8 */
[----:B------:R-:W2:Y:S01]  /*ac50*/  LDL.LU.64 R226, [R1+0x5e8] ;  /* 0x0005e80001e27983 */ /* 0x000ea20000300a00 */
[----:B-1----:R-:W-:-:S03]  /*ac60*/  IMAD.WIDE R6, R245, 0x4, R214 ;  /* 0x00000004f5067825 */ /* 0x002fc600078e02d6 */
[----:B------:R-:W5:Y:S04]  /*ac70*/  LDL.LU.64 R224, [R1+0x5f8] ;  /* 0x0005f80001e07983 */ /* 0x000f680000300a00 */
[----:B------:R4:W-:Y:S04]  /*ac80*/  STL.64 [R1+0x2c0], R10 ;  /* 0x0002c00a01007387 */ /* 0x0009e80000100a00 */
[----:B------:R1:W-:Y:S04]  /*ac90*/  STL.64 [R1+0x2c8], R8 ;  /* 0x0002c80801007387 */ /* 0x0003e80000100a00 */
[----:B------:R1:W-:Y:S04]  /*aca0*/  STL.64 [R1+0x2d0], R6 ;  /* 0x0002d00601007387 */ /* 0x0003e80000100a00 */
[----:B------:R-:W5:Y:S04]  /*acb0*/  LDL.LU.64 R222, [R1+0x608] ;  /* 0x0006080001de7983 */ /* 0x000f680000300a00 */
[----:B------:R4:W-:Y:S04]  /*acc0*/  LDGSTS.E [R2+0x3c000], desc[UR20][R10.64], !P6 ;  /* 0x3c0000000a027fae */ /* 0x0009e8000f1a1014 */
[----:B------:R1:W-:Y:S04]  /*acd0*/  LDGSTS.E [R2+0x3c200], desc[UR20][R8.64], !P6 ;  /* 0x3c20000008027fae */ /* 0x0003e8000f1a1014 */
[----:B------:R1:W-:Y:S01]  /*ace0*/  LDGSTS.E [R2+0x3c400], desc[UR20][R6.64], !P6 ;  /* 0x3c40000006027fae */ /* 0x0003e2000f1a1014 */
[----:B---3--:R-:W-:-:S05]  /*acf0*/  IMAD.WIDE R4, R245, 0x4, R80 ;  /* 0x00000004f5047825 */ /* 0x008fca00078e0250 */
[----:B------:R3:W-:Y:S04]  /*ad00*/  STL.64 [R1+0x2d8], R4 ;  /* 0x0002d80401007387 */ /* 0x0007e80000100a00 */
[----:B------:R-:W5:Y:S04]  /*ad10*/  LDL.LU.64 R220, [R1+0x620] ;  /* 0x0006200001dc7983 */ /* 0x000f680000300a00 */
[----:B------:R-:W5:Y:S04]  /*ad20*/  LDL.LU.64 R218, [R1+0x618] ;  /* 0x0006180001da7983 */ /* 0x000f680000300a00 */
[----:B------:R-:W5:Y:S04]  /*ad30*/  LDL.LU.64 R216, [R1+0x630] ;  /* 0x0006300001d87983 */ /* 0x000f680000300a00 */
[----:B------:R-:W5:Y:S04]  /*ad40*/  LDL.LU.64 R214, [R1+0x648] ;  /* 0x0006480001d67983 */ /* 0x000f680000300a00 */
[----:B------:R-:W5:Y:S01]  /*ad50*/  LDL.LU.64 R80, [R1+0x640] ;  /* 0x0006400001507983 */ /* 0x000f620000300a00 */
[----:B----4-:R-:W-:-:S03]  /*ad60*/  IMAD.WIDE R10, R245, 0x4, R234 ;  /* 0x00000004f50a7825 */ /* 0x010fc600078e02ea */
[----:B------:R3:W-:Y:S01]  /*ad70*/  LDGSTS.E [R2+0x3c600], desc[UR20][R4.64], !P6 ;  /* 0x3c60000004027fae */ /* 0x0007e2000f1a1014 */
[----:B-1----:R-:W-:-:S04]  /*ad80*/  IMAD.WIDE R8, R245, 0x4, R232 ;  /* 0x00000004f5087825 */ /* 0x002fc800078e02e8 */
[C---:B------:R-:W-:Y:S01]  /*ad90*/  IMAD.WIDE R6, R245.reuse, 0x4, R230 ;  /* 0x00000004f5067825 */ /* 0x040fe200078e02e6 */
[----:B------:R5:W-:Y:S04]  /*ada0*/  STL.64 [R1+0x2e0], R10 ;  /* 0x0002e00a01007387 */ /* 0x000be80000100a00 */
[----:B------:R5:W-:Y:S01]  /*adb0*/  LDGSTS.E [R2+0x3c800], desc[UR20][R10.64], !P5 ;  /* 0x3c8000000a027fae */ /* 0x000be2000e9a1014 */
[----:B---3--:R-:W-:-:S03]  /*adc0*/  IMAD.WIDE R4, R245, 0x4, R228 ;  /* 0x00000004f5047825 */ /* 0x008fc600078e02e4 */
[----:B------:R-:W-:Y:S04]  /*add0*/  STL.64 [R1+0x2e8], R8 ;  /* 0x0002e80801007387 */ /* 0x000fe80000100a00 */
[----:B------:R-:W-:Y:S04]  /*ade0*/  LDGSTS.E [R2+0x3ca00], desc[UR20][R8.64], !P5 ;  /* 0x3ca0000008027fae */ /* 0x000fe8000e9a1014 */
[----:B------:R-:W-:Y:S04]  /*adf0*/  STL.64 [R1+0x2f0], R6 ;  /* 0x0002f00601007387 */ /* 0x000fe80000100a00 */
[----:B------:R-:W-:Y:S04]  /*ae00*/  LDGSTS.E [R2+0x3cc00], desc[UR20][R6.64], !P5 ;  /* 0x3cc0000006027fae */ /* 0x000fe8000e9a1014 */
[----:B------:R1:W-:Y:S04]  /*ae10*/  STL.64 [R1+0x2f8], R4 ;  /* 0x0002f80401007387 */ /* 0x0003e80000100a00 */
[----:B------:R1:W-:Y:S01]  /*ae20*/  LDGSTS.E [R2+0x3ce00], desc[UR20][R4.64], !P5 ;  /* 0x3ce0000004027fae */ /* 0x0003e2000e9a1014 */
[----:B------:R-:W-:-:S02]  /*ae30*/  ISETP.GE.U32.AND P3, PT, R0, 0x7fffff46, PT ;  /* 0x7fffff460000780c */ /* 0x000fc40003f66070 */
[----:B------:R-:W-:Y:S01]  /*ae40*/  IADD3 R0, PT, PT, R251, -0x7c, RZ ;  /* 0xffffff84fb007810 */ /* 0x000fe20007ffe0ff */
[----:B------:R-:W3:Y:S03]  /*ae50*/  LDL.LU.64 R234, [R1+0x658] ;  /* 0x0006580001ea7983 */ /* 0x000ee60000300a00 */
[----:B------:R-:W-:Y:S01]  /*ae60*/  ISETP.GE.U32.AND P4, PT, R0, 0x7fffff45, PT ;  /* 0x7fffff450000780c */ /* 0x000fe20003f86070 */
[----:B------:R-:W-:Y:S01]  /*ae70*/  VIADD R0, R246, 0xffffff83 ;  /* 0xffffff83f6007836 */ /* 0x000fe20000000000 */
[----:B------:R-:W4:Y:S01]  /*ae80*/  LDL.LU.64 R232, [R1+0x668] ;  /* 0x0006680001e87983 */ /* 0x000f220000300a00 */
[----:B------:R-:W1:Y:S03]  /*ae90*/  LDC R246, c[0x0][0x3a0] ;  /* 0x0000e800fff67b82 */ /* 0x000e660000000800 */
[----:B------:R-:W-:Y:S01]  /*aea0*/  ISETP.GE.U32.AND P6, PT, R0, 0x7fffff44, PT ;  /* 0x7fffff440000780c */ /* 0x000fe20003fc6070 */
[----:B------:R-:W-:-:S02]  /*aeb0*/  VIADD R0, R244, 0xffffff82 ;  /* 0xffffff82f4007836 */ /* 0x000fc40000000000 */
[----:B------:R-:W-:Y:S01]  /*aec0*/  VIADD R244, R250, 0xffffff80 ;  /* 0xffffff80faf47836 */ /* 0x000fe20000000000 */
[----:B------:R-:W-:Y:S01]  /*aed0*/  USHF.L.U32 UR5, UR5, 0x6, URZ ;  /* 0x0000000605057899 */ /* 0x000fe200080006ff */
[----:B------:R-:W1:Y:S01]  /*aee0*/  LDC R250, c[0x0][0x3a0] ;  /* 0x0000e800fffa7b82 */ /* 0x000e620000000800 */
[----:B------:R-:W-:Y:S02]  /*aef0*/  ISETP.GE.U32.AND P5, PT, R0, 0x7fffff43, PT ;  /* 0x7fffff430000780c */ /* 0x000fe40003fa6070 */
[----:B------:R-:W-:-:S05]  /*af00*/  IADD3 R0, PT, PT, R247, -0x7f, RZ ;  /* 0xffffff81f7007810 */ /* 0x000fca0007ffe0ff */
[----:B------:R-:W1:Y:S01]  /*af10*/  LDC R247, c[0x0][0x3a0] ;  /* 0x0000e800fff77b82 */ /* 0x000e620000000800 */
[----:B--2---:R-:W-:-:S05]  /*af20*/  IMAD.WIDE R18, R245, 0x4, R226 ;  /* 0x00000004f5127825 */ /* 0x004fca00078e02e2 */
[----:B------:R-:W-:Y:S01]  /*af30*/  LDGSTS.E [R2+0x3d000], desc[UR20][R18.64], !P3 ;  /* 0x3d00000012027fae */ /* 0x000fe2000d9a1014 */
[----:B-----5:R-:W-:-:S04]  /*af40*/  IMAD.WIDE R10, R245, 0x4, R224 ;  /* 0x00000004f50a7825 */ /* 0x020fc800078e02e0 */
[----:B------:R-:W-:-:S05]  /*af50*/  IMAD.WIDE R16, R245, 0x4, R222 ;  /* 0x00000004f5107825 */ /* 0x000fca00078e02de */
[----:B------:R-:W-:Y:S04]  /*af60*/  LDGSTS.E [R2+0x3d200], desc[UR20][R16.64], !P3 ;  /* 0x3d20000010027fae */ /* 0x000fe8000d9a1014 */
[----:B------:R-:W-:Y:S04]  /*af70*/  STL.64 [R1+0x300], R18 ;  /* 0x0003001201007387 */ /* 0x000fe80000100a00 */
[----:B------:R-:W2:Y:S04]  /*af80*/  LDL.LU.64 R230, [R1+0x680] ;  /* 0x0006800001e67983 */ /* 0x000ea80000300a00 */
[----:B------:R3:W-:Y:S04]  /*af90*/  STL.64 [R1+0x308], R10 ;  /* 0x0003080a01007387 */ /* 0x0007e80000100a00 */
[----:B------:R-:W5:Y:S04]  /*afa0*/  LDL.LU.64 R228, [R1+0x678] ;  /* 0x0006780001e47983 */ /* 0x000f680000300a00 */
[----:B------:R-:W-:Y:S01]  /*afb0*/  STL.64 [R1+0x310], R16 ;  /* 0x0003101001007387 */ /* 0x000fe20000100a00 */
[----:B-1----:R-:W-:-:S02]  /*afc0*/  IMAD.WIDE R4, R245, 0x4, R80 ;  /* 0x00000004f5047825 */ /* 0x002fc400078e0250 */
[----:B------:R-:W1:Y:S02]  /*afd0*/  S2R R81, SR_TID.X ;  /* 0x0000000000517919 */ /* 0x000e640000002100 */
[----:B------:R-:W-:-:S04]  /*afe0*/  IMAD.WIDE R14, R245, 0x4, R220 ;  /* 0x00000004f50e7825 */ /* 0x000fc800078e02dc */
[C---:B------:R-:W-:Y:S01]  /*aff0*/  IMAD.WIDE R12, R245.reuse, 0x4, R218 ;  /* 0x00000004f50c7825 */ /* 0x040fe200078e02da */
[----:B------:R-:W-:Y:S04]  /*b000*/  LDGSTS.E [R2+0x3d400], desc[UR20][R14.64], !P3 ;  /* 0x3d4000000e027fae */ /* 0x000fe8000d9a1014 */
[----:B------:R-:W-:Y:S01]  /*b010*/  LDGSTS.E [R2+0x3d600], desc[UR20][R12.64], !P3 ;  /* 0x3d6000000c027fae */ /* 0x000fe2000d9a1014 */
[----:B------:R-:W-:-:S04]  /*b020*/  IMAD.WIDE R8, R245, 0x4, R216 ;  /* 0x00000004f5087825 */ /* 0x000fc800078e02d8 */
[----:B------:R-:W-:Y:S01]  /*b030*/  IMAD.WIDE R6, R245, 0x4, R214 ;  /* 0x00000004f5067825 */ /* 0x000fe200078e02d6 */
[----:B------:R-:W-:Y:S01]  /*b040*/  STL.64 [R1+0x318], R14 ;  /* 0x0003180e01007387 */ /* 0x000fe20000100a00 */
[----:B-1----:R-:W-:-:S03]  /*b050*/  LOP3.LUT R81, R81, 0x3f, RZ, 0xc0, !PT ;  /* 0x0000003f51517812 */ /* 0x002fc600078ec0ff */
[----:B------:R3:W-:Y:S01]  /*b060*/  LDGSTS.E [R2+0x3d800], desc[UR20][R10.64], !P4 ;  /* 0x3d8000000a027fae */ /* 0x0007e2000e1a1014 */
[----:B------:R-:W-:-:S03]  /*b070*/  ISETP.GE.AND P3, PT, R81, R244, PT ;  /* 0x000000f45100720c */ /* 0x000fc60003f66270 */
[----:B------:R-:W-:Y:S01]  /*b080*/  STL.64 [R1+0x320], R12 ;  /* 0x0003200c01007387 */ /* 0x000fe20000100a00 */
[----:B------:R-:W1:Y:S03]  /*b090*/  LDC R81, c[0x0][0x3a0] ;  /* 0x0000e800ff517b82 */ /* 0x000e660000000800 */
[----:B------:R4:W-:Y:S04]  /*b0a0*/  STL.64 [R1+0x328], R8 ;  /* 0x0003280801007387 */ /* 0x0009e80000100a00 */
[----:B------:R2:W-:Y:S04]  /*b0b0*/  STL.64 [R1+0x330], R6 ;  /* 0x0003300601007387 */ /* 0x0005e80000100a00 */
[----:B------:R-:W5:Y:S04]  /*b0c0*/  LDL.LU.64 R226, [R1+0x690] ;  /* 0x0006900001e27983 */ /* 0x000f680000300a00 */
[----:B------:R5:W-:Y:S04]  /*b0d0*/  STL.64 [R1+0x338], R4 ;  /* 0x0003380401007387 */ /* 0x000be80000100a00 */
[----:B------:R-:W5:Y:S04]  /*b0e0*/  LDL.LU.64 R214, [R1+0x6a0] ;  /* 0x0006a00001d67983 */ /* 0x000f680000300a00 */
[----:B------:R-:W5:Y:S01]  /*b0f0*/  LDL.LU.64 R222, [R1+0x6b8] ;  /* 0x0006b80001de7983 */ /* 0x000f620000300a00 */
[----:B-1----:R-:W-:-:S03]  /*b100*/  VIADD R81, R81, 0x3f ;  /* 0x0000003f51517836 */ /* 0x002fc60000000000 */
[----:B------:R-:W5:Y:S04]  /*b110*/  LDL.LU.64 R216, [R1+0x6b0] ;  /* 0x0006b00001d87983 */ /* 0x000f680000300a00 */
[----:B------:R4:W-:Y:S04]  /*b120*/  LDGSTS.E [R2+0x3da00], desc[UR20][R8.64], !P4 ;  /* 0x3da0000008027fae */ /* 0x0009e8000e1a1014 */
[----:B------:R2:W-:Y:S04]  /*b130*/  LDGSTS.E [R2+0x3dc00], desc[UR20][R6.64], !P4 ;  /* 0x3dc0000006027fae */ /* 0x0005e8000e1a1014 */
[----:B------:R5:W-:Y:S01]  /*b140*/  LDGSTS.E [R2+0x3de00], desc[UR20][R4.64], !P4 ;  /* 0x3de0000004027fae */ /* 0x000be2000e1a1014 */
[----:B------:R-:W-:-:S03]  /*b150*/  ISETP.GE.U32.AND P4, PT, R0, 0x7fffff42, PT ;  /* 0x7fffff420000780c */ /* 0x000fc60003f86070 */
[----:B------:R-:W5:Y:S01]  /*b160*/  LDL.LU.64 R224, [R1+0x6c8] ;  /* 0x0006c80001e07983 */ /* 0x000f620000300a00 */
[----:B------:R-:W-:Y:S02]  /*b170*/  SEL R0, RZ, 0x4, P3 ;  /* 0x00000004ff007807 */ /* 0x000fe40001800000 */
[----:B------:R-:W-:Y:S01]  /*b180*/  ISETP.GT.AND P3, PT, R81, 0xbf, PT ;  /* 0x000000bf5100780c */ /* 0x000fe20003f64270 */
[----:B------:R-:W5:Y:S04]  /*b190*/  LDL.LU.64 R220, [R1+0x6d8] ;  /* 0x0006d80001dc7983 */ /* 0x000f680000300a00 */
[----:B------:R-:W5:Y:S04]  /*b1a0*/  LDL.LU.64 R218, [R1+0x6f0] ;  /* 0x0006f00001da7983 */ /* 0x000f680000300a00 */
[----:B------:R-:W5:Y:S01]  /*b1b0*/  LDL.LU.64 R80, [R1+0x6e8] ;  /* 0x0006e80001507983 */ /* 0x000f620000300a00 */
[----:B---3--:R-:W-:-:S04]  /*b1c0*/  IMAD.WIDE R10, R245, 0x4, R234 ;  /* 0x00000004f50a7825 */ /* 0x008fc800078e02ea */
[C---:B----4-:R-:W-:Y:S01]  /*b1d0*/  IMAD.WIDE R8, R245.reuse, 0x4, R232 ;  /* 0x00000004f5087825 */ /* 0x050fe200078e02e8 */
[----:B------:R1:W-:Y:S04]  /*b1e0*/  STL.64 [R1+0x340], R10 ;  /* 0x0003400a01007387 */ /* 0x0003e80000100a00 */
[----:B------:R1:W-:Y:S04]  /*b1f0*/  LDGSTS.E [R2+0x3e000], desc[UR20][R10.64], !P6 ;  /* 0x3e0000000a027fae */ /* 0x0003e8000f1a1014 */
[----:B------:R3:W-:Y:S04]  /*b200*/  STL.64 [R1+0x348], R8 ;  /* 0x0003480801007387 */ /* 0x0007e80000100a00 */
[----:B------:R3:W-:Y:S01]  /*b210*/  LDGSTS.E [R2+0x3e200], desc[UR20][R8.64], !P6 ;  /* 0x3e20000008027fae */ /* 0x0007e2000f1a1014 */
[----:B--2---:R-:W-:-:S04]  /*b220*/  IMAD.WIDE R6, R245, 0x4, R230 ;  /* 0x00000004f5067825 */ /* 0x004fc800078e02e6 */
[C---:B-----5:R-:W-:Y:S01]  /*b230*/  IMAD.WIDE R4, R245.reuse, 0x4, R228 ;  /* 0x00000004f5047825 */ /* 0x060fe200078e02e4 */
[----:B------:R2:W-:Y:S04]  /*b240*/  STL.64 [R1+0x358], R6 ;  /* 0x0003580601007387 */ /* 0x0005e80000100a00 */
[----:B------:R4:W-:Y:S04]  /*b250*/  STL.64 [R1+0x368], R4 ;  /* 0x0003680401007387 */ /* 0x0009e80000100a00 */
[----:B------:R2:W-:Y:S04]  /*b260*/  LDGSTS.E [R2+0x3e400], desc[UR20][R6.64], !P6 ;  /* 0x3e40000006027fae */ /* 0x0005e8000f1a1014 */
[----:B------:R4:W-:Y:S01]  /*b270*/  LDGSTS.E [R2+0x3e600], desc[UR20][R4.64], !P6 ;  /* 0x3e60000004027fae */ /* 0x0009e2000f1a1014 */
[----:B-1----:R-:W-:-:S05]  /*b280*/  IMAD.WIDE R10, R245, 0x4, R226 ;  /* 0x00000004f50a7825 */ /* 0x002fca00078e02e2 */
[----:B------:R1:W-:Y:S01]  /*b290*/  LDGSTS.E [R2+0x3e800], desc[UR20][R10.64], !P5 ;  /* 0x3e8000000a027fae */ /* 0x0003e2000e9a1014 */
[----:B---3--:R-:W-:-:S03]  /*b2a0*/  IMAD.WIDE R8, R245, 0x4, R214 ;  /* 0x00000004f5087825 */ /* 0x008fc600078e02d6 */
[----:B------:R-:W3:Y:S01]  /*b2b0*/  LDL.LU.64 R214, [R1+0x700] ;  /* 0x0007000001d67983 */ /* 0x000ee20000300a00 */
[----:B--2---:R-:W-:-:S03]  /*b2c0*/  IMAD.WIDE R6, R245, 0x4, R222 ;  /* 0x00000004f5067825 */ /* 0x004fc600078e02de */
[----:B------:R1:W-:Y:S04]  /*b2d0*/  STL.64 [R1+0x378], R10 ;  /* 0x0003780a01007387 */ /* 0x0003e80000100a00 */
[----:B------:R-:W2:Y:S01]  /*b2e0*/  LDL.LU.64 R228, [R1+0x710] ;  /* 0x0007100001e47983 */ /* 0x000ea20000300a00 */
[----:B----4-:R-:W-:-:S03]  /*b2f0*/  IMAD.WIDE R4, R245, 0x4, R216 ;  /* 0x00000004f5047825 */ /* 0x010fc600078e02d8 */
[----:B------:R4:W-:Y:S04]  /*b300*/  STL.64 [R1+0x388], R8 ;  /* 0x0003880801007387 */ /* 0x0009e80000100a00 */
[----:B------:R-:W5:Y:S04]  /*b310*/  LDL.LU.64 R222, [R1+0x728] ;  /* 0x0007280001de7983 */ /* 0x000f680000300a00 */
[----:B------:R4:W-:Y:S04]  /*b320*/  STL.64 [R1+0x398], R6 ;  /* 0x0003980601007387 */ /* 0x0009e80000100a00 */
[----:B------:R-:W5:Y:S01]  /*b330*/  LDL.LU.64 R216, [R1+0x720] ;  /* 0x0007200001d87983 */ /* 0x000f620000300a00 */
[----:B-1----:R-:W-:-:S03]  /*b340*/  IMAD.WIDE R10, R245, 0x4, R224 ;  /* 0x00000004f50a7825 */ /* 0x002fc600078e02e0 */
[----:B------:R4:W-:Y:S04]  /*b350*/  LDGSTS.E [R2+0x3ea00], desc[UR20][R8.64], !P5 ;  /* 0x3ea0000008027fae */ /* 0x0009e8000e9a1014 */
[----:B------:R1:W-:Y:S04]  /*b360*/  LDGSTS.E [R2+0x3ec00], desc[UR20][R6.64], !P5 ;  /* 0x3ec0000006027fae */ /* 0x0003e8000e9a1014 */
[----:B------:R1:W-:Y:S01]  /*b370*/  STL.64 [R1+0x3a8], R4 ;  /* 0x0003a80401007387 */ /* 0x0003e20000100a00 */
[----:B----4-:R-:W-:-:S03]  /*b380*/  IMAD.WIDE R8, R245, 0x4, R220 ;  /* 0x00000004f5087825 */ /* 0x010fc600078e02dc */
[----:B------:R4:W-:Y:S01]  /*b390*/  LDGSTS.E [R2+0x3ee00], desc[UR20][R4.64], !P5 ;  /* 0x3ee0000004027fae */ /* 0x0009e2000e9a1014 */
[----:B-1----:R-:W-:-:S03]  /*b3a0*/  IMAD.WIDE R6, R245, 0x4, R218 ;  /* 0x00000004f5067825 */ /* 0x002fc600078e02da */
[----:B------:R3:W-:Y:S04]  /*b3b0*/  STL.64 [R1+0x3b8], R10 ;  /* 0x0003b80a01007387 */ /* 0x0007e80000100a00 */
[----:B------:R-:W5:Y:S01]  /*b3c0*/  LDL.LU.64 R226, [R1+0x2b0] ;  /* 0x0002b00001e27983 */ /* 0x000f620000300a00 */
[----:B----4-:R-:W-:-:S03]  /*b3d0*/  IMAD.WIDE R4, R245, 0x4, R80 ;  /* 0x00000004f5047825 */ /* 0x010fc600078e0250 */
[----:B------:R2:W-:Y:S04]  /*b3e0*/  STL.64 [R1+0x4e0], R8 ;  /* 0x0004e00801007387 */ /* 0x0005e80000100a00 */
[----:B------:R5:W-:Y:S04]  /*b3f0*/  STL.64 [R1+0x4d8], R6 ;  /* 0x0004d80601007387 */ /* 0x000be80000100a00 */
[----:B------:R1:W-:Y:S04]  /*b400*/  STL.64 [R1+0x4d0], R4 ;  /* 0x0004d00401007387 */ /* 0x0003e80000100a00 */
[----:B------:R-:W4:Y:S04]  /*b410*/  LDL.LU.64 R224, [R1+0x2a8] ;  /* 0x0002a80001e07983 */ /* 0x000f280000300a00 */
[----:B------:R-:W4:Y:S04]  /*b420*/  LDL.LU.64 R220, [R1+0x2a0] ;  /* 0x0002a00001dc7983 */ /* 0x000f280000300a00 */
[----:B------:R-:W4:Y:S01]  /*b430*/  LDL.LU.64 R218, [R1+0x298] ;  /* 0x0002980001da7983 */ /* 0x000f220000300a00 */
[----:B------:R-:W-:-:S03]  /*b440*/  SEL R0, R0, RZ, P3 ;  /* 0x000000ff00007207 */ /* 0x000fc60001800000 */
[----:B------:R3:W-:Y:S04]  /*b450*/  LDGSTS.E [R2+0x3f000], desc[UR20][R10.64], !P4 ;  /* 0x3f0000000a027fae */ /* 0x0007e8000e1a1014 */
[----:B------:R-:W4:Y:S01]  /*b460*/  LDL.LU.64 R80, [R1+0x290] ;  /* 0x0002900001507983 */ /* 0x000f220000300a00 */
[----:B------:R-:W-:-:S03]  /*b470*/  ISETP.NE.U32.AND P3, PT, R0, RZ, PT ;  /* 0x000000ff0000720c */ /* 0x000fc60003f65070 */
[----:B------:R2:W-:Y:S01]  /*b480*/  LDGSTS.E [R2+0x3f200], desc[UR20][R8.64], !P4 ;  /* 0x3f20000008027fae */ /* 0x0005e2000e1a1014 */
[----:B------:R-:W-:Y:S02]  /*b490*/  IADD3 R0, PT, PT, R246, -0x81, RZ ;  /* 0xffffff7ff6007810 */ /* 0x000fe40007ffe0ff */
[----:B------:R-:W-:Y:S01]  /*b4a0*/  ISETP.GE.U32.AND P6, PT, R244, 0x7fffff41, PT ;  /* 0x7fffff41f400780c */ /* 0x000fe20003fc6070 */
[----:B------:R-:W4:Y:S04]  /*b4b0*/  LDL.LU.64 R232, [R1+0x288] ;  /* 0x0002880001e87983 */ /* 0x000f280000300a00 */
[----:B------:R5:W-:Y:S01]  /*b4c0*/  LDGSTS.E [R2+0x3f400], desc[UR20][R6.64], !P4 ;  /* 0x3f40000006027fae */ /* 0x000be2000e1a1014 */
[----:B------:R-:W-:Y:S01]  /*b4d0*/  ISETP.GE.U32.AND P5, PT, R0, 0x7fffff40, PT ;  /* 0x7fffff400000780c */ /* 0x000fe20003fa6070 */
[----:B------:R-:W1:Y:S02]  /*b4e0*/  LDC R244, c[0x0][0x3a0] ;  /* 0x0000e800fff47b82 */ /* 0x000e640000000800 */
[----:B------:R1:W-:Y:S01]  /*b4f0*/  LDGSTS.E [R2+0x3f600], desc[UR20][R4.64], !P4 ;  /* 0x3f60000004027fae */ /* 0x0003e2000e1a1014 */
[----:B------:R-:W-:-:S05]  /*b500*/  VIADD R0, R247, 0xffffff7e ;  /* 0xffffff7ef7007836 */ /* 0x000fca0000000000 */
[----:B------:R-:W-:Y:S01]  /*b510*/  ISETP.GE.U32.AND P4, PT, R0, 0x7fffff3f, PT ;  /* 0x7fffff3f0000780c */ /* 0x000fe20003f86070 */
[----:B------:R-:W1:Y:S01]  /*b520*/  LDC R246, c[0x0][0x3a0] ;  /* 0x0000e800fff67b82 */ /* 0x000e620000000800 */
[----:B------:R-:W-:-:S07]  /*b530*/  MOV R0, UR5 ;  /* 0x0000000500007c02 */ /* 0x000fce0008000f00 */
[----:B------:R-:W1:Y:S01]  /*b540*/  LDC R247, c[0x0][0x3a0] ;  /* 0x0000e800fff77b82 */ /* 0x000e620000000800 */
[C---:B---3--:R-:W-:Y:S02]  /*b550*/  IMAD.WIDE R10, R245.reuse, 0x4, R214 ;  /* 0x00000004f50a7825 */ /* 0x048fe400078e02d6 */
[----:B------:R-:W3:Y:S02]  /*b560*/  LDL.LU.64 R214, [R1+0x280] ;  /* 0x0002800001d67983 */ /* 0x000ee40000300a00 */
[C---:B--2---:R-:W-:Y:S02]  /*b570*/  IMAD.WIDE R8, R245.reuse, 0x4, R228 ;  /* 0x00000004f5087825 */ /* 0x044fe400078e02e4 */
[----:B------:R-:W-:Y:S04]  /*b580*/  STL.64 [R1+0x4c8], R10 ;  /* 0x0004c80a01007387 */ /* 0x000fe80000100a00 */
[----:B------:R-:W2:Y:S01]  /*b590*/  LDL.LU.64 R230, [R1+0x278] ;  /* 0x0002780001e67983 */ /* 0x000ea20000300a00 */
[----:B-----5:R-:W-:-:S03]  /*b5a0*/  IMAD.WIDE R6, R245, 0x4, R222 ;  /* 0x00000004f5067825 */ /* 0x020fc600078e02de */
[----:B------:R4:W-:Y:S04]  /*b5b0*/  STL.64 [R1+0x508], R8 ;  /* 0x0005080801007387 */ /* 0x0009e80000100a00 */
[----:B------:R-:W5:Y:S01]  /*b5c0*/  LDL.LU.64 R222, [R1+0x270] ;  /* 0x0002700001de7983 */ /* 0x000f620000300a00 */
[----:B-1----:R-:W-:-:S03]  /*b5d0*/  IMAD.WIDE R4, R245, 0x4, R216 ;  /* 0x00000004f5047825 */ /* 0x002fc600078e02d8 */
[----:B------:R-:W-:Y:S04]  /*b5e0*/  STL.64 [R1+0x500], R6 ;  /* 0x0005000601007387 */ /* 0x000fe80000100a00 */
[----:B------:R1:W-:Y:S04]  /*b5f0*/  STL.64 [R1+0x4f8], R4 ;  /* 0x0004f80401007387 */ /* 0x0003e80000100a00 */
[----:B------:R-:W5:Y:S04]  /*b600*/  LDL.LU.64 R228, [R1+0x268] ;  /* 0x0002680001e47983 */ /* 0x000f680000300a00 */
[----:B------:R-:W5:Y:S04]  /*b610*/  LDL.LU.64 R216, [R1+0x260] ;  /* 0x0002600001d87983 */ /* 0x000f680000300a00 */
[----:B------:R-:W-:Y:S04]  /*b620*/  LDGSTS.E [R2+0x3f800], desc[UR20][R10.64], !P6 ;  /* 0x3f8000000a027fae */ /* 0x000fe8000f1a1014 */
[----:B------:R4:W-:Y:S01]  /*b630*/  LDGSTS.E [R2+0x3fa00], desc[UR20][R8.64], !P6 ;  /* 0x3fa0000008027fae */ /* 0x0009e2000f1a1014 */
[----:B------:R-:W-:-:S03]  /*b640*/  IMAD.WIDE R46, R0, 0x4, R226 ;  /* 0x00000004002e7825 */ /* 0x000fc600078e02e2 */
[----:B------:R1:W-:Y:S04]  /*b650*/  LDGSTS.E [R2+0x3fc00], desc[UR20][R6.64], !P6 ;  /* 0x3fc0000006027fae */ /* 0x0003e8000f1a1014 */
[----:B------:R-:W5:Y:S04]  /*b660*/  LDL.LU.64 R226, [R1+0x258] ;  /* 0x0002580001e27983 */ /* 0x000f680000300a00 */
[----:B------:R1:W-:Y:S04]  /*b670*/  LDGSTS.E [R2+0x3fe00], desc[UR20][R4.64], !P6 ;  /* 0x3fe0000004027fae */ /* 0x0003e8000f1a1014 */
[----:B------:R-:W0:Y:S01]  /*b680*/  LDGDEPBAR ;  /* 0x00000000000079af */ /* 0x000e220000000000 */
[----:B----4-:R-:W-:-:S04]  /*b690*/  IMAD.WIDE R8, R0, 0x4, R220 ;  /* 0x0000000400087825 */ /* 0x010fc800078e02dc */
[C---:B------:R-:W-:Y:S02]  /*b6a0*/  IMAD.WIDE R220, R0.reuse, 0x4, R218 ;  /* 0x0000000400dc7825 */ /* 0x040fe400078e02da */
[----:B------:R-:W4:Y:S02]  /*b6b0*/  LDL.LU.64 R218, [R1+0x250] ;  /* 0x0002500001da7983 */ /* 0x000f240000300a00 */
[C---:B------:R-:W-:Y:S02]  /*b6c0*/  IMAD.WIDE R30, R0.reuse, 0x4, R224 ;  /* 0x00000004001e7825 */ /* 0x040fe400078e02e0 */
[----:B------:R1:W-:Y:S02]  /*b6d0*/  STL.64 [R1+0x4c0], R46 ;  /* 0x0004c02e01007387 */ /* 0x0003e40000100a00 */
[C---:B------:R-:W-:Y:S02]  /*b6e0*/  IMAD.WIDE R44, R0.reuse, 0x4, R80 ;  /* 0x00000004002c7825 */ /* 0x040fe400078e0250 */
[----:B------:R-:W4:Y:S04]  /*b6f0*/  LDL.LU.64 R224, [R1+0x248] ;  /* 0x0002480001e07983 */ /* 0x000f280000300a00 */
[----:B------:R-:W4:Y:S01]  /*b700*/  LDL.LU.64 R80, [R1+0x240] ;  /* 0x0002400001507983 */ /* 0x000f220000300a00 */
[----:B------:R-:W-:-:S03]  /*b710*/  IMAD.WIDE R28, R0, 0x4, R232 ;  /* 0x00000004001c7825 */ /* 0x000fc600078e02e8 */
[----:B------:R-:W-:Y:S04]  /*b720*/  STL.64 [R1+0x4b8], R30 ;  /* 0x0004b81e01007387 */ /* 0x000fe80000100a00 */
[----:B------:R-:W-:Y:S04]  /*b730*/  STL.64 [R1+0x4b0], R8 ;  /* 0x0004b00801007387 */ /* 0x000fe80000100a00 */
[----:B------:R1:W-:Y:S01]  /*b740*/  STL.64 [R1+0x4a0], R44 ;  /* 0x0004a02c01007387 */ /* 0x0003e20000100a00 */
[----:B---3--:R-:W-:-:S03]  /*b750*/  IMAD.WIDE R22, R0, 0x4, R214 ;  /* 0x0000000400167825 */ /* 0x008fc600078e02d6 */
[----:B------:R-:W3:Y:S04]  /*b760*/  LDL.LU.64 R214, [R1+0x238] ;  /* 0x0002380001d67983 */ /* 0x000ee80000300a00 */
[----:B------:R-:W-:Y:S04]  /*b770*/  STL.64 [R1+0x4a8], R220 ;  /* 0x0004a8dc01007387 */ /* 0x000fe80000100a00 */
[----:B------:R-:W-:Y:S04]  /*b780*/  STL.64 [R1+0x498], R28 ;  /* 0x0004981c01007387 */ /* 0x000fe80000100a00 */
[----:B------:R-:W3:Y:S01]  /*b790*/  LDL.LU.64 R36, [R1+0x230] ;  /* 0x0002300001247983 */ /* 0x000ee20000300a00 */
[----:B--2---:R-:W-:-:S04]  /*b7a0*/  IMAD.WIDE R242, R0, 0x4, R230 ;  /* 0x0000000400f27825 */ /* 0x004fc800078e02e6 */
[C---:B-----5:R-:W-:Y:S02]  /*b7b0*/  IMAD.WIDE R18, R0.reuse, 0x4, R222 ;  /* 0x0000000400127825 */ /* 0x060fe400078e02de */
[----:B------:R-:W2:Y:S04]  /*b7c0*/  LDL.LU.64 R222, [R1+0x228] ;  /* 0x0002280001de7983 */ /* 0x000ea80000300a00 */
[----:B-1----:R-:W5:Y:S04]  /*b7d0*/  LDL.LU.64 R4, [R1+0x220] ;  /* 0x0002200001047983 */ /* 0x002f680000300a00 */
[----:B------:R-:W-:Y:S01]  /*b7e0*/  STL.64 [R1+0x490], R22 ;  /* 0x0004901601007387 */ /* 0x000fe20000100a00 */
[----:B------:R-:W-:-:S03]  /*b7f0*/  IMAD.WIDE R232, R0, 0x4, R228 ;  /* 0x0000000400e87825 */ /* 0x000fc600078e02e4 */
[----:B------:R-:W5:Y:S01]  /*b800*/  LDL.LU.64 R236, [R1+0x218] ;  /* 0x0002180001ec7983 */ /* 0x000f620000300a00 */
[----:B------:R-:W-:-:S03]  /*b810*/  IMAD.WIDE R20, R0, 0x4, R216 ;  /* 0x0000000400147825 */ /* 0x000fc600078e02d8 */
[----:B------:R-:W5:Y:S04]  /*b820*/  LDL.LU.64 R14, [R1+0x210] ;  /* 0x00021000010e7983 */ /* 0x000f680000300a00 */
[----:B------:R-:W5:Y:S04]  /*b830*/  LDL.LU.64 R216, [R1+0x208] ;  /* 0x0002080001d87983 */ /* 0x000f680000300a00 */
[----:B------:R-:W5:Y:S04]  /*b840*/  LDL.LU.64 R228, [R1+0x200] ;  /* 0x0002000001e47983 */ /* 0x000f680000300a00 */
[----:B------:R1:W-:Y:S04]  /*b850*/  STL.64 [R1+0x480], R18 ;  /* 0x0004801201007387 */ /* 0x0003e80000100a00 */
[----:B------:R-:W-:Y:S04]  /*b860*/  STL.64 [R1+0x488], R242 ;  /* 0x000488f201007387 */ /* 0x000fe80000100a00 */
[----:B------:R-:W5:Y:S01]  /*b870*/  LDL.LU.64 R234, [R1+0x1f8] ;  /* 0x0001f80001ea7983 */ /* 0x000f620000300a00 */
[----:B------:R-:W-:-:S03]  /*b880*/  IMAD.WIDE R240, R0, 0x4, R226 ;  /* 0x0000000400f07825 */ /* 0x000fc600078e02e2 */
[----:B------:R-:W5:Y:S04]  /*b890*/  LDL.LU.64 R10, [R1+0x1f0] ;  /* 0x0001f000010a7983 */ /* 0x000f680000300a00 */
[----:B------:R-:W-:Y:S04]  /*b8a0*/  STL.64 [R1+0x478], R232 ;  /* 0x000478e801007387 */ /* 0x000fe80000100a00 */
[----:B------:R-:W5:Y:S01]  /*b8b0*/  LDL.LU.64 R226, [R1+0x1e8] ;  /* 0x0001e80001e27983 */ /* 0x000f620000300a00 */
[----:B----4-:R-:W-:-:S03]  /*b8c0*/  IMAD.WIDE R16, R0, 0x4, R218 ;  /* 0x0000000400107825 */ /* 0x010fc600078e02da */
[----:B------:R-:W4:Y:S04]  /*b8d0*/  LDL.LU.64 R218, [R1+0x1e0] ;  /* 0x0001e00001da7983 */ /* 0x000f280000300a00 */
[----:B------:R-:W-:Y:S01]  /*b8e0*/  STL.64 [R1+0x470], R20 ;  /* 0x0004701401007387 */ /* 0x000fe20000100a00 */
[----:B------:R-:W-:-:S03]  /*b8f0*/  IMAD.WIDE R230, R0, 0x4, R224 ;  /* 0x0000000400e67825 */ /* 0x000fc600078e02e0 */
[----:B------:R-:W4:Y:S01]  /*b900*/  LDL.LU.64 R12, [R1+0x1d0] ;  /* 0x0001d000010c7983 */ /* 0x000f220000300a00 */
[----:B------:R-:W-:-:S03]  /*b910*/  IMAD.WIDE R6, R0, 0x4, R80 ;  /* 0x0000000400067825 */ /* 0x000fc600078e0250 */
[----:B------:R-:W4:Y:S04]  /*b920*/  LDL.LU.64 R80, [R1+0x1c8] ;  /* 0x0001c80001507983 */ /* 0x000f280000300a00 */
[----:B------:R-:W4:Y:S04]  /*b930*/  LDL.LU.64 R224, [R1+0x1c0] ;  /* 0x0001c00001e07983 */ /* 0x000f280000300a00 */
[----:B------:R1:W-:Y:S04]  /*b940*/  STL.64 [R1+0x460], R16 ;  /* 0x0004601001007387 */ /* 0x0003e80000100a00 */
[----:B------:R-:W-:Y:S01]  /*b950*/  STL.64 [R1+0x468], R240 ;  /* 0x000468f001007387 */ /* 0x000fe20000100a00 */
[----:B---3--:R-:W-:-:S03]  /*b960*/  IMAD.WIDE R238, R0, 0x4, R214 ;  /* 0x0000000400ee7825 */ /* 0x008fc600078e02d6 */
[----:B------:R-:W3:Y:S04]  /*b970*/  LDL.LU.64 R214, [R1+0x1b8] ;  /* 0x0001b80001d67983 */ /* 0x000ee80000300a00 */
[----:B------:R-:W-:Y:S01]  /*b980*/  STL.64 [R1+0x458], R230 ;  /* 0x000458e601007387 */ /* 0x000fe20000100a00 */
[----:B------:R-:W-:-:S03]  /*b990*/  IMAD.WIDE R38, R0, 0x4, R36 ;  /* 0x0000000400267825 */ /* 0x000fc600078e0224 */
[----:B------:R-:W-:Y:S01]  /*b9a0*/  STL.64 [R1+0x450], R6 ;  /* 0x0004500601007387 */ /* 0x000fe20000100a00 */
[----:B--2---:R-:W-:-:S03]  /*b9b0*/  IMAD.WIDE R222, R0, 0x4, R222 ;  /* 0x0000000400de7825 */ /* 0x004fc600078e02de */
[----:B------:R2:W-:Y:S01]  /*b9c0*/  STL.64 [R1+0x440], R38 ;  /* 0x0004402601007387 */ /* 0x0005e20000100a00 */
[----:B-----5:R-:W-:-:S03]  /*b9d0*/  IMAD.WIDE R4, R0, 0x4, R4 ;  /* 0x0000000400047825 */ /* 0x020fc600078e0204 */
[----:B------:R-:W-:Y:S04]  /*b9e0*/  STL.64 [R1+0x448], R238 ;  /* 0x000448ee01007387 */ /* 0x000fe80000100a00 */
[----:B------:R-:W-:Y:S01]  /*b9f0*/  STL.64 [R1+0x438], R222 ;  /* 0x000438de01007387 */ /* 0x000fe20000100a00 */
[----:B------:R-:W-:-:S04]  /*ba00*/  IMAD.WIDE R236, R0, 0x4, R236 ;  /* 0x0000000400ec7825 */ /* 0x000fc800078e02ec */
[C---:B------:R-:W-:Y:S01]  /*ba10*/  IMAD.WIDE R36, R0.reuse, 0x4, R14 ;  /* 0x0000000400247825 */ /* 0x040fe200078e020e */
[----:B------:R-:W-:Y:S03]  /*ba20*/  STL.64 [R1+0x430], R4 ;  /* 0x0004300401007387 */ /* 0x000fe60000100a00 */
[C---:B------:R-:W-:Y:S01]  /*ba30*/  IMAD.WIDE R216, R0.reuse, 0x4, R216 ;  /* 0x0000000400d87825 */ /* 0x040fe200078e02d8 */
[----:B------:R5:W-:Y:S03]  /*ba40*/  STL.64 [R1+0x420], R36 ;  /* 0x0004202401007387 */ /* 0x000be60000100a00 */
[C---:B------:R-:W-:Y:S01]  /*ba50*/  IMAD.WIDE R228, R0.reuse, 0x4, R228 ;  /* 0x0000000400e47825 */ /* 0x040fe200078e02e4 */
[----:B------:R-:W-:Y:S04]  /*ba60*/  STL.64 [R1+0x428], R236 ;  /* 0x000428ec01007387 */ /* 0x000fe80000100a00 */
[----:B------:R-:W-:Y:S04]  /*ba70*/  STL.64 [R1+0x418], R216 ;  /* 0x000418d801007387 */ /* 0x000fe80000100a00 */
[----:B------:R-:W-:Y:S01]  /*ba80*/  STL.64 [R1+0x410], R228 ;  /* 0x000410e401007387 */ /* 0x000fe20000100a00 */
[----:B------:R-:W-:-:S04]  /*ba90*/  IMAD.WIDE R234, R0, 0x4, R234 ;  /* 0x0000000400ea7825 */ /* 0x000fc800078e02ea */
[----:B------:R-:W-:-:S05]  /*baa0*/  IMAD.WIDE R14, R0, 0x4, R10 ;  /* 0x00000004000e7825 */ /* 0x000fca00078e020a */
[----:B------:R1:W-:Y:S01]  /*bab0*/  STL.64 [R1+0x400], R14 ;  /* 0x0004000e01007387 */ /* 0x0003e20000100a00 */
[----:B------:R-:W-:-:S03]  /*bac0*/  IMAD.WIDE R10, R0, 0x4, R226 ;  /* 0x00000004000a7825 */ /* 0x000fc600078e02e2 */
[----:B------:R-:W-:Y:S01]  /*bad0*/  STL.64 [R1+0x408], R234 ;  /* 0x000408ea01007387 */ /* 0x000fe20000100a00 */
[----:B----4-:R-:W-:-:S04]  /*bae0*/  IMAD.WIDE R226, R0, 0x4, R218 ;  /* 0x0000000400e27825 */ /* 0x010fc800078e02da */
[C---:B------:R-:W-:Y:S02]  /*baf0*/  IMAD.WIDE R218, R0.reuse, 0x4, R82 ;  /* 0x0000000400da7825 */ /* 0x040fe400078e0252 */
[----:B------:R-:W4:Y:S02]  /*bb00*/  LDL.LU.64 R82, [R1+0xd40] ;  /* 0x000d400001527983 */ /* 0x000f240000300a00 */
[C---:B------:R-:W-:Y:S02]  /*bb10*/  IMAD.WIDE R12, R0.reuse, 0x4, R12 ;  /* 0x00000004000c7825 */ /* 0x040fe400078e020c */
[----:B------:R-:W-:Y:S02]  /*bb20*/  STL.64 [R1+0x3f8], R10 ;  /* 0x0003f80a01007387 */ /* 0x000fe40000100a00 */
[C---:B------:R-:W-:Y:S02]  /*bb30*/  IMAD.WIDE R80, R0.reuse, 0x4, R80 ;  /* 0x0000000400507825 */ /* 0x040fe400078e0250 */
[----:B------:R-:W-:Y:S02]  /*bb40*/  STL.64 [R1+0x3f0], R226 ;  /* 0x0003f0e201007387 */ /* 0x000fe40000100a00 */
[----:B------:R-:W-:-:S02]  /*bb50*/  IMAD.WIDE R224, R0, 0x4, R224 ;  /* 0x0000000400e07825 */ /* 0x000fc400078e02e0 */
[----:B------:R1:W-:Y:S04]  /*bb60*/  STL.64 [R1+0x3e0], R12 ;  /* 0x0003e00c01007387 */ /* 0x0003e80000100a00 */
[----:B------:R-:W-:Y:S04]  /*bb70*/  STL.64 [R1+0x3e8], R218 ;  /* 0x0003e8da01007387 */ /* 0x000fe80000100a00 */
[----:B------:R1:W-:Y:S04]  /*bb80*/  STL.64 [R1+0x3d8], R80 ;  /* 0x0003d85001007387 */ /* 0x0003e80000100a00 */
[----:B------:R1:W-:Y:S01]  /*bb90*/  STL.64 [R1+0x3d0], R224 ;  /* 0x0003d0e001007387 */ /* 0x0003e20000100a00 */
[----:B---3--:R-:W-:-:S03]  /*bba0*/  IMAD.WIDE R214, R0, 0x4, R214 ;  /* 0x0000000400d67825 */ /* 0x008fc600078e02d6 */
[----:B----4-:R-:W-:Y:S04]  /*bbb0*/  LDGSTS.E [R83+-0x3c000], desc[UR20][R46.64], P2 ;  /* 0xc40000002e537fae */ /* 0x010fe800091a1014 */
[----:B------:R-:W-:Y:S04]  /*bbc0*/  LDGSTS.E [R83+-0x3bc00], desc[UR20][R44.64], P2 ;  /* 0xc44000002c537fae */ /* 0x000fe800091a1014 */
[----:B------:R-:W-:Y:S04]  /*bbd0*/  LDGSTS.E [R83+-0x3b800], desc[UR20][R18.64], P2 ;  /* 0xc480000012537fae */ /* 0x000fe800091a1014 */
[----:B------:R-:W3:Y:S04]  /*bbe0*/  LDL.LU.64 R46, [R1+0xd38] ;  /* 0x000d3800012e7983 */ /* 0x000ee80000300a00 */
[----:B------:R-:W4:Y:S04]  /*bbf0*/  LDL.LU.64 R44, [R1+0xd30] ;  /* 0x000d3000012c7983 */ /* 0x000f280000300a00 */
[----:B------:R2:W-:Y:S04]  /*bc00*/  STL.64 [R1+0x3c8], R214 ;  /* 0x0003c8d601007387 */ /* 0x0005e80000100a00 */
[----:B-1----:R-:W3:Y:S04]  /*bc10*/  LDL.LU.64 R18, [R1+0xd28] ;  /* 0x000d280001127983 */ /* 0x002ee80000300a00 */
[----:B------:R-:W-:Y:S04]  /*bc20*/  LDGSTS.E [R83+-0x3b400], desc[UR20][R16.64], P2 ;  /* 0xc4c0000010537fae */ /* 0x000fe800091a1014 */
[----:B------:R-:W-:Y:S04]  /*bc30*/  LDGSTS.E [R83+-0x3b000], desc[UR20][R38.64], P2 ;  /* 0xc500000026537fae */ /* 0x000fe800091a1014 */
[----:B------:R-:W-:Y:S04]  /*bc40*/  LDGSTS.E [R83+-0x3ac00], desc[UR20][R36.64], P2 ;  /* 0xc540000024537fae */ /* 0x000fe800091a1014 */
[----:B------:R-:W3:Y:S04]  /*bc50*/  LDL.LU.64 R16, [R1+0xd20] ;  /* 0x000d200001107983 */ /* 0x000ee80000300a00 */
[----:B--2---:R-:W2:Y:S04]  /*bc60*/  LDL.LU.64 R38, [R1+0xd18] ;  /* 0x000d180001267983 */ /* 0x004ea80000300a00 */
[----:B-----5:R-:W5:Y:S04]  /*bc70*/  LDL.LU.64 R36, [R1+0xd10] ;  /* 0x000d100001247983 */ /* 0x020f680000300a00 */
[----:B------:R-:W-:Y:S04]  /*bc80*/  LDGSTS.E [R83+-0x3a800], desc[UR20][R14.64], P2 ;  /* 0xc58000000e537fae */ /* 0x000fe800091a1014 */
[----:B------:R-:W-:Y:S04]  /*bc90*/  LDGSTS.E [R83+-0x3a400], desc[UR20][R12.64], P2 ;  /* 0xc5c000000c537fae */ /* 0x000fe800091a1014 */
[----:B------:R-:W-:Y:S04]  /*bca0*/  LDGSTS.E [R82+-0x3bf00], desc[UR20][R30.64], P2 ;  /* 0xc41000001e527fae */ /* 0x000fe800091a1014 */
[----:B------:R-:W2:Y:S04]  /*bcb0*/  LDL.LU.64 R14, [R1+0xd08] ;  /* 0x000d0800010e7983 */ /* 0x000ea80000300a00 */
[----:B------:R-:W2:Y:S04]  /*bcc0*/  LDL.LU.64 R12, [R1+0xd00] ;  /* 0x000d0000010c7983 */ /* 0x000ea80000300a00 */
[----:B------:R-:W2:Y:S04]  /*bcd0*/  LDL.LU.64 R30, [R1+0xcf8] ;  /* 0x000cf800011e7983 */ /* 0x000ea80000300a00 */
[----:B------:R-:W-:Y:S04]  /*bce0*/  LDGSTS.E [R82+-0x3bb00], desc[UR20][R28.64], P2 ;  /* 0xc45000001c527fae */ /* 0x000fe800091a1014 */
[----:B------:R-:W-:Y:S04]  /*bcf0*/  LDGSTS.E [R82+-0x3b700], desc[UR20][R232.64], P2 ;  /* 0xc4900000e8527fae */ /* 0x000fe800091a1014 */
[----:B------:R-:W-:Y:S04]  /*bd00*/  LDGSTS.E [R82+-0x3b300], desc[UR20][R230.64], P2 ;  /* 0xc4d00000e6527fae */ /* 0x000fe800091a1014 */
[----:B------:R-:W2:Y:S04]  /*bd10*/  LDL.LU.64 R28, [R1+0xcf0] ;  /* 0x000cf000011c7983 */ /* 0x000ea80000300a00 */
[----:B------:R-:W2:Y:S04]  /*bd20*/  LDL.LU.64 R232, [R1+0x868] ;  /* 0x0008680001e87983 */ /* 0x000ea80000300a00 */
[----:B------:R-:W-:Y:S04]  /*bd30*/  LDGSTS.E [R82+-0x3af00], desc[UR20][R222.64], P2 ;  /* 0xc5100000de527fae */ /* 0x000fe800091a1014 */
[----:B------:R-:W2:Y:S04]  /*bd40*/  LDL.LU.64 R230, [R1+0x860] ;  /* 0x0008600001e67983 */ /* 0x000ea80000300a00 */
[----:B------:R-:W-:Y:S04]  /*bd50*/  LDGSTS.E [R82+-0x3ab00], desc[UR20][R216.64], P2 ;  /* 0xc5500000d8527fae */ /* 0x000fe800091a1014 */
[----:B------:R-:W2:Y:S04]  /*bd60*/  LDL.LU.64 R222, [R1+0x858] ;  /* 0x0008580001de7983 */ /* 0x000ea80000300a00 */
[----:B------:R-:W-:Y:S04]  /*bd70*/  LDGSTS.E [R82+-0x3a700], desc[UR20][R10.64], P2 ;  /* 0xc59000000a527fae */ /* 0x000fe800091a1014 */
[----:B------:R-:W2:Y:S04]  /*bd80*/  LDL.LU.64 R216, [R1+0x850] ;  /* 0x0008500001d87983 */ /* 0x000ea80000300a00 */
[----:B------:R-:W-:Y:S04]  /*bd90*/  LDGSTS.E [R82+-0x3a300], desc[UR20][R80.64], P2 ;  /* 0xc5d0000050527fae */ /* 0x000fe800091a1014 */
[----:B------:R-:W2:Y:S04]  /*bda0*/  LDL.LU.64 R10, [R1+0xce8] ;  /* 0x000ce800010a7983 */ /* 0x000ea80000300a00 */
[----:B------:R-:W2:Y:S04]  /*bdb0*/  LDL.LU.64 R80, [R1+0xce0] ;  /* 0x000ce00001507983 */ /* 0x000ea80000300a00 */
[----:B--2---:R-:W-:Y:S04]  /*bdc0*/  LDGSTS.E [R81+-0x3be00], desc[UR20][R8.64], P2 ;  /* 0xc420000008517fae */ /* 0x004fe800091a1014 */
        /* <DEDUP_REMOVED lines=14> */
[----:B------:R-:W3:Y:S04]  /*beb0*/  LDL.LU.64 R226, [R1+0x840] ;  /* 0x0008400001e27983 */ /* 0x000ee80000300a00 */
[----:B------:R-:W4:Y:S04]  /*bec0*/  LDL.LU.64 R224, [R1+0x838] ;  /* 0x0008380001e07983 */ /* 0x000f280000300a00 */
[----:B------:R-:W-:Y:S04]  /*bed0*/  LDGSTS.E [R80+-0x3b900], desc[UR20][R242.64], P2 ;  /* 0xc4700000f2507fae */ /* 0x000fe800091a1014 */
[----:B------:R-:W-:Y:S04]  /*bee0*/  LDGSTS.E [R80+-0x3b500], desc[UR20][R240.64], P2 ;  /* 0xc4b00000f0507fae */ /* 0x000fe800091a1014 */
[----:B------:R-:W5:Y:S04]  /*bef0*/  LDL.LU.64 R220, [R1+0x830] ;  /* 0x0008300001dc7983 */ /* 0x000f680000300a00 */
[----:B------:R-:W-:Y:S04]  /*bf00*/  LDGSTS.E [R80+-0x3b100], desc[UR20][R238.64], P2 ;  /* 0xc4f00000ee507fae */ /* 0x000fe800091a1014 */
[----:B------:R1:W-:Y:S04]  /*bf10*/  LDGSTS.E [R80+-0x3ad00], desc[UR20][R236.64], P2 ;  /* 0xc5300000ec507fae */ /* 0x0003e800091a1014 */
[----:B------:R1:W-:Y:S04]  /*bf20*/  LDGSTS.E [R80+-0x3a900], desc[UR20][R234.64], P2 ;  /* 0xc5700000ea507fae */ /* 0x0003e800091a1014 */
[----:B------:R-:W-:Y:S04]  /*bf30*/  LDGSTS.E [R80+-0x3a500], desc[UR20][R218.64], P2 ;  /* 0xc5b00000da507fae */ /* 0x000fe800091a1014 */
[----:B------:R-:W-:Y:S04]  /*bf40*/  LDGSTS.E [R80+-0x3a100], desc[UR20][R214.64], P2 ;  /* 0xc5f00000d6507fae */ /* 0x000fe800091a1014 */
[----:B------:R-:W0:Y:S04]  /*bf50*/  LDGDEPBAR ;  /* 0x00000000000079af */ /* 0x000e280000000000 */
[----:B------:R-:W5:Y:S04]  /*bf60*/  LDL.LU.64 R218, [R1+0x828] ;  /* 0x0008280001da7983 */ /* 0x000f680000300a00 */
[----:B------:R-:W5:Y:S01]  /*bf70*/  LDL.LU.64 R214, [R1+0x820] ;  /* 0x0008200001d67983 */ /* 0x000f620000300a00 */
[C---:B-1----:R-:W-:Y:S01]  /*bf80*/  IMAD.WIDE R236, R245.reuse, 0x4, R232 ;  /* 0x00000004f5ec7825 */ /* 0x042fe200078e02e8 */
[----:B------:R-:W-:Y:S03]  /*bf90*/  BAR.SYNC.DEFER_BLOCKING 0x0 ;  /* 0x0000000000007b1d */ /* 0x000fe60000010000 */
[----:B------:R-:W-:-:S04]  /*bfa0*/  IMAD.WIDE R234, R245, 0x4, R230 ;  /* 0x00000004f5ea7825 */ /* 0x000fc800078e02e6 */
[C---:B------:R-:W-:Y:S01]  /*bfb0*/  IMAD.WIDE R232, R245.reuse, 0x4, R222 ;  /* 0x00000004f5e87825 */ /* 0x040fe200078e02de */
[----:B------:R-:W-:Y:S03]  /*bfc0*/  STL.64 [R1+0x4f0], R236 ;  /* 0x0004f0ec01007387 */ /* 0x000fe60000100a00 */
[C---:B------:R-:W-:Y:S01]  /*bfd0*/  IMAD.WIDE R216, R245.reuse, 0x4, R216 ;  /* 0x00000004f5d87825 */ /* 0x040fe200078e02d8 */
[----:B------:R-:W5:Y:S04]  /*bfe0*/  LDL.LU.64 R230, [R1+0x818] ;  /* 0x0008180001e67983 */ /* 0x000f680000300a00 */
[----:B------:R-:W-:Y:S04]  /*bff0*/  STL.64 [R1+0x518], R234 ;  /* 0x000518ea01007387 */ /* 0x000fe80000100a00 */
[----:B------:R-:W5:Y:S04]  /*c000*/  LDL.LU.64 R222, [R1+0x810] ;  /* 0x0008100001de7983 */ /* 0x000f680000300a00 */
[----:B------:R-:W-:Y:S01]  /*c010*/  @!PT LDS RZ, [RZ] ;  /* 0x00000000fffff984 */ /* 0x000fe20000000800 */
[----:B------:R-:W-:Y:S01]  /*c020*/  @!PT LDS RZ, [RZ] ;  /* 0x00000000fffff984 */ /* 0x000fe20000000800 */
[----:B------:R-:W-:Y:S01]  /*c030*/  @!PT LDS RZ, [RZ] ;  /* 0x00000000fffff984 */ /* 0x000fe20000000800 */
[----:B------:R2:W-:Y:S04]  /*c040*/  LDGSTS.E [R2+0x40000], desc[UR20][R236.64], !P5 ;  /* 0x40000000ec027fae */ /* 0x0005e8000e9a1014 */
[----:B------:R3:W-:Y:S04]  /*c050*/  LDGSTS.E [R2+0x40200], desc[UR20][R234.64], !P5 ;  /* 0x40200000ea027fae */ /* 0x0007e8000e9a1014 */
[----:B------:R-:W-:Y:S04]  /*c060*/  STL.64 [R1+0x530], R232 ;  /* 0x000530e801007387 */ /* 0x000fe80000100a00 */
[----:B------:R4:W-:Y:S04]  /*c070*/  LDGSTS.E [R2+0x40400], desc[UR20][R232.64], !P5 ;  /* 0x40400000e8027fae */ /* 0x0009e8000e9a1014 */
[----:B------:R1:W-:Y:S04]  /*c080*/  STL.64 [R1+0x540], R216 ;  /* 0x000540d801007387 */ /* 0x0003e80000100a00 */
[----:B------:R-:W-:Y:S04]  /*c090*/  LDGSTS.E [R2+0x40600], desc[UR20][R216.64], !P5 ;  /* 0x40600000d8027fae */ /* 0x000fe8000e9a1014 */
[----:B-1----:R-:W5:Y:S01]  /*c0a0*/  LDL.LU.64 R216, [R1+0x808] ;  /* 0x0008080001d87983 */ /* 0x002f620000300a00 */
[----:B--2---:R-:W-:-:S05]  /*c0b0*/  IMAD.WIDE R236, R245, 0x4, R228 ;  /* 0x00000004f5ec7825 */ /* 0x004fca00078e02e4 */
[----:B------:R1:W-:Y:S04]  /*c0c0*/  STL.64 [R1+0x558], R236 ;  /* 0x000558ec01007387 */ /* 0x0003e80000100a00 */
[----:B------:R-:W2:Y:S04]  /*c0d0*/  LDL.LU.64 R228, [R1+0x800] ;  /* 0x0008000001e47983 */ /* 0x000ea80000300a00 */
[----:B------:R1:W-:Y:S01]  /*c0e0*/  LDGSTS.E [R2+0x40800], desc[UR20][R236.64], !P4 ;  /* 0x40800000ec027fae */ /* 0x0003e2000e1a1014 */
[----:B---3--:R-:W-:-:S04]  /*c0f0*/  IMAD.WIDE R234, R245, 0x4, R226 ;  /* 0x00000004f5ea7825 */ /* 0x008fc800078e02e2 */
[C---:B----4-:R-:W-:Y:S01]  /*c100*/  IMAD.WIDE R232, R245.reuse, 0x4, R224 ;  /* 0x00000004f5e87825 */ /* 0x050fe200078e02e0 */
[----:B------:R-:W-:Y:S04]  /*c110*/  STL.64 [R1+0x568], R234 ;  /* 0x000568ea01007387 */ /* 0x000fe80000100a00 */
[----:B------:R-:W3:Y:S04]  /*c120*/  LDL.LU.64 R226, [R1+0x7f8] ;  /* 0x0007f80001e27983 */ /* 0x000ee80000300a00 */
[----:B------:R-:W-:Y:S01]  /*c130*/  STL.64 [R1+0x860], R232 ;  /* 0x000860e801007387 */ /* 0x000fe20000100a00 */
[----:B-----5:R-:W-:-:S03]  /*c140*/  IMAD.WIDE R224, R245, 0x4, R220 ;  /* 0x00000004f5e07825 */ /* 0x020fc600078e02dc */
[----:B------:R-:W-:Y:S04]  /*c150*/  LDGSTS.E [R2+0x40a00], desc[UR20][R234.64], !P4 ;  /* 0x40a00000ea027fae */ /* 0x000fe8000e1a1014 */
[----:B------:R-:W4:Y:S04]  /*c160*/  LDL.LU.64 R220, [R1+0x7f0] ;  /* 0x0007f00001dc7983 */ /* 0x000f280000300a00 */
[----:B------:R5:W-:Y:S04]  /*c170*/  LDGSTS.E [R2+0x40c00], desc[UR20][R232.64], !P4 ;  /* 0x40c00000e8027fae */ /* 0x000be8000e1a1014 */
[----:B------:R1:W-:Y:S04]  /*c180*/  STL.64 [R1+0x858], R224 ;  /* 0x000858e001007387 */ /* 0x0003e80000100a00 */
[----:B------:R-:W-:Y:S01]  /*c190*/  LDGSTS.E [R2+0x40e00], desc[UR20][R224.64], !P4 ;  /* 0x40e00000e0027fae */ /* 0x000fe2000e1a1014 */
[----:B-1----:R-:W-:-:S03]  /*c1a0*/  IMAD.WIDE R236, R245, 0x4, R218 ;  /* 0x00000004f5ec7825 */ /* 0x002fc600078e02da */
[----:B------:R-:W4:Y:S01]  /*c1b0*/  LDL.LU.64 R224, [R1+0x7e8] ;  /* 0x0007e80001e07983 */ /* 0x000f220000300a00 */
[----:B-----5:R-:W-:-:S03]  /*c1c0*/  IMAD.WIDE R232, R245, 0x4, R214 ;  /* 0x00000004f5e87825 */ /* 0x020fc600078e02d6 */
[----:B------:R-:W5:Y:S04]  /*c1d0*/  LDL.LU.64 R234, [R1+0x7e0] ;  /* 0x0007e00001ea7983 */ /* 0x000f680000300a00 */
[----:B------:R-:W-:Y:S04]  /*c1e0*/  STL.64 [R1+0x850], R236 ;  /* 0x000850ec01007387 */ /* 0x000fe80000100a00 */
[----:B------:R-:W5:Y:S04]  /*c1f0*/  LDL.LU.64 R218, [R1+0x7d8] ;  /* 0x0007d80001da7983 */ /* 0x000f680000300a00 */
[----:B------:R1:W-:Y:S04]  /*c200*/  STL.64 [R1+0x848], R232 ;  /* 0x000848e801007387 */ /* 0x0003e80000100a00 */
[----:B------:R-:W5:Y:S01]  /*c210*/  LDL.LU.64 R214, [R1+0x7d0] ;  /* 0x0007d00001d67983 */ /* 0x000f620000300a00 */
[----:B------:R-:W-:-:S05]  /*c220*/  VIADD R244, R244, 0xffffff7d ;  /* 0xffffff7df4f47836 */ /* 0x000fca0000000000 */
[----:B------:R-:W-:Y:S01]  /*c230*/  ISETP.GE.U32.AND P6, PT, R244, 0x7fffff3e, PT ;  /* 0x7fffff3ef400780c */ /* 0x000fe20003fc6070 */
[----:B------:R-:W-:Y:S02]  /*c240*/  VIADD R244, R246, 0xffffff7c ;  /* 0xffffff7cf6f47836 */ /* 0x000fe40000000000 */
[C---:B------:R-:W-:Y:S01]  /*c250*/  IMAD.WIDE R230, R245.reuse, 0x4, R230 ;  /* 0x00000004f5e67825 */ /* 0x040fe200078e02e6 */
[----:B------:R-:W2:Y:S03]  /*c260*/  LDC R246, c[0x0][0x3a0] ;  /* 0x0000e800fff67b82 */ /* 0x000ea60000000800 */
[----:B------:R-:W-:Y:S01]  /*c270*/  IMAD.WIDE R222, R245, 0x4, R222 ;  /* 0x00000004f5de7825 */ /* 0x000fe200078e02de */
[----:B------:R-:W-:Y:S01]  /*c280*/  ISETP.GE.U32.AND P2, PT, R244, 0x7fffff3d, PT ;  /* 0x7fffff3df400780c */ /* 0x000fe20003f46070 */
[----:B------:R1:W-:Y:S04]  /*c290*/  STL.64 [R1+0x840], R230 ;  /* 0x000840e601007387 */ /* 0x0003e80000100a00 */
[----:B------:R1:W-:Y:S01]  /*c2a0*/  LDGSTS.E [R2+0x41000], desc[UR20][R236.64], !P6 ;  /* 0x41000000ec027fae */ /* 0x0003e2000f1a1014 */
[----:B------:R-:W-:-:S02]  /*c2b0*/  VIADD R244, R247, 0xffffff7b ;  /* 0xffffff7bf7f47836 */ /* 0x000fc40000000000 */
[----:B------:R-:W2:Y:S01]  /*c2c0*/  LDC R247, c[0x0][0x3a0] ;  /* 0x0000e800fff77b82 */ /* 0x000ea20000000800 */
[----:B------:R-:W-:Y:S04]  /*c2d0*/  LDGSTS.E [R2+0x41200], desc[UR20][R232.64], !P6 ;  /* 0x41200000e8027fae */ /* 0x000fe8000f1a1014 */
[----:B------:R1:W-:Y:S04]  /*c2e0*/  STL.64 [R1+0x838], R222 ;  /* 0x000838de01007387 */ /* 0x0003e80000100a00 */
[----:B------:R-:W-:Y:S04]  /*c2f0*/  LDGSTS.E [R2+0x41400], desc[UR20][R230.64], !P6 ;  /* 0x41400000e6027fae */ /* 0x000fe8000f1a1014 */
[----:B-1----:R-:W5:Y:S01]  /*c300*/  LDL.LU.64 R232, [R1+0x7c8] ;  /* 0x0007c80001e87983 */ /* 0x002f620000300a00 */
[----:B------:R-:W-:-:S03]  /*c310*/  ISETP.GE.U32.AND P5, PT, R244, 0x7fffff3c, PT ;  /* 0x7fffff3cf400780c */ /* 0x000fc60003fa6070 */
[----:B------:R-:W-:Y:S01]  /*c320*/  LDGSTS.E [R2+0x41600], desc[UR20][R222.64], !P6 ;  /* 0x41600000de027fae */ /* 0x000fe2000f1a1014 */
[----:B------:R-:W-:-:S03]  /*c330*/  IMAD.WIDE R236, R245, 0x4, R216 ;  /* 0x00000004f5ec7825 */ /* 0x000fc600078e02d8 */
[----:B------:R-:W5:Y:S04]  /*c340*/  LDL.LU.64 R230, [R1+0x7c0] ;  /* 0x0007c00001e67983 */ /* 0x000f680000300a00 */
[----:B------:R1:W-:Y:S04]  /*c350*/  LDGSTS.E [R2+0x41800], desc[UR20][R236.64], !P2 ;  /* 0x41800000ec027fae */ /* 0x0003e8000d1a1014 */
[----:B------:R-:W5:Y:S04]  /*c360*/  LDL.LU.64 R222, [R1+0x7b8] ;  /* 0x0007b80001de7983 */ /* 0x000f680000300a00 */
[----:B------:R-:W-:Y:S04]  /*c370*/  STL.64 [R1+0x830], R236 ;  /* 0x000830ec01007387 */ /* 0x000fe80000100a00 */
[----:B------:R-:W5:Y:S01]  /*c380*/  LDL.LU.64 R216, [R1+0x7b0] ;  /* 0x0007b00001d87983 */ /* 0x000f620000300a00 */
[----:B--2---:R-:W-:-:S05]  /*c390*/  IMAD.WIDE R228, R245, 0x4, R228 ;  /* 0x00000004f5e47825 */ /* 0x004fca00078e02e4 */
[----:B------:R2:W-:Y:S04]  /*c3a0*/  STL.64 [R1+0x828], R228 ;  /* 0x000828e401007387 */ /* 0x0005e80000100a00 */
[----:B------:R-:W-:Y:S01]  /*c3b0*/  LDGSTS.E [R2+0x41a00], desc[UR20][R228.64], !P2 ;  /* 0x41a00000e4027fae */ /* 0x000fe2000d1a1014 */
[----:B---3--:R-:W-:-:S05]  /*c3c0*/  IMAD.WIDE R226, R245, 0x4, R226 ;  /* 0x00000004f5e27825 */ /* 0x008fca00078e02e2 */
[----:B------:R3:W-:Y:S04]  /*c3d0*/  STL.64 [R1+0x820], R226 ;  /* 0x000820e201007387 */ /* 0x0007e80000100a00 */
[----:B------:R-:W-:Y:S01]  /*c3e0*/  LDGSTS.E [R2+0x41c00], desc[UR20][R226.64], !P2 ;  /* 0x41c00000e2027fae */ /* 0x000fe2000d1a1014 */
[----:B----4-:R-:W-:-:S05]  /*c3f0*/  IMAD.WIDE R220, R245, 0x4, R220 ;  /* 0x00000004f5dc7825 */ /* 0x010fca00078e02dc */
[----:B------:R4:W-:Y:S04]  /*c400*/  STL.64 [R1+0x818], R220 ;  /* 0x000818dc01007387 */ /* 0x0009e80000100a00 */
[----:B--2---:R-:W2:Y:S04]  /*c410*/  LDL.LU.64 R228, [R1+0x7a8] ;  /* 0x0007a80001e47983 */ /* 0x004ea80000300a00 */
[----:B---3--:R-:W3:Y:S04]  /*c420*/  LDL.LU.64 R226, [R1+0x7a0] ;  /* 0x0007a00001e27983 */ /* 0x008ee80000300a00 */
[----:B------:R-:W-:Y:S01]  /*c430*/  LDGSTS.E [R2+0x41e00], desc[UR20][R220.64], !P2 ;  /* 0x41e00000dc027fae */ /* 0x000fe2000d1a1014 */
[----:B------:R-:W-:-:S04]  /*c440*/  IMAD.WIDE R224, R245, 0x4, R224 ;  /* 0x00000004f5e07825 */ /* 0x000fc800078e02e0 */
[C---:B-----5:R-:W-:Y:S01]  /*c450*/  IMAD.WIDE R234, R245.reuse, 0x4, R234 ;  /* 0x00000004f5ea7825 */ /* 0x060fe200078e02ea */
[----:B----4-:R-:W4:Y:S04]  /*c460*/  LDL.LU.64 R220, [R1+0x798] ;  /* 0x0007980001dc7983 */ /* 0x010f280000300a00 */
[----:B------:R5:W-:Y:S01]  /*c470*/  STL.64 [R1+0x810], R224 ;  /* 0x000810e001007387 */ /* 0x000be20000100a00 */
[----:B------:R-:W-:-:S03]  /*c480*/  IMAD.WIDE R218, R245, 0x4, R218 ;  /* 0x00000004f5da7825 */ /* 0x000fc600078e02da */
[----:B------:R-:W-:Y:S04]  /*c490*/  STL.64 [R1+0x808], R234 ;  /* 0x000808ea01007387 */ /* 0x000fe80000100a00 */
[----:B------:R-:W-:Y:S01]  /*c4a0*/  LDGSTS.E [R2+0x42000], desc[UR20][R224.64], !P5 ;  /* 0x42000000e0027fae */ /* 0x000fe2000e9a1014 */
[----:B------:R-:W-:-:S03]  /*c4b0*/  IMAD.WIDE R214, R245, 0x4, R214 ;  /* 0x00000004f5d67825 */ /* 0x000fc600078e02d6 */
[----:B------:R1:W-:Y:S04]  /*c4c0*/  STL.64 [R1+0x800], R218 ;  /* 0x000800da01007387 */ /* 0x0003e80000100a00 */
[----:B------:R1:W-:Y:S04]  /*c4d0*/  LDGSTS.E [R2+0x42200], desc[UR20][R234.64], !P5 ;  /* 0x42200000ea027fae */ /* 0x0003e8000e9a1014 */
[----:B-----5:R-:W5:Y:S04]  /*c4e0*/  LDL.LU.64 R224, [R1+0x790] ;  /* 0x0007900001e07983 */ /* 0x020f680000300a00 */
[----:B------:R1:W-:Y:S04]  /*c4f0*/  STL.64 [R1+0x7f8], R214 ;  /* 0x0007f8d601007387 */ /* 0x0003e80000100a00 */
[----:B------:R-:W-:Y:S04]  /*c500*/  LDGSTS.E [R2+0x42400], desc[UR20][R218.64], !P5 ;  /* 0x42400000da027fae */ /* 0x000fe8000e9a1014 */
[----:B------:R-:W-:Y:S04]  /*c510*/  LDGSTS.E [R2+0x42600], desc[UR20][R214.64], !P5 ;  /* 0x42600000d6027fae */ /* 0x000fe8000e9a1014 */
[----:B-1----:R-:W5:Y:S04]  /*c520*/  LDL.LU.64 R218, [R1+0x788] ;  /* 0x0007880001da7983 */ /* 0x002f680000300a00 */
[----:B------:R-:W5:Y:S01]  /*c530*/  LDL.LU.64 R214, [R1+0x780] ;  /* 0x0007800001d67983 */ /* 0x000f620000300a00 */
[----:B------:R-:W-:Y:S01]  /*c540*/  IADD3 R244, PT, PT, R250, -0x86, RZ ;  /* 0xffffff7afaf47810 */ /* 0x000fe20007ffe0ff */
[C---:B------:R-:W-:Y:S01]  /*c550*/  IMAD.WIDE R236, R245.reuse, 0x4, R232 ;  /* 0x00000004f5ec7825 */ /* 0x040fe200078e02e8 */
[----:B------:R-:W1:Y:S02]  /*c560*/  LDC R250, c[0x0][0x3a0] ;  /* 0x0000e800fffa7b82 */ /* 0x000e640000000800 */
[----:B------:R-:W-:Y:S01]  /*c570*/  ISETP.GE.U32.AND P4, PT, R244, 0x7fffff3b, PT ;  /* 0x7fffff3bf400780c */ /* 0x000fe20003f86070 */
[----:B------:R-:W-:Y:S01]  /*c580*/  VIADD R244, R246, 0xffffff79 ;  /* 0xffffff79f6f47836 */ /* 0x000fe20000000000 */
[----:B------:R1:W-:Y:S01]  /*c590*/  STL.64 [R1+0x7f0], R236 ;  /* 0x0007f0ec01007387 */ /* 0x0003e20000100a00 */
[----:B------:R-:W-:-:S03]  /*c5a0*/  IMAD.WIDE R234, R245, 0x4, R230 ;  /* 0x00000004f5ea7825 */ /* 0x000fc600078e02e6 */
[----:B------:R-:W-:Y:S01]  /*c5b0*/  ISETP.GE.U32.AND P6, PT, R244, 0x7fffff3a, PT ;  /* 0x7fffff3af400780c */ /* 0x000fe20003fc6070 */
[----:B------:R-:W2:Y:S06]  /*c5c0*/  LDC R246, c[0x0][0x3a0] ;  /* 0x0000e800fff67b82 */ /* 0x000eac0000000800 */
[----:B------:R-:W-:Y:S01]  /*c5d0*/  LDGSTS.E [R2+0x42800], desc[UR20][R236.64], !P4 ;  /* 0x42800000ec027fae */ /* 0x000fe2000e1a1014 */
[----:B------:R-:W-:-:S03]  /*c5e0*/  IMAD.WIDE R232, R245, 0x4, R222 ;  /* 0x00000004f5e87825 */ /* 0x000fc600078e02de */
[----:B------:R-:W5:Y:S04]  /*c5f0*/  LDL.LU.64 R222, [R1+0x778] ;  /* 0x0007780001de7983 */ /* 0x000f680000300a00 */
[----:B------:R2:W-:Y:S01]  /*c600*/  STL.64 [R1+0x7e8], R234 ;  /* 0x0007e8ea01007387 */ /* 0x0005e20000100a00 */
[----:B------:R-:W-:-:S03]  /*c610*/  IMAD.WIDE R230, R245, 0x4, R216 ;  /* 0x00000004f5e67825 */ /* 0x000fc600078e02d8 */
[----:B------:R-:W5:Y:S04]  /*c620*/  LDL.LU.64 R216, [R1+0x770] ;  /* 0x0007700001d87983 */ /* 0x000f680000300a00 */
[----:B------:R2:W-:Y:S04]  /*c630*/  LDGSTS.E [R2+0x42a00], desc[UR20][R234.64], !P4 ;  /* 0x42a00000ea027fae */ /* 0x0005e8000e1a1014 */
[----:B------:R3:W-:Y:S04]  /*c640*/  STL.64 [R1+0x7e0], R232 ;  /* 0x0007e0e801007387 */ /* 0x0007e80000100a00 */
[----:B------:R3:W-:Y:S04]  /*c650*/  LDGSTS.E [R2+0x42c00], desc[UR20][R232.64], !P4 ;  /* 0x42c00000e8027fae */ /* 0x0007e8000e1a1014 */
[----:B------:R4:W-:Y:S04]  /*c660*/  STL.64 [R1+0x7d8], R230 ;  /* 0x0007d8e601007387 */ /* 0x0009e80000100a00 */
[----:B------:R4:W-:Y:S04]  /*c670*/  LDGSTS.E [R2+0x42e00], desc[UR20][R230.64], !P4 ;  /* 0x42e00000e6027fae */ /* 0x0009e8000e1a1014 */
[----:B-1----:R-:W5:Y:S01]  /*c680*/  LDL.LU.64 R236, [R1+0x768] ;  /* 0x0007680001ec7983 */ /* 0x002f620000300a00 */
[----:B--2---:R-:W-:-:S04]  /*c690*/  IMAD.WIDE R234, R245, 0x4, R228 ;  /* 0x00000004f5ea7825 */ /* 0x004fc800078e02e4 */
[C---:B---3--:R-:W-:Y:S01]  /*c6a0*/  IMAD.WIDE R232, R245.reuse, 0x4, R226 ;  /* 0x00000004f5e87825 */ /* 0x048fe200078e02e2 */
[----:B------:R-:W-:Y:S04]  /*c6b0*/  STL.64 [R1+0x7d0], R234 ;  /* 0x0007d0ea01007387 */ /* 0x000fe80000100a00 */
[----:B------:R-:W2:Y:S04]  /*c6c0*/  LDL.LU.64 R228, [R1+0x760] ;  /* 0x0007600001e47983 */ /* 0x000ea80000300a00 */
[----:B------:R-:W-:Y:S04]  /*c6d0*/  STL.64 [R1+0x7c8], R232 ;  /* 0x0007c8e801007387 */ /* 0x000fe80000100a00 */
[----:B------:R-:W3:Y:S01]  /*c6e0*/  LDL.LU.64 R226, [R1+0x758] ;  /* 0x0007580001e27983 */ /* 0x000ee20000300a00 */
[----:B----4-:R-:W-:-:S03]  /*c6f0*/  IMAD.WIDE R230, R245, 0x4, R220 ;  /* 0x00000004f5e67825 */ /* 0x010fc600078e02dc */
[----:B------:R-:W-:Y:S04]  /*c700*/  LDGSTS.E [R2+0x43000], desc[UR20][R234.64], !P6 ;  /* 0x43000000ea027fae */ /* 0x000fe8000f1a1014 */
[----:B------:R1:W-:Y:S04]  /*c710*/  STL.64 [R1+0x7c0], R230 ;  /* 0x0007c0e601007387 */ /* 0x0003e80000100a00 */
[----:B------:R-:W4:Y:S04]  /*c720*/  LDL.LU.64 R220, [R1+0x750] ;  /* 0x0007500001dc7983 */ /* 0x000f280000300a00 */
[----:B------:R-:W-:Y:S04]  /*c730*/  LDGSTS.E [R2+0x43200], desc[UR20][R232.64], !P6 ;  /* 0x43200000e8027fae */ /* 0x000fe8000f1a1014 */
[----:B------:R1:W-:Y:S01]  /*c740*/  LDGSTS.E [R2+0x43400], desc[UR20][R230.64], !P6 ;  /* 0x43400000e6027fae */ /* 0x0003e2000f1a1014 */
[----:B-----5:R-:W-:-:S05]  /*c750*/  IMAD.WIDE R224, R245, 0x4, R224 ;  /* 0x00000004f5e07825 */ /* 0x020fca00078e02e0 */
[----:B------:R5:W-:Y:S04]  /*c760*/  STL.64 [R1+0x7b8], R224 ;  /* 0x0007b8e001007387 */ /* 0x000be80000100a00 */
[----:B------:R5:W-:Y:S01]  /*c770*/  LDGSTS.E [R2+0x43600], desc[UR20][R224.64], !P6 ;  /* 0x43600000e0027fae */ /* 0x000be2000f1a1014 */
[----:B-1----:R-:W-:-:S03]  /*c780*/  IMAD.WIDE R230, R245, 0x4, R218 ;  /* 0x00000004f5e67825 */ /* 0x002fc600078e02da */
[----:B------:R-:W4:Y:S04]  /*c790*/  LDL.LU.64 R218, [R1+0x748] ;  /* 0x0007480001da7983 */ /* 0x000f280000300a00 */
[----:B------:R-:W4:Y:S04]  /*c7a0*/  LDL.LU.64 R234, [R1+0x740] ;  /* 0x0007400001ea7983 */ /* 0x000f280000300a00 */
[----:B------:R1:W-:Y:S01]  /*c7b0*/  STL.64 [R1+0x7b0], R230 ;  /* 0x0007b0e601007387 */ /* 0x0003e20000100a00 */
[----:B-----5:R-:W-:-:S03]  /*c7c0*/  IMAD.WIDE R224, R245, 0x4, R214 ;  /* 0x00000004f5e07825 */ /* 0x020fc600078e02d6 */
[----:B------:R-:W5:Y:S04]  /*c7d0*/  LDL.LU.64 R232, [R1+0x738] ;  /* 0x0007380001e87983 */ /* 0x000f680000300a00 */
[----:B------:R1:W-:Y:S04]  /*c7e0*/  STL.64 [R1+0x7a8], R224 ;  /* 0x0007a8e001007387 */ /* 0x0003e80000100a00 */
[----:B------:R-:W5:Y:S01]  /*c7f0*/  LDL.LU.64 R214, [R1+0x730] ;  /* 0x0007300001d67983 */ /* 0x000f620000300a00 */
[----:B------:R-:W-:Y:S02]  /*c800*/  VIADD R244, R247, 0xffffff78 ;  /* 0xffffff78f7f47836 */ /* 0x000fe40000000000 */
[----:B------:R-:W2:Y:S03]  /*c810*/  LDC R247, c[0x0][0x3a0] ;  /* 0x0000e800fff77b82 */ /* 0x000ea60000000800 */
[----:B------:R-:W-:Y:S01]  /*c820*/  ISETP.GE.U32.AND P2, PT, R244, 0x7fffff39, PT ;  /* 0x7fffff39f400780c */ /* 0x000fe20003f46070 */
[----:B------:R-:W-:Y:S01]  /*c830*/  IMAD.WIDE R222, R245, 0x4, R222 ;  /* 0x00000004f5de7825 */ /* 0x000fe200078e02de */
[----:B------:R-:W-:-:S03]  /*c840*/  IADD3 R244, PT, PT, R250, -0x89, RZ ;  /* 0xffffff77faf47810 */ /* 0x000fc60007ffe0ff */
[----:B------:R-:W2:Y:S01]  /*c850*/  LDC R250, c[0x0][0x3a0] ;  /* 0x0000e800fffa7b82 */ /* 0x000ea20000000800 */
[----:B------:R-:W-:Y:S01]  /*c860*/  IMAD.WIDE R216, R245, 0x4, R216 ;  /* 0x00000004f5d87825 */ /* 0x000fe200078e02d8 */
[----:B------:R1:W-:Y:S01]  /*c870*/  STL.64 [R1+0x7a0], R222 ;  /* 0x0007a0de01007387 */ /* 0x0003e20000100a00 */
[----:B------:R-:W-:-:S03]  /*c880*/  ISETP.GE.U32.AND P5, PT, R244, 0x7fffff38, PT ;  /* 0x7fffff38f400780c */ /* 0x000fc60003fa6070 */
[----:B------:R1:W-:Y:S04]  /*c890*/  STL.64 [R1+0x798], R216 ;  /* 0x000798d801007387 */ /* 0x0003e80000100a00 */
[----:B------:R-:W-:Y:S01]  /*c8a0*/  LDGSTS.E [R2+0x43800], desc[UR20][R230.64], !P2 ;  /* 0x43800000e6027fae */ /* 0x000fe2000d1a1014 */
[----:B------:R-:W-:Y:S02]  /*c8b0*/  VIADD R244, R246, 0xffffff76 ;  /* 0xffffff76f6f47836 */ /* 0x000fe40000000000 */
[----:B------:R-:W2:Y:S01]  /*c8c0*/  LDC R246, c[0x0][0x3a0] ;  /* 0x0000e800fff67b82 */ /* 0x000ea20000000800 */
[----:B------:R-:W-:Y:S04]  /*c8d0*/  LDGSTS.E [R2+0x43a00], desc[UR20][R224.64], !P2 ;  /* 0x43a00000e0027fae */ /* 0x000fe8000d1a1014 */
[----:B------:R-:W-:Y:S04]  /*c8e0*/  LDGSTS.E [R2+0x43c00], desc[UR20][R222.64], !P2 ;  /* 0x43c00000de027fae */ /* 0x000fe8000d1a1014 */
[----:B-1----:R-:W5:Y:S04]  /*c8f0*/  LDL.LU.64 R230, [R1+0x718] ;  /* 0x0007180001e67983 */ /* 0x002f680000300a00 */
[----:B------:R-:W5:Y:S01]  /*c900*/  LDL.LU.64 R224, [R1+0x708] ;  /* 0x0007080001e07983 */ /* 0x000f620000300a00 */
[----:B------:R-:W-:-:S03]  /*c910*/  IMAD.WIDE R236, R245, 0x4, R236 ;  /* 0x00000004f5ec7825 */ /* 0x000fc600078e02ec */
[----:B------:R-:W5:Y:S01]  /*c920*/  LDL.LU.64 R222, [R1+0x6f8] ;  /* 0x0006f80001de7983 */ /* 0x000f620000300a00 */
[----:B------:R-:W-:-:S03]  /*c930*/  ISETP.GE.U32.AND P4, PT, R244, 0x7fffff37, PT ;  /* 0x7fffff37f400780c */ /* 0x000fc60003f86070 */
[----:B------:R-:W-:Y:S04]  /*c940*/  LDGSTS.E [R2+0x43e00], desc[UR20][R216.64], !P2 ;  /* 0x43e00000d8027fae */ /* 0x000fe8000d1a1014 */
[----:B------:R1:W-:Y:S04]  /*c950*/  LDGSTS.E [R2+0x44000], desc[UR20][R236.64], !P5 ;  /* 0x44000000ec027fae */ /* 0x0003e8000e9a1014 */
[----:B------:R-:W5:Y:S04]  /*c960*/  LDL.LU.64 R216, [R1+0x6e0] ;  /* 0x0006e00001d87983 */ /* 0x000f680000300a00 */
[----:B------:R-:W-:Y:S01]  /*c970*/  STL.64 [R1+0x790], R236 ;  /* 0x000790ec01007387 */ /* 0x000fe20000100a00 */
[----:B--2---:R-:W-:-:S04]  /*c980*/  IMAD.WIDE R228, R245, 0x4, R228 ;  /* 0x00000004f5e47825 */ /* 0x004fc800078e02e4 */
[C---:B---3--:R-:W-:Y:S01]  /*c990*/  IMAD.WIDE R226, R245.reuse, 0x4, R226 ;  /* 0x00000004f5e27825 */ /* 0x048fe200078e02e2 */
[----:B------:R2:W-:Y:S04]  /*c9a0*/  STL.64 [R1+0x788], R228 ;  /* 0x000788e401007387 */ /* 0x0005e80000100a00 */
[----:B------:R3:W-:Y:S04]  /*c9b0*/  STL.64 [R1+0x780], R226 ;  /* 0x000780e201007387 */ /* 0x0007e80000100a00 */
[----:B------:R-:W-:Y:S01]  /*c9c0*/  LDGSTS.E [R2+0x44200], desc[UR20][R228.64], !P5 ;  /* 0x44200000e4027fae */ /* 0x000fe2000e9a1014 */
[----:B----4-:R-:W-:-:S03]  /*c9d0*/  IMAD.WIDE R220, R245, 0x4, R220 ;  /* 0x00000004f5dc7825 */ /* 0x010fc600078e02dc */
[----:B------:R-:W-:Y:S04]  /*c9e0*/  LDGSTS.E [R2+0x44400], desc[UR20][R226.64], !P5 ;  /* 0x44400000e2027fae */ /* 0x000fe8000e9a1014 */
[----:B------:R4:W-:Y:S04]  /*c9f0*/  STL.64 [R1+0x778], R220 ;  /* 0x000778dc01007387 */ /* 0x0009e80000100a00 */
[----:B--2---:R-:W2:Y:S04]  /*ca00*/  LDL.LU.64 R228, [R1+0x6d0] ;  /* 0x0006d00001e47983 */ /* 0x004ea80000300a00 */
[----:B---3--:R-:W3:Y:S04]  /*ca10*/  LDL.LU.64 R226, [R1+0x6c0] ;  /* 0x0006c00001e27983 */ /* 0x008ee80000300a00 */
[----:B------:R-:W-:Y:S04]  /*ca20*/  LDGSTS.E [R2+0x44600], desc[UR20][R220.64], !P5 ;  /* 0x44600000dc027fae */ /* 0x000fe8000e9a1014 */
[----:B----4-:R-:W4:Y:S01]  /*ca30*/  LDL.LU.64 R220, [R1+0x6a8] ;  /* 0x0006a80001dc7983 */ /* 0x010f220000300a00 */
[----:B------:R-:W-:-:S04]  /*ca40*/  IMAD.WIDE R218, R245, 0x4, R218 ;  /* 0x00000004f5da7825 */ /* 0x000fc800078e02da */
[C---:B------:R-:W-:Y:S01]  /*ca50*/  IMAD.WIDE R234, R245.reuse, 0x4, R234 ;  /* 0x00000004f5ea7825 */ /* 0x040fe200078e02ea */
[----:B------:R1:W-:Y:S03]  /*ca60*/  STL.64 [R1+0x770], R218 ;  /* 0x000770da01007387 */ /* 0x0003e60000100a00 */
[C---:B-----5:R-:W-:Y:S01]  /*ca70*/  IMAD.WIDE R232, R245.reuse, 0x4, R232 ;  /* 0x00000004f5e87825 */ /* 0x060fe200078e02e8 */
[----:B------:R-:W-:Y:S04]  /*ca80*/  STL.64 [R1+0x768], R234 ;  /* 0x000768ea01007387 */ /* 0x000fe80000100a00 */
[----:B------:R-:W-:Y:S04]  /*ca90*/  LDGSTS.E [R2+0x44800], desc[UR20][R218.64], !P4 ;  /* 0x44800000da027fae */ /* 0x000fe8000e1a1014 */
[----:B------:R-:W-:Y:S01]  /*caa0*/  STL.64 [R1+0x760], R232 ;  /* 0x000760e801007387 */ /* 0x000fe20000100a00 */
[----:B------:R-:W-:-:S03]  /*cab0*/  IMAD.WIDE R214, R245, 0x4, R214 ;  /* 0x00000004f5d67825 */ /* 0x000fc600078e02d6 */
[----:B------:R5:W-:Y:S04]  /*cac0*/  LDGSTS.E [R2+0x44a00], desc[UR20][R234.64], !P4 ;  /* 0x44a00000ea027fae */ /* 0x000be8000e1a1014 */
[----:B-1----:R-:W4:Y:S04]  /*cad0*/  LDL.LU.64 R218, [R1+0x698] ;  /* 0x0006980001da7983 */ /* 0x002f280000300a00 */
[----:B------:R1:W-:Y:S04]  /*cae0*/  LDGSTS.E [R2+0x44c00], desc[UR20][R232.64], !P4 ;  /* 0x44c00000e8027fae */ /* 0x0003e8000e1a1014 */
[----:B------:R1:W-:Y:S04]  /*caf0*/  STL.64 [R1+0x758], R214 ;  /* 0x000758d601007387 */ /* 0x0003e80000100a00 */
[----:B------:R-:W-:Y:S04]  /*cb00*/  LDGSTS.E [R2+0x44e00], desc[UR20][R214.64], !P4 ;  /* 0x44e00000d6027fae */ /* 0x000fe8000e1a1014 */
[----:B-1----:R-:W4:Y:S01]  /*cb10*/  LDL.LU.64 R214, [R1+0x688] ;  /* 0x0006880001d67983 */ /* 0x002f220000300a00 */
[----:B------:R-:W-:-:S02]  /*cb20*/  VIADD R244, R247, 0xffffff75 ;  /* 0xffffff75f7f47836 */ /* 0x000fc40000000000 */
[C---:B------:R-:W-:Y:S01]  /*cb30*/  IMAD.WIDE R236, R245.reuse, 0x4, R230 ;  /* 0x00000004f5ec7825 */ /* 0x040fe200078e02e6 */
[----:B------:R-:W1:Y:S02]  /*cb40*/  LDC R247, c[0x0][0x3a0] ;  /* 0x0000e800fff77b82 */ /* 0x000e640000000800 */
[----:B------:R-:W-:Y:S01]  /*cb50*/  ISETP.GE.U32.AND P6, PT, R244, 0x7fffff36, PT ;  /* 0x7fffff36f400780c */ /* 0x000fe20003fc6070 */
[C---:B-----5:R-:W-:Y:S01]  /*cb60*/  IMAD.WIDE R234, R245.reuse, 0x4, R224 ;  /* 0x00000004f5ea7825 */ /* 0x060fe200078e02e0 */
[----:B------:R5:W-:Y:S03]  /*cb70*/  STL.64 [R1+0x750], R236 ;  /* 0x000750ec01007387 */ /* 0x000be60000100a00 */
[----:B------:R-:W-:Y:S01]  /*cb80*/  IMAD.WIDE R232, R245, 0x4, R222 ;  /* 0x00000004f5e87825 */ /* 0x000fe200078e02de */
[----:B------:R-:W4:Y:S01]  /*cb90*/  LDL.LU.64 R224, [R1+0x670] ;  /* 0x0006700001e07983 */ /* 0x000f220000300a00 */
[----:B------:R-:W-:-:S02]  /*cba0*/  IADD3 R244, PT, PT, R250, -0x8c, RZ ;  /* 0xffffff74faf47810 */ /* 0x000fc40007ffe0ff */
[----:B------:R-:W1:Y:S01]  /*cbb0*/  LDC R250, c[0x0][0x3a0] ;  /* 0x0000e800fffa7b82 */ /* 0x000e620000000800 */
[----:B------:R-:W-:Y:S04]  /*cbc0*/  STL.64 [R1+0x748], R234 ;  /* 0x000748ea01007387 */ /* 0x000fe80000100a00 */
[----:B------:R-:W4:Y:S01]  /*cbd0*/  LDL.LU.64 R222, [R1+0x660] ;  /* 0x0006600001de7983 */ /* 0x000f220000300a00 */
[----:B------:R-:W-:-:S03]  /*cbe0*/  IMAD.WIDE R230, R245, 0x4, R216 ;  /* 0x00000004f5e67825 */ /* 0x000fc600078e02d8 */
[----:B------:R2:W-:Y:S04]  /*cbf0*/  STL.64 [R1+0x740], R232 ;  /* 0x000740e801007387 */ /* 0x0005e80000100a00 */
[----:B------:R-:W4:Y:S01]  /*cc00*/  LDL.LU.64 R216, [R1+0x650] ;  /* 0x0006500001d87983 */ /* 0x000f220000300a00 */
[----:B------:R-:W-:-:S03]  /*cc10*/  ISETP.GE.U32.AND P2, PT, R244, 0x7fffff35, PT ;  /* 0x7fffff35f400780c */ /* 0x000fc60003f46070 */
[----:B------:R-:W-:Y:S04]  /*cc20*/  LDGSTS.E [R2+0x45000], desc[UR20][R236.64], !P6 ;  /* 0x45000000ec027fae */ /* 0x000fe8000f1a1014 */
[----:B------:R-:W-:Y:S04]  /*cc30*/  LDGSTS.E [R2+0x45200], desc[UR20][R234.64], !P6 ;  /* 0x45200000ea027fae */ /* 0x000fe8000f1a1014 */
[----:B------:R2:W-:Y:S04]  /*cc40*/  LDGSTS.E [R2+0x45400], desc[UR20][R232.64], !P6 ;  /* 0x45400000e8027fae */ /* 0x0005e8000f1a1014 */
[----:B------:R3:W-:Y:S04]  /*cc50*/  STL.64 [R1+0x738], R230 ;  /* 0x000738e601007387 */ /* 0x0007e80000100a00 */
[----:B------:R3:W-:Y:S04]  /*cc60*/  LDGSTS.E [R2+0x45600], desc[UR20][R230.64], !P6 ;  /* 0x45600000e6027fae */ /* 0x0007e8000f1a1014 */
[----:B-----5:R-:W5:Y:S01]  /*cc70*/  LDL.LU.64 R236, [R1+0x638] ;  /* 0x0006380001ec7983 */ /* 0x020f620000300a00 */
[----:B--2---:R-:W-:-:S04]  /*cc80*/  IMAD.WIDE R232, R245, 0x4, R228 ;  /* 0x00000004f5e87825 */ /* 0x004fc800078e02e4 */
[C---:B---3--:R-:W-:Y:S01]  /*cc90*/  IMAD.WIDE R230, R245.reuse, 0x4, R226 ;  /* 0x00000004f5e67825 */ /* 0x048fe200078e02e2 */
[----:B------:R2:W-:Y:S04]  /*cca0*/  STL.64 [R1+0x730], R232 ;  /* 0x000730e801007387 */ /* 0x0005e80000100a00 */
[----:B------:R-:W3:Y:S04]  /*ccb0*/  LDL.LU.64 R234, [R1+0x628] ;  /* 0x0006280001ea7983 */ /* 0x000ee80000300a00 */
[----:B------:R1:W-:Y:S04]  /*ccc0*/  STL.64 [R1+0x728], R230 ;  /* 0x000728e601007387 */ /* 0x0003e80000100a00 */
[----:B------:R-:W3:Y:S01]  /*ccd0*/  LDL.LU.64 R226, [R1+0x610] ;  /* 0x0006100001e27983 */ /* 0x000ee20000300a00 */
[----:B----4-:R-:W-:-:S03]  /*cce0*/  IMAD.WIDE R228, R245, 0x4, R220 ;  /* 0x00000004f5e47825 */ /* 0x010fc600078e02dc */
[----:B------:R-:W-:Y:S04]  /*ccf0*/  LDGSTS.E [R2+0x45800], desc[UR20][R232.64], !P2 ;  /* 0x45800000e8027fae */ /* 0x000fe8000d1a1014 */
[----:B------:R4:W-:Y:S04]  /*cd00*/  STL.64 [R1+0x720], R228 ;  /* 0x000720e401007387 */ /* 0x0009e80000100a00 */
[----:B------:R-:W3:Y:S04]  /*cd10*/  LDL.LU.64 R220, [R1+0x600] ;  /* 0x0006000001dc7983 */ /* 0x000ee80000300a00 */
[----:B------:R-:W-:Y:S04]  /*cd20*/  LDGSTS.E [R2+0x45a00], desc[UR20][R230.64], !P2 ;  /* 0x45a00000e6027fae */ /* 0x000fe8000d1a1014 */
[----:B------:R4:W-:Y:S01]  /*cd30*/  LDGSTS.E [R2+0x45c00], desc[UR20][R228.64], !P2 ;  /* 0x45c00000e4027fae */ /* 0x0009e2000d1a1014 */
[----:B------:R-:W-:-:S05]  /*cd40*/  IMAD.WIDE R218, R245, 0x4, R218 ;  /* 0x00000004f5da7825 */ /* 0x000fca00078e02da */
[----:B------:R4:W-:Y:S04]  /*cd50*/  STL.64 [R1+0x718], R218 ;  /* 0x000718da01007387 */ /* 0x0009e80000100a00 */
[----:B--2---:R-:W2:Y:S04]  /*cd60*/  LDL.LU.64 R232, [R1+0x5f0] ;  /* 0x0005f00001e87983 */ /* 0x004ea80000300a00 */
[----:B-1----:R-:W2:Y:S04]  /*cd70*/  LDL.LU.64 R230, [R1+0x5e0] ;  /* 0x0005e00001e67983 */ /* 0x002ea80000300a00 */
[----:B------:R-:W-:Y:S01]  /*cd80*/  LDGSTS.E [R2+0x45e00], desc[UR20][R218.64], !P2 ;  /* 0x45e00000da027fae */ /* 0x000fe2000d1a1014 */
[----:B----4-:R-:W-:-:S03]  /*cd90*/  IMAD.WIDE R228, R245, 0x4, R214 ;  /* 0x00000004f5e47825 */ /* 0x010fc600078e02d6 */
[----:B------:R-:W4:Y:S04]  /*cda0*/  LDL.LU.64 R218, [R1+0x5c8] ;  /* 0x0005c80001da7983 */ /* 0x000f280000300a00 */
[----:B------:R1:W-:Y:S04]  /*cdb0*/  STL.64 [R1+0x710], R228 ;  /* 0x000710e401007387 */ /* 0x0003e80000100a00 */
[----:B------:R-:W4:Y:S01]  /*cdc0*/  LDL.LU.64 R214, [R1+0x5b8] ;  /* 0x0005b80001d67983 */ /* 0x000f220000300a00 */
[----:B------:R-:W-:Y:S02]  /*cdd0*/  VIADD R244, R246, 0xffffff73 ;  /* 0xffffff73f6f47836 */ /* 0x000fe40000000000 */
[----:B------:R-:W-:Y:S01]  /*cde0*/  IMAD.WIDE R224, R245, 0x4, R224 ;  /* 0x00000004f5e07825 */ /* 0x000fe200078e02e0 */
[----:B------:R-:W2:Y:S02]  /*cdf0*/  LDC R246, c[0x0][0x3a0] ;  /* 0x0000e800fff67b82 */ /* 0x000ea40000000800 */
[----:B------:R-:W-:Y:S01]  /*ce00*/  ISETP.GE.U32.AND P5, PT, R244, 0x7fffff34, PT ;  /* 0x7fffff34f400780c */ /* 0x000fe20003fa6070 */
[----:B------:R-:W-:-:S02]  /*ce10*/  VIADD R244, R247, 0xffffff72 ;  /* 0xffffff72f7f47836 */ /* 0x000fc40000000000 */
[C---:B------:R-:W-:Y:S01]  /*ce20*/  IMAD.WIDE R222, R245.reuse, 0x4, R222 ;  /* 0x00000004f5de7825 */ /* 0x040fe200078e02de */
[----:B------:R1:W-:Y:S02]  /*ce30*/  STL.64 [R1+0x708], R224 ;  /* 0x000708e001007387 */ /* 0x0003e40000100a00 */
[----:B------:R-:W-:Y:S01]  /*ce40*/  ISETP.GE.U32.AND P4, PT, R244, 0x7fffff33, PT ;  /* 0x7fffff33f400780c */ /* 0x000fe20003f86070 */
[----:B------:R-:W2:Y:S01]  /*ce50*/  LDC R247, c[0x0][0x3a0] ;  /* 0x0000e800fff77b82 */ /* 0x000ea20000000800 */
[----:B------:R-:W-:Y:S01]  /*ce60*/  IMAD.WIDE R216, R245, 0x4, R216 ;  /* 0x00000004f5d87825 */ /* 0x000fe200078e02d8 */
[----:B------:R1:W-:Y:S04]  /*ce70*/  STL.64 [R1+0x700], R222 ;  /* 0x000700de01007387 */ /* 0x0003e80000100a00 */
[----:B------:R-:W-:Y:S04]  /*ce80*/  LDGSTS.E [R2+0x46000], desc[UR20][R228.64], !P5 ;  /* 0x46000000e4027fae */ /* 0x000fe8000e9a1014 */
[----:B------:R5:W-:Y:S04]  /*ce90*/  STL.64 [R1+0x6f8], R216 ;  /* 0x0006f8d801007387 */ /* 0x000be80000100a00 */
[----:B------:R-:W-:Y:S04]  /*cea0*/  LDGSTS.E [R2+0x46200], desc[UR20][R224.64], !P5 ;  /* 0x46200000e0027fae */ /* 0x000fe8000e9a1014 */
[----:B-1----:R-:W4:Y:S01]  /*ceb0*/  LDL.LU.64 R228, [R1+0x5a8] ;  /* 0x0005a80001e47983 */ /* 0x002f220000300a00 */
[----:B------:R-:W-:-:S02]  /*cec0*/  IADD3 R244, PT, PT, R250, -0x8f, RZ ;  /* 0xffffff71faf47810 */ /* 0x000fc40007ffe0ff */
[----:B------:R-:W1:Y:S01]  /*ced0*/  LDC R250, c[0x0][0x3a0] ;  /* 0x0000e800fffa7b82 */ /* 0x000e620000000800 */
[----:B------:R-:W-:Y:S04]  /*cee0*/  LDGSTS.E [R2+0x46400], desc[UR20][R222.64], !P5 ;  /* 0x46400000de027fae */ /* 0x000fe8000e9a1014 */
[----:B------:R-:W4:Y:S01]  /*cef0*/  LDL.LU.64 R224, [R1+0x590] ;  /* 0x0005900001e07983 */ /* 0x000f220000300a00 */
[C---:B-----5:R-:W-:Y:S01]  /*cf00*/  IMAD.WIDE R236, R245.reuse, 0x4, R236 ;  /* 0x00000004f5ec7825 */ /* 0x060fe200078e02ec */
[----:B------:R-:W-:Y:S02]  /*cf10*/  ISETP.GE.U32.AND P6, PT, R244, 0x7fffff32, PT ;  /* 0x7fffff32f400780c */ /* 0x000fe40003fc6070 */
[----:B------:R-:W-:Y:S04]  /*cf20*/  LDGSTS.E [R2+0x46600], desc[UR20][R216.64], !P5 ;  /* 0x46600000d8027fae */ /* 0x000fe8000e9a1014 */
[----:B------:R-:W5:Y:S04]  /*cf30*/  LDL.LU.64 R222, [R1+0x580] ;  /* 0x0005800001de7983 */ /* 0x000f680000300a00 */
[----:B------:R2:W-:Y:S04]  /*cf40*/  LDGSTS.E [R2+0x46800], desc[UR20][R236.64], !P4 ;  /* 0x46800000ec027fae */ /* 0x0005e8000e1a1014 */
[----:B------:R-:W5:Y:S04]  /*cf50*/  LDL.LU.64 R216, [R1+0x570] ;  /* 0x0005700001d87983 */ /* 0x000f680000300a00 */
[----:B------:R-:W-:Y:S01]  /*cf60*/  STL.64 [R1+0x6f0], R236 ;  /* 0x0006f0ec01007387 */ /* 0x000fe20000100a00 */
[----:B---3--:R-:W-:-:S04]  /*cf70*/  IMAD.WIDE R234, R245, 0x4, R234 ;  /* 0x00000004f5ea7825 */ /* 0x008fc800078e02ea */
[C---:B------:R-:W-:Y:S01]  /*cf80*/  IMAD.WIDE R226, R245.reuse, 0x4, R226 ;  /* 0x00000004f5e27825 */ /* 0x040fe200078e02e2 */
[----:B------:R-:W-:Y:S04]  /*cf90*/  STL.64 [R1+0x6e8], R234 ;  /* 0x0006e8ea01007387 */ /* 0x000fe80000100a00 */
[----:B------:R3:W-:Y:S04]  /*cfa0*/  STL.64 [R1+0x6e0], R226 ;  /* 0x0006e0e201007387 */ /* 0x0007e80000100a00 */
[----:B------:R1:W-:Y:S01]  /*cfb0*/  LDGSTS.E [R2+0x46a00], desc[UR20][R234.64], !P4 ;  /* 0x46a00000ea027fae */ /* 0x0003e2000e1a1014 */
[----:B------:R-:W-:-:S03]  /*cfc0*/  IMAD.WIDE R220, R245, 0x4, R220 ;  /* 0x00000004f5dc7825 */ /* 0x000fc600078e02dc */
[----:B------:R-:W-:Y:S04]  /*cfd0*/  LDGSTS.E [R2+0x46c00], desc[UR20][R226.64], !P4 ;  /* 0x46c00000e2027fae */ /* 0x000fe8000e1a1014 */
[----:B------:R1:W-:Y:S04]  /*cfe0*/  STL.64 [R1+0x6d8], R220 ;  /* 0x0006d8dc01007387 */ /* 0x0003e80000100a00 */
[----:B------:R-:W-:Y:S04]  /*cff0*/  LDGSTS.E [R2+0x46e00], desc[UR20][R220.64], !P4 ;  /* 0x46e00000dc027fae */ /* 0x000fe8000e1a1014 */
[----:B---3--:R-:W3:Y:S04]  /*d000*/  LDL.LU.64 R226, [R1+0x560] ;  /* 0x0005600001e27983 */ /* 0x008ee80000300a00 */
[----:B-1----:R-:W3:Y:S01]  /*d010*/  LDL.LU.64 R220, [R1+0x548] ;  /* 0x0005480001dc7983 */ /* 0x002ee20000300a00 */
[----:B--2---:R-:W-:-:S04]  /*d020*/  IMAD.WIDE R236, R245, 0x4, R232 ;  /* 0x00000004f5ec7825 */ /* 0x004fc800078e02e8 */
[C---:B------:R-:W-:Y:S01]  /*d030*/  IMAD.WIDE R234, R245.reuse, 0x4, R230 ;  /* 0x00000004f5ea7825 */ /* 0x040fe200078e02e6 */
[----:B------:R-:W-:Y:S04]  /*d040*/  STL.64 [R1+0x6d0], R236 ;  /* 0x0006d0ec01007387 */ /* 0x000fe80000100a00 */
[----:B------:R-:W2:Y:S04]  /*d050*/  LDL.LU.64 R230, [R1+0x520] ;  /* 0x0005200001e67983 */ /* 0x000ea80000300a00 */
[----:B------:R-:W-:Y:S04]  /*d060*/  STL.64 [R1+0x6c8], R234 ;  /* 0x0006c8ea01007387 */ /* 0x000fe80000100a00 */
[----:B------:R1:W-:Y:S01]  /*d070*/  LDGSTS.E [R2+0x47000], desc[UR20][R236.64], !P6 ;  /* 0x47000000ec027fae */ /* 0x0003e2000f1a1014 */
[----:B----4-:R-:W-:-:S03]  /*d080*/  IMAD.WIDE R232, R245, 0x4, R218 ;  /* 0x00000004f5e87825 */ /* 0x010fc600078e02da */
[----:B------:R4:W-:Y:S04]  /*d090*/  LDGSTS.E [R2+0x47200], desc[UR20][R234.64], !P6 ;  /* 0x47200000ea027fae */ /* 0x0009e8000f1a1014 */
[----:B------:R-:W2:Y:S01]  /*d0a0*/  LDL.LU.64 R218, [R1+0x510] ;  /* 0x0005100001da7983 */ /* 0x000ea20000300a00 */
[----:B------:R-:W-:-:S03]  /*d0b0*/  IMAD.WIDE R214, R245, 0x4, R214 ;  /* 0x00000004f5d67825 */ /* 0x000fc600078e02d6 */
[----:B------:R-:W-:Y:S04]  /*d0c0*/  STL.64 [R1+0x6c0], R232 ;  /* 0x0006c0e801007387 */ /* 0x000fe80000100a00 */
[----:B------:R5:W-:Y:S04]  /*d0d0*/  LDGSTS.E [R2+0x47400], desc[UR20][R232.64], !P6 ;  /* 0x47400000e8027fae */ /* 0x000be8000f1a1014 */
[----:B------:R1:W-:Y:S04]  /*d0e0*/  STL.64 [R1+0x6b8], R214 ;  /* 0x0006b8d601007387 */ /* 0x0003e80000100a00 */
[----:B------:R-:W-:Y:S04]  /*d0f0*/  LDGSTS.E [R2+0x47600], desc[UR20][R214.64], !P6 ;  /* 0x47600000d6027fae */ /* 0x000fe8000f1a1014 */
[----:B-1----:R-:W2:Y:S01]  /*d100*/  LDL.LU.64 R214, [R1+0x110] ;  /* 0x0001100001d67983 */ /* 0x002ea20000300a00 */
[----:B------:R-:W-:-:S02]  /*d110*/  VIADD R244, R246, 0xffffff70 ;  /* 0xffffff70f6f47836 */ /* 0x000fc40000000000 */
[----:B------:R-:W1:Y:S03]  /*d120*/  LDC R246, c[0x0][0x3a0] ;  /* 0x0000e800fff67b82 */ /* 0x000e660000000800 */
[----:B------:R-:W-:Y:S01]  /*d130*/  ISETP.GE.U32.AND P2, PT, R244, 0x7fffff31, PT ;  /* 0x7fffff31f400780c */ /* 0x000fe20003f46070 */
[----:B------:R-:W-:-:S04]  /*d140*/  IMAD.WIDE R236, R245, 0x4, R228 ;  /* 0x00000004f5ec7825 */ /* 0x000fc800078e02e4 */
[----:B------:R-:W-:Y:S01]  /*d150*/  VIADD R244, R247, 0xffffff6f ;  /* 0xffffff6ff7f47836 */ /* 0x000fe20000000000 */
[----:B------:R-:W-:Y:S01]  /*d160*/  STL.64 [R1+0x6b0], R236 ;  /* 0x0006b0ec01007387 */ /* 0x000fe20000100a00 */
[----:B------:R-:W1:Y:S01]  /*d170*/  LDC R247, c[0x0][0x3a0] ;  /* 0x0000e800fff77b82 */ /* 0x000e620000000800 */
[C---:B----4-:R-:W-:Y:S02]  /*d180*/  IMAD.WIDE R234, R245.reuse, 0x4, R224 ;  /* 0x00000004f5ea7825 */ /* 0x050fe400078e02e0 */
[----:B------:R-:W4:Y:S02]  /*d190*/  LDL.LU.64 R224, [R1+0x108] ;  /* 0x0001080001e07983 */ /* 0x000f240000300a00 */
[----:B-----5:R-:W-:Y:S02]  /*d1a0*/  IMAD.WIDE R232, R245, 0x4, R222 ;  /* 0x00000004f5e87825 */ /* 0x020fe400078e02de */
[----:B------:R-:W-:Y:S01]  /*d1b0*/  STL.64 [R1+0x6a8], R234 ;  /* 0x0006a8ea01007387 */ /* 0x000fe20000100a00 */
[----:B------:R-:W-:-:S03]  /*d1c0*/  ISETP.GE.U32.AND P5, PT, R244, 0x7fffff30, PT ;  /* 0x7fffff30f400780c */ /* 0x000fc60003fa6070 */
[----:B------:R-:W5:Y:S01]  /*d1d0*/  LDL.LU.64 R222, [R1+0x100] ;  /* 0x0001000001de7983 */ /* 0x000f620000300a00 */
[----:B------:R-:W-:-:S03]  /*d1e0*/  IMAD.WIDE R228, R245, 0x4, R216 ;  /* 0x00000004f5e47825 */ /* 0x000fc600078e02d8 */
[----:B------:R-:W-:Y:S04]  /*d1f0*/  STL.64 [R1+0x6a0], R232 ;  /* 0x0006a0e801007387 */ /* 0x000fe80000100a00 */
[----:B------:R-:W5:Y:S04]  /*d200*/  LDL.LU.64 R216, [R1+0xf8] ;  /* 0x0000f80001d87983 */ /* 0x000f680000300a00 */
[----:B------:R3:W-:Y:S04]  /*d210*/  LDGSTS.E [R2+0x47800], desc[UR20][R236.64], !P2 ;  /* 0x47800000ec027fae */ /* 0x0007e8000d1a1014 */
[----:B------:R-:W-:Y:S04]  /*d220*/  LDGSTS.E [R2+0x47a00], desc[UR20][R234.64], !P2 ;  /* 0x47a00000ea027fae */ /* 0x000fe8000d1a1014 */
[----:B------:R1:W-:Y:S04]  /*d230*/  LDGSTS.E [R2+0x47c00], desc[UR20][R232.64], !P2 ;  /* 0x47c00000e8027fae */ /* 0x0003e8000d1a1014 */
[----:B------:R1:W-:Y:S04]  /*d240*/  STL.64 [R1+0x698], R228 ;  /* 0x000698e401007387 */ /* 0x0003e80000100a00 */
[----:B------:R-:W-:Y:S04]  /*d250*/  LDGSTS.E [R2+0x47e00], desc[UR20][R228.64], !P2 ;  /* 0x47e00000e4027fae */ /* 0x000fe8000d1a1014 */
[----:B-1----:R-:W5:Y:S04]  /*d260*/  LDL.LU.64 R228, [R1+0xf0] ;  /* 0x0000f00001e47983 */ /* 0x002f680000300a00 */
[----:B------:R-:W5:Y:S01]  /*d270*/  LDL.LU.64 R234, [R1+0xe8] ;  /* 0x0000e80001ea7983 */ /* 0x000f620000300a00 */
[----:B---3--:R-:W-:-:S05]  /*d280*/  IMAD.WIDE R236, R245, 0x4, R226 ;  /* 0x00000004f5ec7825 */ /* 0x008fca00078e02e2 */
[----:B------:R-:W-:Y:S01]  /*d290*/  STL.64 [R1+0x690], R236 ;  /* 0x000690ec01007387 */ /* 0x000fe20000100a00 */
[----:B------:R-:W-:-:S03]  /*d2a0*/  IMAD.WIDE R232, R245, 0x4, R220 ;  /* 0x00000004f5e87825 */ /* 0x000fc600078e02dc */
[----:B------:R-:W3:Y:S04]  /*d2b0*/  LDL.LU.64 R226, [R1+0xe0] ;  /* 0x0000e00001e27983 */ /* 0x000ee80000300a00 */
[----:B------:R1:W-:Y:S04]  /*d2c0*/  STL.64 [R1+0x688], R232 ;  /* 0x000688e801007387 */ /* 0x0003e80000100a00 */
[----:B------:R-:W3:Y:S04]  /*d2d0*/  LDL.LU.64 R220, [R1+0xd8] ;  /* 0x0000d80001dc7983 */ /* 0x000ee80000300a00 */
[----:B------:R1:W-:Y:S04]  /*d2e0*/  LDGSTS.E [R2+0x48000], desc[UR20][R236.64], !P5 ;  /* 0x48000000ec027fae */ /* 0x0003e8000e9a1014 */
[----:B------:R-:W-:Y:S01]  /*d2f0*/  LDGSTS.E [R2+0x48200], desc[UR20][R232.64], !P5 ;  /* 0x48200000e8027fae */ /* 0x000fe2000e9a1014 */
[----:B--2---:R-:W-:-:S05]  /*d300*/  IMAD.WIDE R230, R245, 0x4, R230 ;  /* 0x00000004f5e67825 */ /* 0x004fca00078e02e6 */
[----:B------:R2:W-:Y:S04]  /*d310*/  STL.64 [R1+0x680], R230 ;  /* 0x000680e601007387 */ /* 0x0005e80000100a00 */
[----:B------:R-:W-:Y:S01]  /*d320*/  LDGSTS.E [R2+0x48400], desc[UR20][R230.64], !P5 ;  /* 0x48400000e6027fae */ /* 0x000fe2000e9a1014 */
[----:B------:R-:W-:-:S05]  /*d330*/  IMAD.WIDE R218, R245, 0x4, R218 ;  /* 0x00000004f5da7825 */ /* 0x000fca00078e02da */
[----:B------:R2:W-:Y:S04]  /*d340*/  STL.64 [R1+0x678], R218 ;  /* 0x000678da01007387 */ /* 0x0005e80000100a00 */
[----:B-1----:R-:W3:Y:S04]  /*d350*/  LDL.LU.64 R232, [R1+0xd0] ;  /* 0x0000d00001e87983 */ /* 0x002ee80000300a00 */
[----:B--2---:R-:W2:Y:S04]  /*d360*/  LDL.LU.64 R230, [R1+0xc8] ;  /* 0x0000c80001e67983 */ /* 0x004ea80000300a00 */
[----:B------:R-:W-:Y:S01]  /*d370*/  LDGSTS.E [R2+0x48600], desc[UR20][R218.64], !P5 ;  /* 0x48600000da027fae */ /* 0x000fe2000e9a1014 */
[----:B------:R-:W-:-:S03]  /*d380*/  IMAD.WIDE R236, R245, 0x4, R214 ;  /* 0x00000004f5ec7825 */ /* 0x000fc600078e02d6 */
[----:B------:R-:W2:Y:S04]  /*d390*/  LDL.LU.64 R218, [R1+0xc0] ;  /* 0x0000c00001da7983 */ /* 0x000ea80000300a00 */
[----:B------:R-:W-:Y:S04]  /*d3a0*/  STL.64 [R1+0x670], R236 ;  /* 0x000670ec01007387 */ /* 0x000fe80000100a00 */
[----:B------:R-:W2:Y:S01]  /*d3b0*/  LDL.LU.64 R214, [R1+0xb8] ;  /* 0x0000b80001d67983 */ /* 0x000ea20000300a00 */
[----:B------:R-:W-:Y:S02]  /*d3c0*/  IADD3 R244, PT, PT, R250, -0x92, RZ ;  /* 0xffffff6efaf47810 */ /* 0x000fe40007ffe0ff */
[----:B------:R-:W1:Y:S02]  /*d3d0*/  LDC R250, c[0x0][0x3a0] ;  /* 0x0000e800fffa7b82 */ /* 0x000e640000000800 */
[----:B------:R-:W-:Y:S01]  /*d3e0*/  ISETP.GE.U32.AND P4, PT, R244, 0x7fffff2f, PT ;  /* 0x7fffff2ff400780c */ /* 0x000fe20003f86070 */
[----:B------:R-:W-:-:S02]  /*d3f0*/  VIADD R244, R246, 0xffffff6d ;  /* 0xffffff6df6f47836 */ /* 0x000fc40000000000 */
[----:B----4-:R-:W-:-:S03]  /*d400*/  IMAD.WIDE R224, R245, 0x4, R224 ;  /* 0x00000004f5e07825 */ /* 0x010fc600078e02e0 */
[----:B------:R-:W-:Y:S01]  /*d410*/  ISETP.GE.U32.AND P6, PT, R244, 0x7fffff2e, PT ;  /* 0x7fffff2ef400780c */ /* 0x000fe20003fc6070 */
[----:B------:R-:W4:Y:S01]  /*d420*/  LDC R246, c[0x0][0x3a0] ;  /* 0x0000e800fff67b82 */ /* 0x000f220000000800 */
[----:B------:R5:W-:Y:S05]  /*d430*/  STL.64 [R1+0x668], R224 ;  /* 0x000668e001007387 */ /* 0x000bea0000100a00 */
[----:B------:R1:W-:Y:S01]  /*d440*/  LDGSTS.E [R2+0x48800], desc[UR20][R236.64], !P4 ;  /* 0x48800000ec027fae */ /* 0x0003e2000e1a1014 */
[----:B-----5:R-:W-:-:S03]  /*d450*/  IMAD.WIDE R222, R245, 0x4, R222 ;  /* 0x00000004f5de7825 */ /* 0x020fc600078e02de */
[----:B------:R-:W-:Y:S01]  /*d460*/  LDGSTS.E [R2+0x48a00], desc[UR20][R224.64], !P4 ;  /* 0x48a00000e0027fae */ /* 0x000fe2000e1a1014 */
[----:B------:R-:W-:-:S03]  /*d470*/  IMAD.WIDE R216, R245, 0x4, R216 ;  /* 0x00000004f5d87825 */ /* 0x000fc600078e02d8 */
[----:B------:R5:W-:Y:S04]  /*d480*/  STL.64 [R1+0x660], R222 ;  /* 0x000660de01007387 */ /* 0x000be80000100a00 */
[----:B------:R1:W-:Y:S04]  /*d490*/  STL.64 [R1+0x658], R216 ;  /* 0x000658d801007387 */ /* 0x0003e80000100a00 */
[----:B------:R-:W4:Y:S04]  /*d4a0*/  LDL.LU.64 R224, [R1+0xb0] ;  /* 0x0000b00001e07983 */ /* 0x000f280000300a00 */
[----:B------:R-:W-:Y:S04]  /*d4b0*/  LDGSTS.E [R2+0x48c00], desc[UR20][R222.64], !P4 ;  /* 0x48c00000de027fae */ /* 0x000fe8000e1a1014 */
[----:B------:R-:W-:Y:S04]  /*d4c0*/  LDGSTS.E [R2+0x48e00], desc[UR20][R216.64], !P4 ;  /* 0x48e00000d8027fae */ /* 0x000fe8000e1a1014 */
[----:B-----5:R-:W5:Y:S04]  /*d4d0*/  LDL.LU.64 R222, [R1+0xa8] ;  /* 0x0000a80001de7983 */ /* 0x020f680000300a00 */
[----:B-1----:R-:W5:Y:S01]  /*d4e0*/  LDL.LU.64 R216, [R1+0xa0] ;  /* 0x0000a00001d87983 */ /* 0x002f620000300a00 */
[----:B------:R-:W-:-:S04]  /*d4f0*/  IMAD.WIDE R228, R245, 0x4, R228 ;  /* 0x00000004f5e47825 */ /* 0x000fc800078e02e4 */
[C---:B------:R-:W-:Y:S01]  /*d500*/  IMAD.WIDE R234, R245.reuse, 0x4, R234 ;  /* 0x00000004f5ea7825 */ /* 0x040fe200078e02ea */
[----:B------:R1:W-:Y:S04]  /*d510*/  STL.64 [R1+0x650], R228 ;  /* 0x000650e401007387 */ /* 0x0003e80000100a00 */
[----:B------:R-:W-:Y:S04]  /*d520*/  STL.64 [R1+0x648], R234 ;  /* 0x000648ea01007387 */ /* 0x000fe80000100a00 */
[----:B------:R-:W-:Y:S04]  /*d530*/  LDGSTS.E [R2+0x49000], desc[UR20][R228.64], !P6 ;  /* 0x49000000e4027fae */ /* 0x000fe8000f1a1014 */
[----:B------:R2:W-:Y:S01]  /*d540*/  LDGSTS.E [R2+0x49200], desc[UR20][R234.64], !P6 ;  /* 0x49200000ea027fae */ /* 0x0005e2000f1a1014 */
[----:B---3--:R-:W-:-:S05]  /*d550*/  IMAD.WIDE R226, R245, 0x4, R226 ;  /* 0x00000004f5e27825 */ /* 0x008fca00078e02e2 */
[----:B------:R3:W-:Y:S01]  /*d560*/  STL.64 [R1+0x640], R226 ;  /* 0x000640e201007387 */ /* 0x0007e20000100a00 */
[----:B------:R-:W-:-:S03]  /*d570*/  IMAD.WIDE R220, R245, 0x4, R220 ;  /* 0x00000004f5dc7825 */ /* 0x000fc600078e02dc */
[----:B-1----:R-:W5:Y:S04]  /*d580*/  LDL.LU.64 R228, [R1+0x98] ;  /* 0x0000980001e47983 */ /* 0x002f680000300a00 */
[----:B------:R1:W-:Y:S04]  /*d590*/  STL.64 [R1+0x638], R220 ;  /* 0x000638dc01007387 */ /* 0x0003e80000100a00 */
[----:B------:R-:W-:Y:S04]  /*d5a0*/  LDGSTS.E [R2+0x49400], desc[UR20][R226.64], !P6 ;  /* 0x49400000e2027fae */ /* 0x000fe8000f1a1014 */
[----:B------:R-:W-:Y:S04]  /*d5b0*/  LDGSTS.E [R2+0x49600], desc[UR20][R220.64], !P6 ;  /* 0x49600000dc027fae */ /* 0x000fe8000f1a1014 */
[----:B---3--:R-:W3:Y:S04]  /*d5c0*/  LDL.LU.64 R226, [R1+0x90] ;  /* 0x0000900001e27983 */ /* 0x008ee80000300a00 */
[----:B-1----:R-:W3:Y:S01]  /*d5d0*/  LDL.LU.64 R220, [R1+0x88] ;  /* 0x0000880001dc7983 */ /* 0x002ee20000300a00 */
[----:B------:R-:W-:-:S04]  /*d5e0*/  IMAD.WIDE R236, R245, 0x4, R232 ;  /* 0x00000004f5ec7825 */ /* 0x000fc800078e02e8 */
[C---:B--2---:R-:W-:Y:S01]  /*d5f0*/  IMAD.WIDE R234, R245.reuse, 0x4, R230 ;  /* 0x00000004f5ea7825 */ /* 0x044fe200078e02e6 */
[----:B------:R-:W-:Y:S03]  /*d600*/  STL.64 [R1+0x630], R236 ;  /* 0x000630ec01007387 */ /* 0x000fe60000100a00 */
[C---:B------:R-:W-:Y:S02]  /*d610*/  IMAD.WIDE R232, R245.reuse, 0x4, R218 ;  /* 0x00000004f5e87825 */ /* 0x040fe400078e02da */
[----:B------:R-:W2:Y:S04]  /*d620*/  LDL.LU.64 R218, [R1+0x80] ;  /* 0x0000800001da7983 */ /* 0x000ea80000300a00 */
[----:B------:R1:W-:Y:S01]  /*d630*/  STL.64 [R1+0x628], R234 ;  /* 0x000628ea01007387 */ /* 0x0003e20000100a00 */
[----:B------:R-:W-:-:S03]  /*d640*/  IMAD.WIDE R230, R245, 0x4, R214 ;  /* 0x00000004f5e67825 */ /* 0x000fc600078e02d6 */
[----:B------:R-:W2:Y:S01]  /*d650*/  LDL.LU.64 R214, [R1+0x78] ;  /* 0x0000780001d67983 */ /* 0x000ea20000300a00 */
[----:B------:R-:W-:-:S03]  /*d660*/  VIADD R244, R247, 0xffffff6c ;  /* 0xffffff6cf7f47836 */ /* 0x000fc60000000000 */
[----:B------:R5:W-:Y:S01]  /*d670*/  STL.64 [R1+0x620], R232 ;  /* 0x000620e801007387 */ /* 0x000be20000100a00 */
[----:B------:R-:W2:Y:S01]  /*d680*/  LDC R247, c[0x0][0x3a0] ;  /* 0x0000e800fff77b82 */ /* 0x000ea20000000800 */
[----:B------:R-:W-:Y:S02]  /*d690*/  ISETP.GE.U32.AND P2, PT, R244, 0x7fffff2d, PT ;  /* 0x7fffff2df400780c */ /* 0x000fe40003f46070 */
[----:B------:R-:W-:Y:S01]  /*d6a0*/  IADD3 R244, PT, PT, R250, -0x95, RZ ;  /* 0xffffff6bfaf47810 */ /* 0x000fe20007ffe0ff */
[----:B------:R1:W-:Y:S03]  /*d6b0*/  STL.64 [R1+0x618], R230 ;  /* 0x000618e601007387 */ /* 0x0003e60000100a00 */
[----:B------:R-:W-:Y:S01]  /*d6c0*/  ISETP.GE.U32.AND P5, PT, R244, 0x7fffff2c, PT ;  /* 0x7fffff2cf400780c */ /* 0x000fe20003fa6070 */
[----:B----4-:R-:W-:Y:S01]  /*d6d0*/  VIADD R244, R246, 0xffffff6a ;  /* 0xffffff6af6f47836 */ /* 0x010fe20000000000 */
[----:B------:R-:W4:Y:S05]  /*d6e0*/  LDC R250, c[0x0][0x3a0] ;  /* 0x0000e800fffa7b82 */ /* 0x000f2a0000000800 */
[----:B------:R-:W-:Y:S03]  /*d6f0*/  LDGSTS.E [R2+0x49800], desc[UR20][R236.64], !P2 ;  /* 0x49800000ec027fae */ /* 0x000fe6000d1a1014 */
[----:B------:R-:W2:Y:S01]  /*d700*/  LDC R246, c[0x0][0x3a0] ;  /* 0x0000e800fff67b82 */ /* 0x000ea20000000800 */
[----:B------:R1:W-:Y:S04]  /*d710*/  LDGSTS.E [R2+0x49a00], desc[UR20][R234.64], !P2 ;  /* 0x49a00000ea027fae */ /* 0x0003e8000d1a1014 */
[----:B------:R5:W-:Y:S04]  /*d720*/  LDGSTS.E [R2+0x49c00], desc[UR20][R232.64], !P2 ;  /* 0x49c00000e8027fae */ /* 0x000be8000d1a1014 */
[----:B------:R5:W-:Y:S01]  /*d730*/  LDGSTS.E [R2+0x49e00], desc[UR20][R230.64], !P2 ;  /* 0x49e00000e6027fae */ /* 0x000be2000d1a1014 */
[----:B-1----:R-:W-:-:S03]  /*d740*/  IMAD.WIDE R234, R245, 0x4, R224 ;  /* 0x00000004f5ea7825 */ /* 0x002fc600078e02e0 */
[----:B------:R-:W4:Y:S04]  /*d750*/  LDL.LU.64 R236, [R1+0x70] ;  /* 0x0000700001ec7983 */ /* 0x000f280000300a00 */
[----:B------:R1:W-:Y:S01]  /*d760*/  STL.64 [R1+0x610], R234 ;  /* 0x000610ea01007387 */ /* 0x0003e20000100a00 */
[----:B------:R-:W-:-:S03]  /*d770*/  ISETP.GE.U32.AND P4, PT, R244, 0x7fffff2b, PT ;  /* 0x7fffff2bf400780c */ /* 0x000fc60003f86070 */
[----:B------:R-:W4:Y:S04]  /*d780*/  LDL.LU.64 R224, [R1+0x68] ;  /* 0x0000680001e07983 */ /* 0x000f280000300a00 */
[----:B------:R1:W-:Y:S01]  /*d790*/  LDGSTS.E [R2+0x4a000], desc[UR20][R234.64], !P5 ;  /* 0x4a000000ea027fae */ /* 0x0003e2000e9a1014 */
[----:B-----5:R-:W-:-:S04]  /*d7a0*/  IMAD.WIDE R232, R245, 0x4, R222 ;  /* 0x00000004f5e87825 */ /* 0x020fc800078e02de */
[C---:B------:R-:W-:Y:S01]  /*d7b0*/  IMAD.WIDE R230, R245.reuse, 0x4, R216 ;  /* 0x00000004f5e67825 */ /* 0x040fe200078e02d8 */
[----:B------:R5:W-:Y:S04]  /*d7c0*/  STL.64 [R1+0x608], R232 ;  /* 0x000608e801007387 */ /* 0x000be80000100a00 */
[----:B------:R-:W4:Y:S04]  /*d7d0*/  LDL.LU.64 R222, [R1+0x60] ;  /* 0x0000600001de7983 */ /* 0x000f280000300a00 */
[----:B------:R1:W-:Y:S04]  /*d7e0*/  STL.64 [R1+0x600], R230 ;  /* 0x000600e601007387 */ /* 0x0003e80000100a00 */
[----:B------:R-:W4:Y:S04]  /*d7f0*/  LDL.LU.64 R216, [R1+0x58] ;  /* 0x0000580001d87983 */ /* 0x000f280000300a00 */
[----:B------:R1:W-:Y:S04]  /*d800*/  LDGSTS.E [R2+0x4a200], desc[UR20][R232.64], !P5 ;  /* 0x4a200000e8027fae */ /* 0x0003e8000e9a1014 */
[----:B------:R1:W-:Y:S01]  /*d810*/  LDGSTS.E [R2+0x4a400], desc[UR20][R230.64], !P5 ;  /* 0x4a400000e6027fae */ /* 0x0003e2000e9a1014 */
[----:B------:R-:W-:-:S05]  /*d820*/  IMAD.WIDE R228, R245, 0x4, R228 ;  /* 0x00000004f5e47825 */ /* 0x000fca00078e02e4 */
[----:B------:R3:W-:Y:S04]  /*d830*/  STL.64 [R1+0x5f8], R228 ;  /* 0x0005f8e401007387 */ /* 0x0007e80000100a00 */
[----:B-1----:R-:W4:Y:S04]  /*d840*/  LDL.LU.64 R234, [R1+0x50] ;  /* 0x0000500001ea7983 */ /* 0x002f280000300a00 */
[----:B-----5:R-:W5:Y:S04]  /*d850*/  LDL.LU.64 R232, [R1+0x48] ;  /* 0x0000480001e87983 */ /* 0x020f680000300a00 */
[----:B------:R1:W-:Y:S01]  /*d860*/  LDGSTS.E [R2+0x4a600], desc[UR20][R228.64], !P5 ;  /* 0x4a600000e4027fae */ /* 0x0003e2000e9a1014 */
[----:B---3--:R-:W-:-:S04]  /*d870*/  IMAD.WIDE R226, R245, 0x4, R226 ;  /* 0x00000004f5e27825 */ /* 0x008fc800078e02e2 */
[C---:B------:R-:W-:Y:S01]  /*d880*/  IMAD.WIDE R220, R245.reuse, 0x4, R220 ;  /* 0x00000004f5dc7825 */ /* 0x040fe200078e02dc */
[----:B------:R-:W-:Y:S04]  /*d890*/  STL.64 [R1+0x5f0], R226 ;  /* 0x0005f0e201007387 */ /* 0x000fe80000100a00 */
[----:B------:R-:W3:Y:S04]  /*d8a0*/  LDL.LU.64 R230, [R1+0x40] ;  /* 0x0000400001e67983 */ /* 0x000ee80000300a00 */
[----:B------:R1:W-:Y:S04]  /*d8b0*/  STL.64 [R1+0x5e8], R220 ;  /* 0x0005e8dc01007387 */ /* 0x0003e80000100a00 */
[----:B------:R-:W3:Y:S04]  /*d8c0*/  LDL.LU.64 R228, [R1+0x38] ;  /* 0x0000380001e47983 */ /* 0x000ee80000300a00 */
[----:B------:R-:W-:Y:S04]  /*d8d0*/  LDGSTS.E [R2+0x4a800], desc[UR20][R226.64], !P4 ;  /* 0x4a800000e2027fae */ /* 0x000fe8000e1a1014 */
[----:B------:R1:W-:Y:S01]  /*d8e0*/  LDGSTS.E [R2+0x4aa00], desc[UR20][R220.64], !P4 ;  /* 0x4aa00000dc027fae */ /* 0x0003e2000e1a1014 */
[----:B--2---:R-:W-:-:S04]  /*d8f0*/  IMAD.WIDE R218, R245, 0x4, R218 ;  /* 0x00000004f5da7825 */ /* 0x004fc800078e02da */
[----:B------:R-:W-:Y:S01]  /*d900*/  IMAD.WIDE R214, R245, 0x4, R214 ;  /* 0x00000004f5d67825 */ /* 0x000fe200078e02d6 */
[----:B------:R2:W-:Y:S04]  /*d910*/  STL.64 [R1+0x5e0], R218 ;  /* 0x0005e0da01007387 */ /* 0x0005e80000100a00 */
[----:B------:R2:W-:Y:S04]  /*d920*/  STL.64 [R1+0x5d8], R214 ;  /* 0x0005d8d601007387 */ /* 0x0005e80000100a00 */
[----:B------:R2:W-:Y:S04]  /*d930*/  LDGSTS.E [R2+0x4ac00], desc[UR20][R218.64], !P4 ;  /* 0x4ac00000da027fae */ /* 0x0005e8000e1a1014 */
[----:B-1----:R-:W3:Y:S04]  /*d940*/  LDL.LU.64 R220, [R1+0x30] ;  /* 0x0000300001dc7983 */ /* 0x002ee80000300a00 */
[----:B------:R1:W-:Y:S04]  /*d950*/  LDGSTS.E [R2+0x4ae00], desc[UR20][R214.64], !P4 ;  /* 0x4ae00000d6027fae */ /* 0x0003e8000e1a1014 */
[----:B--2---:R-:W2:Y:S04]  /*d960*/  LDL.LU.64 R218, [R1+0x28] ;  /* 0x0000280001da7983 */ /* 0x004ea80000300a00 */
[----:B------:R-:W1:Y:S04]  /*d970*/  LDL.LU.64 R214, [R1+0x20] ;  /* 0x0000200001d67983 */ /* 0x000e680000300a00 */
[----:B------:R-:W2:Y:S01]  /*d980*/  LDL.LU.64 R226, [R1+0x18] ;  /* 0x0000180001e27983 */ /* 0x000ea20000300a00 */
[----:B------:R-:W-:-:S02]  /*d990*/  VIADD R244, R247, 0xffffff69 ;  /* 0xffffff69f7f47836 */ /* 0x000fc40000000000 */
[----:B------:R-:W1:Y:S01]  /*d9a0*/  LDC R247, c[0x0][0x3a0] ;  /* 0x0000e800fff77b82 */ /* 0x000e620000000800 */
[C---:B----4-:R-:W-:Y:S02]  /*d9b0*/  IMAD.WIDE R242, R245.reuse, 0x4, R236 ;  /* 0x00000004f5f27825 */ /* 0x050fe400078e02ec */
[----:B------:R-:W-:Y:S02]  /*d9c0*/  ISETP.GE.U32.AND P6, PT, R244, 0x7fffff2a, PT ;  /* 0x7fffff2af400780c */ /* 0x000fe40003fc6070 */
[----:B------:R-:W-:Y:S01]  /*d9d0*/  IADD3 R244, PT, PT, R250, -0x98, RZ ;  /* 0xffffff68faf47810 */ /* 0x000fe20007ffe0ff */
[----:B------:R4:W-:Y:S02]  /*d9e0*/  STL.64 [R1+0x5d0], R242 ;  /* 0x0005d0f201007387 */ /* 0x0009e40000100a00 */
[----:B------:R-:W1:Y:S01]  /*d9f0*/  LDC R250, c[0x0][0x3a0] ;  /* 0x0000e800fffa7b82 */ /* 0x000e620000000800 */
[----:B------:R-:W-:Y:S01]  /*da00*/  IMAD.WIDE R240, R245, 0x4, R224 ;  /* 0x00000004f5f07825 */ /* 0x000fe200078e02e0 */
[----:B------:R-:W-:-:S03]  /*da10*/  ISETP.GE.U32.AND P2, PT, R244, 0x7fffff29, PT ;  /* 0x7fffff29f400780c */ /* 0x000fc60003f46070 */
[----:B------:R-:W-:-:S03]  /*da20*/  VIADD R244, R246, 0xffffff67 ;  /* 0xffffff67f6f47836 */ /* 0x000fc60000000000 */
[----:B------:R-:W-:Y:S01]  /*da30*/  LDGSTS.E [R2+0x4b000], desc[UR20][R242.64], !P6 ;  /* 0x4b000000f2027fae */ /* 0x000fe2000f1a1014 */
[----:B------:R-:W1:Y:S01]  /*da40*/  LDC R246, c[0x0][0x3a0] ;  /* 0x0000e800fff67b82 */ /* 0x000e620000000800 */
[C---:B------:R-:W-:Y:S01]  /*da50*/  IMAD.WIDE R238, R245.reuse, 0x4, R222 ;  /* 0x00000004f5ee7825 */ /* 0x040fe200078e02de */
[----:B------:R-:W-:Y:S01]  /*da60*/  ISETP.GE.U32.AND P5, PT, R244, 0x7fffff28, PT ;  /* 0x7fffff28f400780c */ /* 0x000fe20003fa6070 */
[----:B------:R-:W-:Y:S04]  /*da70*/  LDGSTS.E [R2+0x4b200], desc[UR20][R240.64], !P6 ;  /* 0x4b200000f0027fae */ /* 0x000fe8000f1a1014 */
[----:B------:R-:W-:Y:S01]  /*da80*/  LDGSTS.E [R2+0x4b400], desc[UR20][R238.64], !P6 ;  /* 0x4b400000ee027fae */ /* 0x000fe2000f1a1014 */
[----:B------:R-:W-:-:S03]  /*da90*/  IMAD.WIDE R236, R245, 0x4, R216 ;  /* 0x00000004f5ec7825 */ /* 0x000fc600078e02d8 */
[----:B------:R-:W2:Y:S04]  /*daa0*/  LDL.LU.64 R216, [R1+0x10] ;  /* 0x0000100001d87983 */ /* 0x000ea80000300a00 */
[----:B------:R4:W-:Y:S04]  /*dab0*/  STL.64 [R1+0x5c8], R240 ;  /* 0x0005c8f001007387 */ /* 0x0009e80000100a00 */
[----:B------:R-:W2:Y:S04]  /*dac0*/  LDL.LU.64 R222, [R1+0x8] ;  /* 0x0000080001de7983 */ /* 0x000ea80000300a00 */
[----:B------:R4:W-:Y:S04]  /*dad0*/  STL.64 [R1+0x5c0], R238 ;  /* 0x0005c0ee01007387 */ /* 0x0009e80000100a00 */
[----:B------:R-:W2:Y:S04]  /*dae0*/  LDL.LU.64 R224, [R1] ;  /* 0x0000000001e07983 */ /* 0x000ea80000300a00 */
[----:B------:R4:W-:Y:S04]  /*daf0*/  STL.64 [R1+0x5b8], R236 ;  /* 0x0005b8ec01007387 */ /* 0x0009e80000100a00 */
[----:B----4-:R-:W4:Y:S04]  /*db00*/  LDL.LU.64 R242, [R1+0xcb0] ;  /* 0x000cb00001f27983 */ /* 0x010f280000300a00 */
[----:B------:R-:W4:Y:S04]  /*db10*/  LDL.LU.64 R240, [R1+0xca8] ;  /* 0x000ca80001f07983 */ /* 0x000f280000300a00 */
[----:B------:R-:W4:Y:S04]  /*db20*/  LDL.LU.64 R238, [R1+0xca0] ;  /* 0x000ca00001ee7983 */ /* 0x000f280000300a00 */
[----:B------:R-:W-:Y:S04]  /*db30*/  LDGSTS.E [R2+0x4b600], desc[UR20][R236.64], !P6 ;  /* 0x4b600000ec027fae */ /* 0x000fe8000f1a1014 */
[----:B------:R-:W4:Y:S01]  /*db40*/  LDL.LU.64 R236, [R1+0xc98] ;  /* 0x000c980001ec7983 */ /* 0x000f220000300a00 */
[----:B------:R-:W-:-:S04]  /*db50*/  IMAD.WIDE R234, R245, 0x4, R234 ;  /* 0x00000004f5ea7825 */ /* 0x000fc800078e02ea */
[C---:B-----5:R-:W-:Y:S01]  /*db60*/  IMAD.WIDE R232, R245.reuse, 0x4, R232 ;  /* 0x00000004f5e87825 */ /* 0x060fe200078e02e8 */
[----:B------:R5:W-:Y:S04]  /*db70*/  STL.64 [R1+0x5b0], R234 ;  /* 0x0005b0ea01007387 */ /* 0x000be80000100a00 */
[----:B------:R3:W-:Y:S04]  /*db80*/  STL.64 [R1+0x5a8], R232 ;  /* 0x0005a8e801007387 */ /* 0x0007e80000100a00 */
[----:B------:R-:W-:Y:S04]  /*db90*/  LDGSTS.E [R2+0x4b800], desc[UR20][R234.64], !P2 ;  /* 0x4b800000ea027fae */ /* 0x000fe8000d1a1014 */
[----:B------:R-:W-:Y:S01]  /*dba0*/  LDGSTS.E [R2+0x4ba00], desc[UR20][R232.64], !P2 ;  /* 0x4ba00000e8027fae */ /* 0x000fe2000d1a1014 */
[----:B---3--:R-:W-:-:S03]  /*dbb0*/  IMAD.WIDE R230, R245, 0x4, R230 ;  /* 0x00000004f5e67825 */ /* 0x008fc600078e02e6 */
[----:B-----5:R-:W3:Y:S01]  /*dbc0*/  LDL.LU.64 R234, [R1+0xc90] ;  /* 0x000c900001ea7983 */ /* 0x020ee20000300a00 */
[----:B------:R-:W-:-:S03]  /*dbd0*/  IMAD.WIDE R228, R245, 0x4, R228 ;  /* 0x00000004f5e47825 */ /* 0x000fc600078e02e4 */
[----:B------:R5:W-:Y:S04]  /*dbe0*/  STL.64 [R1+0x5a0], R230 ;  /* 0x0005a0e601007387 */ /* 0x000be80000100a00 */
[----:B------:R-:W3:Y:S04]  /*dbf0*/  LDL.LU.64 R232, [R1+0xc88] ;  /* 0x000c880001e87983 */ /* 0x000ee80000300a00 */
[----:B------:R5:W-:Y:S04]  /*dc00*/  STL.64 [R1+0x598], R228 ;  /* 0x000598e401007387 */ /* 0x000be80000100a00 */
[----:B------:R-:W-:Y:S04]  /*dc10*/  LDGSTS.E [R2+0x4bc00], desc[UR20][R230.64], !P2 ;  /* 0x4bc00000e6027fae */ /* 0x000fe8000d1a1014 */
[----:B------:R-:W-:Y:S04]  /*dc20*/  LDGSTS.E [R2+0x4be00], desc[UR20][R228.64], !P2 ;  /* 0x4be00000e4027fae */ /* 0x000fe8000d1a1014 */
[----:B-----5:R-:W5:Y:S04]  /*dc30*/  LDL.LU.64 R230, [R1+0xc80] ;  /* 0x000c800001e67983 */ /* 0x020f680000300a00 */
[----:B------:R-:W3:Y:S01]  /*dc40*/  LDL.LU.64 R228, [R1+0xc78] ;  /* 0x000c780001e47983 */ /* 0x000ee20000300a00 */
[----:B------:R-:W-:-:S04]  /*dc50*/  IMAD.WIDE R220, R245, 0x4, R220 ;  /* 0x00000004f5dc7825 */ /* 0x000fc800078e02dc */
[C---:B--2---:R-:W-:Y:S01]  /*dc60*/  IMAD.WIDE R218, R245.reuse, 0x4, R218 ;  /* 0x00000004f5da7825 */ /* 0x044fe200078e02da */
[----:B------:R2:W-:Y:S04]  /*dc70*/  STL.64 [R1+0x590], R220 ;  /* 0x000590dc01007387 */ /* 0x0005e80000100a00 */
[----:B------:R2:W-:Y:S01]  /*dc80*/  STL.64 [R1+0x588], R218 ;  /* 0x000588da01007387 */ /* 0x0005e20000100a00 */
[----:B-1----:R-:W-:-:S03]  /*dc90*/  IMAD.WIDE R214, R245, 0x4, R214 ;  /* 0x00000004f5d67825 */ /* 0x002fc600078e02d6 */
[----:B------:R-:W-:Y:S01]  /*dca0*/  LDGSTS.E [R2+0x4c000], desc[UR20][R220.64], !P5 ;  /* 0x4c000000dc027fae */ /* 0x000fe2000e9a1014 */
[----:B------:R-:W-:-:S03]  /*dcb0*/  IMAD.WIDE R226, R245, 0x4, R226 ;  /* 0x00000004f5e27825 */ /* 0x000fc600078e02e2 */
[----:B------:R-:W-:Y:S04]  /*dcc0*/  LDGSTS.E [R2+0x4c200], desc[UR20][R218.64], !P5 ;  /* 0x4c200000da027fae */ /* 0x000fe8000e9a1014 */
[----:B------:R-:W-:Y:S04]  /*dcd0*/  LDGSTS.E [R2+0x4c400], desc[UR20][R214.64], !P5 ;  /* 0x4c400000d6027fae */ /* 0x000fe8000e9a1014 */
[----:B--2---:R-:W2:Y:S04]  /*dce0*/  LDL.LU.64 R220, [R1+0xc70] ;  /* 0x000c700001dc7983 */ /* 0x004ea80000300a00 */
[----:B------:R1:W-:Y:S04]  /*dcf0*/  STL.64 [R1+0x580], R214 ;  /* 0x000580d601007387 */ /* 0x0003e80000100a00 */
[----:B------:R-:W2:Y:S04]  /*dd00*/  LDL.LU.64 R218, [R1+0xc68] ;  /* 0x000c680001da7983 */ /* 0x000ea80000300a00 */
[----:B------:R1:W-:Y:S04]  /*dd10*/  STL.64 [R1+0x578], R226 ;  /* 0x000578e201007387 */ /* 0x0003e80000100a00 */
[----:B-1----:R-:W2:Y:S01]  /*dd20*/  LDL.LU.64 R214, [R1+0xc60] ;  /* 0x000c600001d67983 */ /* 0x002ea20000300a00 */
[----:B------:R-:W-:-:S02]  /*dd30*/  VIADD R244, R247, 0xffffff66 ;  /* 0xffffff66f7f47836 */ /* 0x000fc40000000000 */
[----:B------:R-:W1:Y:S01]  /*dd40*/  LDC R247, c[0x0][0x3a0] ;  /* 0x0000e800fff77b82 */ /* 0x000e620000000800 */
[----:B------:R1:W-:Y:S02]  /*dd50*/  LDGSTS.E [R2+0x4c600], desc[UR20][R226.64], !P5 ;  /* 0x4c600000e2027fae */ /* 0x0003e4000e9a1014 */
[----:B------:R-:W-:Y:S01]  /*dd60*/  ISETP.GE.U32.AND P4, PT, R244, 0x7fffff27, PT ;  /* 0x7fffff27f400780c */ /* 0x000fe20003f86070 */
[----:B------:R-:W-:-:S04]  /*dd70*/  IMAD.WIDE R216, R245, 0x4, R216 ;  /* 0x00000004f5d87825 */ /* 0x000fc800078e02d8 */
[C---:B------:R-:W-:Y:S01]  /*dd80*/  IMAD.WIDE R222, R245.reuse, 0x4, R222 ;  /* 0x00000004f5de7825 */ /* 0x040fe200078e02de */
[----:B------:R1:W-:Y:S04]  /*dd90*/  STL.64 [R1+0x570], R216 ;  /* 0x000570d801007387 */ /* 0x0003e80000100a00 */
[----:B------:R1:W-:Y:S02]  /*dda0*/  STL.64 [R1+0x560], R222 ;  /* 0x000560de01007387 */ /* 0x0003e40000100a00 */
[C---:B-1----:R-:W-:Y:S02]  /*ddb0*/  IMAD.WIDE R226, R245.reuse, 0x4, R224 ;  /* 0x00000004f5e27825 */ /* 0x042fe400078e02e0 */
[----:B------:R1:W-:Y:S04]  /*ddc0*/  LDGSTS.E [R2+0x4c800], desc[UR20][R216.64], !P4 ;  /* 0x4c800000d8027fae */ /* 0x0003e8000e1a1014 */
[----:B------:R1:W-:Y:S04]  /*ddd0*/  LDGSTS.E [R2+0x4ca00], desc[UR20][R222.64], !P4 ;  /* 0x4ca00000de027fae */ /* 0x0003e8000e1a1014 */
[----:B------:R-:W-:Y:S04]  /*dde0*/  LDGSTS.E [R2+0x4cc00], desc[UR20][R226.64], !P4 ;  /* 0x4cc00000e2027fae */ /* 0x000fe8000e1a1014 */
[----:B------:R-:W1:Y:S04]  /*ddf0*/  LDL.LU.64 R216, [R1+0xc58] ;  /* 0x000c580001d87983 */ /* 0x000e680000300a00 */
[----:B------:R2:W-:Y:S04]  /*de00*/  STL.64 [R1+0x550], R226 ;  /* 0x000550e201007387 */ /* 0x0005e80000100a00 */
[----:B------:R-:W3:Y:S01]  /*de10*/  LDL.LU.64 R222, [R1+0xc50] ;  /* 0x000c500001de7983 */ /* 0x000ee20000300a00 */
[----:B--2---:R-:W-:Y:S01]  /*de20*/  IMAD.WIDE R224, R245, 0x4, R214 ;  /* 0x00000004f5e07825 */ /* 0x004fe200078e02d6 */
[----:B------:R-:W-:Y:S01]  /*de30*/  IADD3 R244, PT, PT, R250, -0x9b, RZ ;  /* 0xffffff65faf47810 */ /* 0x000fe20007ffe0ff */
[----:B------:R-:W2:Y:S03]  /*de40*/  LDC R215, c[0x0][0x3a0] ;  /* 0x0000e800ffd77b82 */ /* 0x000ea60000000800 */
[----:B------:R4:W-:Y:S04]  /*de50*/  STL.64 [R1+0x548], R224 ;  /* 0x000548e001007387 */ /* 0x0009e80000100a00 */
[----:B------:R-:W2:Y:S04]  /*de60*/  LDL.LU.64 R226, [R1+0xc48] ;  /* 0x000c480001e27983 */ /* 0x000ea80000300a00 */
[----:B------:R-:W-:Y:S01]  /*de70*/  LDGSTS.E [R2+0x4ce00], desc[UR20][R224.64], !P4 ;  /* 0x4ce00000e0027fae */ /* 0x000fe2000e1a1014 */
[----:B------:R-:W3:Y:S03]  /*de80*/  LDC R250, c[0x0][0x3a0] ;  /* 0x0000e800fffa7b82 */ /* 0x000ee60000000800 */
[----:B----4-:R-:W4:Y:S01]  /*de90*/  LDL.LU.64 R224, [R1+0xc40] ;  /* 0x000c400001e07983 */ /* 0x010f220000300a00 */
[----:B------:R-:W-:Y:S01]  /*dea0*/  ISETP.GE.U32.AND P6, PT, R244, 0x7fffff26, PT ;  /* 0x7fffff26f400780c */ /* 0x000fe20003fc6070 */
[----:B------:R-:W-:-:S03]  /*deb0*/  VIADD R244, R246, 0xffffff64 ;  /* 0xffffff64f6f47836 */ /* 0x000fc60000000000 */
[----:B------:R-:W5:Y:S02]  /*dec0*/  LDC R246, c[0x0][0x3a0] ;  /* 0x0000e800fff67b82 */ /* 0x000f640000000800 */
[----:B------:R-:W-:Y:S01]  /*ded0*/  ISETP.GE.U32.AND P2, PT, R244, 0x7fffff25, PT ;  /* 0x7fffff25f400780c */ /* 0x000fe20003f46070 */
[----:B------:R-:W-:-:S05]  /*dee0*/  VIADD R244, R247, 0xffffff63 ;  /* 0xffffff63f7f47836 */ /* 0x000fca0000000000 */
[----:B------:R-:W2:Y:S01]  /*def0*/  LDC R247, c[0x0][0x3a0] ;  /* 0x0000e800fff77b82 */ /* 0x000ea20000000800 */
[----:B------:R-:W-:-:S07]  /*df00*/  ISETP.GE.U32.AND P5, PT, R244, 0x7fffff24, PT ;  /* 0x7fffff24f400780c */ /* 0x000fce0003fa6070 */
[----:B------:R-:W5:Y:S01]  /*df10*/  LDC R244, c[0x0][0x3a0] ;  /* 0x0000e800fff47b82 */ /* 0x000f620000000800 */
[----:B-1----:R-:W-:Y:S01]  /*df20*/  IMAD.WIDE R216, R245, 0x4, R216 ;  /* 0x00000004f5d87825 */ /* 0x002fe200078e02d8 */
[----:B---3--:R-:W-:-:S03]  /*df30*/  IADD3 R214, PT, PT, R250, -0x9e, RZ ;  /* 0xffffff62fad67810 */ /* 0x008fc60007ffe0ff */
[C---:B------:R-:W-:Y:S01]  /*df40*/  IMAD.WIDE R218, R245.reuse, 0x4, R218 ;  /* 0x00000004f5da7825 */ /* 0x040fe200078e02da */
[----:B------:R-:W-:Y:S03]  /*df50*/  STL.64 [R1+0x538], R216 ;  /* 0x000538d801007387 */ /* 0x000fe60000100a00 */
[C---:B------:R-:W-:Y:S01]  /*df60*/  IMAD.WIDE R220, R245.reuse, 0x4, R220 ;  /* 0x00000004f5dc7825 */ /* 0x040fe200078e02dc */
[----:B------:R-:W-:Y:S03]  /*df70*/  LDGSTS.E [R2+0x4d000], desc[UR20][R216.64], !P6 ;  /* 0x4d000000d8027fae */ /* 0x000fe6000f1a1014 */
[----:B------:R-:W-:Y:S01]  /*df80*/  IMAD.WIDE R222, R245, 0x4, R222 ;  /* 0x00000004f5de7825 */ /* 0x000fe200078e02de */
[----:B------:R-:W-:Y:S01]  /*df90*/  ISETP.GE.U32.AND P4, PT, R214, 0x7fffff23, PT ;  /* 0x7fffff23d600780c */ /* 0x000fe20003f86070 */
[----:B------:R1:W-:Y:S02]  /*dfa0*/  STL.64 [R1+0x528], R218 ;  /* 0x000528da01007387 */ /* 0x0003e40000100a00 */
[----:B-----5:R-:W-:-:S02]  /*dfb0*/  VIADD R214, R246, 0xffffff61 ;  /* 0xffffff61f6d67836 */ /* 0x020fc40000000000 */
[----:B------:R1:W-:Y:S04]  /*dfc0*/  LDGSTS.E [R2+0x4d200], desc[UR20][R218.64], !P6 ;  /* 0x4d200000da027fae */ /* 0x0003e8000f1a1014 */
[----:B------:R2:W-:Y:S04]  /*dfd0*/  STL.64 [R1+0x520], R220 ;  /* 0x000520dc01007387 */ /* 0x0005e80000100a00 */
[----:B------:R2:W-:Y:S04]  /*dfe0*/  LDGSTS.E [R2+0x4d400], desc[UR20][R220.64], !P6 ;  /* 0x4d400000dc027fae */ /* 0x0005e8000f1a1014 */
[----:B------:R4:W-:Y:S01]  /*dff0*/  STL.64 [R1+0x510], R222 ;  /* 0x000510de01007387 */ /* 0x0009e20000100a00 */
[----:B-1----:R-:W-:-:S03]  /*e000*/  IMAD.WIDE R218, R245, 0x4, R228 ;  /* 0x00000004f5da7825 */ /* 0x002fc600078e02e4 */
[----:B------:R4:W-:Y:S01]  /*e010*/  LDGSTS.E [R2+0x4d600], desc[UR20][R222.64], !P6 ;  /* 0x4d600000de027fae */ /* 0x0009e2000f1a1014 */
[----:B------:R-:W-:Y:S01]  /*e020*/  ISETP.GE.U32.AND P6, PT, R214, 0x7fffff22, PT ;  /* 0x7fffff22d600780c */ /* 0x000fe20003fc6070 */
[----:B------:R-:W-:-:S04]  /*e030*/  IMAD.WIDE R216, R245, 0x4, R230 ;  /* 0x00000004f5d87825 */ /* 0x000fc800078e02e6 */
[----:B------:R-:W-:Y:S02]  /*e040*/  VIADD R214, R244, 0xffffff60 ;  /* 0xffffff60f4d67836 */ /* 0x000fe40000000000 */
[C---:B------:R-:W-:Y:S01]  /*e050*/  IMAD.WIDE R6, R245.reuse, 0x4, R6 ;  /* 0x00000004f5067825 */ /* 0x040fe200078e0206 */
[----:B------:R-:W1:Y:S03]  /*e060*/  LDC R244, c[0x0][0x3a0] ;  /* 0x0000e800fff47b82 */ /* 0x000e660000000800 */
[----:B------:R-:W-:-:S04]  /*e070*/  IMAD.WIDE R20, R245, 0x4, R20 ;  /* 0x00000004f5147825 */ /* 0x000fc800078e0214 */
[----:B------:R-:W-:-:S04]  /*e080*/  IMAD.WIDE R22, R245, 0x4, R22 ;  /* 0x00000004f5167825 */ /* 0x000fc800078e0216 */
[----:B------:R-:W-:-:S04]  /*e090*/  IMAD.WIDE R8, R245, 0x4, R8 ;  /* 0x00000004f5087825 */ /* 0x000fc800078e0208 */
[----:B--2---:R-:W-:-:S04]  /*e0a0*/  IMAD.WIDE R220, R245, 0x4, R226 ;  /* 0x00000004f5dc7825 */ /* 0x004fc800078e02e2 */
[----:B----4-:R-:W-:-:S04]  /*e0b0*/  IMAD.WIDE R222, R245, 0x4, R224 ;  /* 0x00000004f5de7825 */ /* 0x010fc800078e02e0 */
[C---:B------:R-:W-:Y:S01]  /*e0c0*/  IMAD.WIDE R224, R245.reuse, 0x4, R232 ;  /* 0x00000004f5e07825 */ /* 0x040fe200078e02e8 */
[----:B------:R2:W-:Y:S04]  /*e0d0*/  STL.64 [R1+0x4e8], R222 ;  /* 0x0004e8de01007387 */ /* 0x0005e80000100a00 */
[----:B------:R2:W-:Y:S04]  /*e0e0*/  LDGSTS.E [R2+0x4d800], desc[UR20][R222.64], !P2 ;  /* 0x4d800000de027fae */ /* 0x0005e8000d1a1014 */
[----:B------:R3:W-:Y:S04]  /*e0f0*/  STL.64 [R1+0x3c0], R220 ;  /* 0x0003c0dc01007387 */ /* 0x0007e80000100a00 */
[----:B------:R3:W-:Y:S01]  /*e100*/  LDGSTS.E [R2+0x4da00], desc[UR20][R220.64], !P2 ;  /* 0x4da00000dc027fae */ /* 0x0007e2000d1a1014 */
[----:B--2---:R-:W-:-:S03]  /*e110*/  IMAD.WIDE R222, R245, 0x4, R234 ;  /* 0x00000004f5de7825 */ /* 0x004fc600078e02ea */
[----:B------:R2:W-:Y:S04]  /*e120*/  STL.64 [R1+0x3b0], R218 ;  /* 0x0003b0da01007387 */ /* 0x0005e80000100a00 */
[----:B------:R2:W-:Y:S01]  /*e130*/  LDGSTS.E [R2+0x4dc00], desc[UR20][R218.64], !P2 ;  /* 0x4dc00000da027fae */ /* 0x0005e2000d1a1014 */
[----:B---3--:R-:W-:-:S03]  /*e140*/  IMAD.WIDE R220, R245, 0x4, R236 ;  /* 0x00000004f5dc7825 */ /* 0x008fc600078e02ec */
[----:B------:R3:W-:Y:S01]  /*e150*/  LDGSTS.E [R2+0x4de00], desc[UR20][R216.64], !P2 ;  /* 0x4de00000d8027fae */ /* 0x0007e2000d1a1014 */
[----:B------:R-:W-:Y:S02]  /*e160*/  ISETP.GE.U32.AND P2, PT, R214, 0x7fffff21, PT ;  /* 0x7fffff21d600780c */ /* 0x000fe40003f46070 */
[----:B------:R-:W-:Y:S01]  /*e170*/  IADD3 R214, PT, PT, R247, -0xa1, RZ ;  /* 0xffffff5ff7d67810 */ /* 0x000fe20007ffe0ff */
[----:B------:R3:W-:Y:S01]  /*e180*/  STL.64 [R1+0x3a0], R216 ;  /* 0x0003a0d801007387 */ /* 0x0007e20000100a00 */
[----:B--2---:R-:W-:-:S03]  /*e190*/  IMAD.WIDE R218, R245, 0x4, R238 ;  /* 0x00000004f5da7825 */ /* 0x004fc600078e02ee */
[----:B------:R-:W-:Y:S04]  /*e1a0*/  STL.64 [R1+0x390], R224 ;  /* 0x000390e001007387 */ /* 0x000fe80000100a00 */
[----:B------:R-:W-:Y:S01]  /*e1b0*/  LDGSTS.E [R2+0x4e000], desc[UR20][R224.64], !P5 ;  /* 0x4e000000e0027fae */ /* 0x000fe2000e9a1014 */
[----:B---3--:R-:W2:Y:S03]  /*e1c0*/  LDC R216, c[0x0][0x3a0] ;  /* 0x0000e800ffd87b82 */ /* 0x008ea60000000800 */
[----:B------:R3:W-:Y:S04]  /*e1d0*/  STL.64 [R1+0x380], R222 ;  /* 0x000380de01007387 */ /* 0x0007e80000100a00 */
[----:B------:R3:W-:Y:S04]  /*e1e0*/  LDGSTS.E [R2+0x4e200], desc[UR20][R222.64], !P5 ;  /* 0x4e200000de027fae */ /* 0x0007e8000e9a1014 */
[----:B------:R4:W-:Y:S04]  /*e1f0*/  STL.64 [R1+0x370], R220 ;  /* 0x000370dc01007387 */ /* 0x0009e80000100a00 */
[----:B------:R4:W-:Y:S01]  /*e200*/  LDGSTS.E [R2+0x4e400], desc[UR20][R220.64], !P5 ;  /* 0x4e400000dc027fae */ /* 0x0009e2000e9a1014 */
[----:B---3--:R-:W-:-:S03]  /*e210*/  IMAD.WIDE R222, R245, 0x4, R240 ;  /* 0x00000004f5de7825 */ /* 0x008fc600078e02f0 */
[----:B------:R3:W-:Y:S04]  /*e220*/  STL.64 [R1+0x360], R218 ;  /* 0x000360da01007387 */ /* 0x0007e80000100a00 */
[----:B------:R3:W-:Y:S01]  /*e230*/  LDGSTS.E [R2+0x4e600], desc[UR20][R218.64], !P5 ;  /* 0x4e600000da027fae */ /* 0x0007e2000e9a1014 */
[----:B------:R-:W-:Y:S01]  /*e240*/  ISETP.GE.U32.AND P5, PT, R214, 0x7fffff20, PT ;  /* 0x7fffff20d600780c */ /* 0x000fe20003fa6070 */
[C---:B----4-:R-:W-:Y:S01]  /*e250*/  IMAD.WIDE R220, R245.reuse, 0x4, R242 ;  /* 0x00000004f5dc7825 */ /* 0x050fe200078e02f2 */
[----:B------:R-:W4:Y:S01]  /*e260*/  LDC R214, c[0x0][0x3a0] ;  /* 0x0000e800ffd67b82 */ /* 0x000f220000000800 */
[----:B------:R-:W-:Y:S04]  /*e270*/  STL.64 [R1+0x350], R222 ;  /* 0x000350de01007387 */ /* 0x000fe80000100a00 */
[----:B------:R-:W-:Y:S01]  /*e280*/  LDGSTS.E [R2+0x4e800], desc[UR20][R222.64], !P4 ;  /* 0x4e800000de027fae */ /* 0x000fe2000e1a1014 */
[----:B---3--:R-:W-:-:S03]  /*e290*/  IMAD.WIDE R218, R245, 0x4, R4 ;  /* 0x00000004f5da7825 */ /* 0x008fc600078e0204 */
[----:B------:R-:W-:Y:S01]  /*e2a0*/  STL.64 [R1+0x2b0], R220 ;  /* 0x0002b0dc01007387 */ /* 0x000fe20000100a00 */
[----:B------:R-:W3:Y:S03]  /*e2b0*/  LDC R5, c[0x0][0x3a0] ;  /* 0x0000e800ff057b82 */ /* 0x000ee60000000800 */
[----:B------:R-:W-:Y:S04]  /*e2c0*/  LDGSTS.E [R2+0x4ea00], desc[UR20][R220.64], !P4 ;  /* 0x4ea00000dc027fae */ /* 0x000fe8000e1a1014 */
[----:B------:R-:W-:Y:S04]  /*e2d0*/  STL.64 [R1+0x2a8], R218 ;  /* 0x0002a8da01007387 */ /* 0x000fe80000100a00 */
[----:B------:R-:W-:Y:S04]  /*e2e0*/  LDGSTS.E [R2+0x4ec00], desc[UR20][R218.64], !P4 ;  /* 0x4ec00000da027fae */ /* 0x000fe8000e1a1014 */
[----:B------:R5:W-:Y:S04]  /*e2f0*/  STL.64 [R1+0x2a0], R6 ;  /* 0x0002a00601007387 */ /* 0x000be80000100a00 */
[----:B------:R5:W-:Y:S04]  /*e300*/  LDGSTS.E [R2+0x4ee00], desc[UR20][R6.64], !P4 ;  /* 0x4ee0000006027fae */ /* 0x000be8000e1a1014 */
[----:B------:R-:W-:Y:S04]  /*e310*/  STL.64 [R1+0x298], R20 ;  /* 0x0002981401007387 */ /* 0x000fe80000100a00 */
[----:B------:R-:W-:Y:S01]  /*e320*/  LDGSTS.E [R2+0x4f000], desc[UR20][R20.64], !P6 ;  /* 0x4f00000014027fae */ /* 0x000fe2000f1a1014 */
[----:B-----5:R-:W-:-:S03]  /*e330*/  IMAD.WIDE R6, R245, 0x4, R10 ;  /* 0x00000004f5067825 */ /* 0x020fc600078e020a */
[----:B------:R5:W-:Y:S04]  /*e340*/  STL.64 [R1+0x290], R22 ;  /* 0x0002901601007387 */ /* 0x000be80000100a00 */
[----:B------:R5:W-:Y:S01]  /*e350*/  LDGSTS.E [R2+0x4f200], desc[UR20][R22.64], !P6 ;  /* 0x4f20000016027fae */ /* 0x000be2000f1a1014 */
[----:B------:R-:W-:-:S03]  /*e360*/  VIADD R4, R215, 0xffffff5e ;  /* 0xffffff5ed7047836 */ /* 0x000fc60000000000 */
[----:B------:R-:W-:Y:S04]  /*e370*/  STL.64 [R1+0x288], R8 ;  /* 0x0002880801007387 */ /* 0x000fe80000100a00 */
[----:B------:R-:W-:Y:S04]  /*e380*/  LDGSTS.E [R2+0x4f400], desc[UR20][R8.64], !P6 ;  /* 0x4f40000008027fae */ /* 0x000fe8000f1a1014 */
[----:B------:R1:W-:Y:S04]  /*e390*/  STL.64 [R1+0x280], R6 ;  /* 0x0002800601007387 */ /* 0x0003e80000100a00 */
[----:B------:R1:W-:Y:S01]  /*e3a0*/  LDGSTS.E [R2+0x4f600], desc[UR20][R6.64], !P6 ;  /* 0x4f60000006027fae */ /* 0x0003e2000f1a1014 */
[----:B------:R-:W-:Y:S01]  /*e3b0*/  ISETP.GE.U32.AND P4, PT, R4, 0x7fffff1f, PT ;  /* 0x7fffff1f0400780c */ /* 0x000fe20003f86070 */
[----:B--2---:R-:W-:-:S02]  /*e3c0*/  VIADD R4, R216, 0xffffff5d ;  /* 0xffffff5dd8047836 */ /* 0x004fc40000000000 */
[C---:B-----5:R-:W-:Y:S01]  /*e3d0*/  IMAD.WIDE R22, R245.reuse, 0x4, R28 ;  /* 0x00000004f5167825 */ /* 0x060fe200078e021c */
[----:B-1----:R-:W1:Y:S03]  /*e3e0*/  LDC R6, c[0x0][0x3a0] ;  /* 0x0000e800ff067b82 */ /* 0x002e660000000800 */
[----:B------:R-:W-:Y:S01]  /*e3f0*/  IMAD.WIDE R20, R245, 0x4, R30 ;  /* 0x00000004f5147825 */ /* 0x000fe200078e021e */
[----:B------:R-:W-:-:S03]  /*e400*/  ISETP.GE.U32.AND P6, PT, R4, 0x7fffff1e, PT ;  /* 0x7fffff1e0400780c */ /* 0x000fc60003fc6070 */
[C---:B------:R-:W-:Y:S01]  /*e410*/  IMAD.WIDE R10, R245.reuse, 0x4, R12 ;  /* 0x00000004f50a7825 */ /* 0x040fe200078e020c */
[----:B------:R-:W-:Y:S01]  /*e420*/  STL.64 [R1+0x278], R22 ;  /* 0x0002781601007387 */ /* 0x000fe20000100a00 */
[----:B----4-:R-:W-:Y:S01]  /*e430*/  IADD3 R4, PT, PT, R214, -0xa4, RZ ;  /* 0xffffff5cd6047810 */ /* 0x010fe20007ffe0ff */
[----:B------:R-:W2:Y:S01]  /*e440*/  LDC R7, c[0x0][0x3a0] ;  /* 0x0000e800ff077b82 */ /* 0x000ea20000000800 */
[C---:B------:R-:W-:Y:S01]  /*e450*/  IMAD.WIDE R8, R245.reuse, 0x4, R14 ;  /* 0x00000004f5087825 */ /* 0x040fe200078e020e */
[----:B------:R-:W-:Y:S03]  /*e460*/  LDGSTS.E [R2+0x4f800], desc[UR20][R22.64], !P2 ;  /* 0x4f80000016027fae */ /* 0x000fe6000d1a1014 */
[C---:B------:R-:W-:Y:S01]  /*e470*/  IMAD.WIDE R14, R245.reuse, 0x4, R36 ;  /* 0x00000004f50e7825 */ /* 0x040fe200078e0224 */
[----:B------:R-:W-:Y:S03]  /*e480*/  STL.64 [R1+0x270], R20 ;  /* 0x0002701401007387 */ /* 0x000fe60000100a00 */
[----:B------:R-:W-:Y:S01]  /*e490*/  IMAD.WIDE R12, R245, 0x4, R38 ;  /* 0x00000004f50c7825 */ /* 0x000fe200078e0226 */
[----:B------:R-:W-:Y:S04]  /*e4a0*/  LDGSTS.E [R2+0x4fa00], desc[UR20][R20.64], !P2 ;  /* 0x4fa0000014027fae */ /* 0x000fe8000d1a1014 */
[----:B------:R4:W-:Y:S04]  /*e4b0*/  STL.64 [R1+0x268], R10 ;  /* 0x0002680a01007387 */ /* 0x0009e80000100a00 */
[----:B------:R4:W-:Y:S04]  /*e4c0*/  LDGSTS.E [R2+0x4fc00], desc[UR20][R10.64], !P2 ;  /* 0x4fc000000a027fae */ /* 0x0009e8000d1a1014 */
[----:B------:R5:W-:Y:S04]  /*e4d0*/  STL.64 [R1+0x260], R8 ;  /* 0x0002600801007387 */ /* 0x000be80000100a00 */
[----:B------:R5:W-:Y:S01]  /*e4e0*/  LDGSTS.E [R2+0x4fe00], desc[UR20][R8.64], !P2 ;  /* 0x4fe0000008027fae */ /* 0x000be2000d1a1014 */
[----:B------:R-:W-:Y:S01]  /*e4f0*/  ISETP.GE.U32.AND P2, PT, R4, 0x7fffff1d, PT ;  /* 0x7fffff1d0400780c */ /* 0x000fe20003f46070 */
[----:B---3--:R-:W-:-:S02]  /*e500*/  VIADD R4, R5, 0xffffff5b ;  /* 0xffffff5b05047836 */ /* 0x008fc40000000000 */
[C---:B----4-:R-:W-:Y:S01]  /*e510*/  IMAD.WIDE R10, R245.reuse, 0x4, R16 ;  /* 0x00000004f50a7825 */ /* 0x050fe200078e0210 */
[----:B------:R3:W-:Y:S01]  /*e520*/  LDGSTS.E [R2+0x50000], desc[UR20][R14.64], !P5 ;  /* 0x500000000e027fae */ /* 0x0007e2000e9a1014 */
[----:B------:R-:W4:Y:S03]  /*e530*/  LDC R5, c[0x0][0x3a0] ;  /* 0x0000e800ff057b82 */ /* 0x000f260000000800 */
[----:B------:R1:W-:Y:S01]  /*e540*/  LDGSTS.E [R2+0x50200], desc[UR20][R12.64], !P5 ;  /* 0x502000000c027fae */ /* 0x0003e2000e9a1014 */
[----:B-----5:R-:W-:-:S03]  /*e550*/  IMAD.WIDE R8, R245, 0x4, R18 ;  /* 0x00000004f5087825 */ /* 0x020fc600078e0212 */
[----:B------:R5:W-:Y:S04]  /*e560*/  LDGSTS.E [R2+0x50400], desc[UR20][R10.64], !P5 ;  /* 0x504000000a027fae */ /* 0x000be8000e9a1014 */
[----:B------:R2:W-:Y:S01]  /*e570*/  LDGSTS.E [R2+0x50600], desc[UR20][R8.64], !P5 ;  /* 0x5060000008027fae */ /* 0x0005e2000e9a1014 */
[----:B------:R-:W-:Y:S01]  /*e580*/  ISETP.GE.U32.AND P5, PT, R4, 0x7fffff1c, PT ;  /* 0x7fffff1c0400780c */ /* 0x000fe20003fa6070 */
[----:B-1----:R-:W-:Y:S02]  /*e590*/  VIADD R4, R6, 0xffffff5a ;  /* 0xffffff5a06047836 */ /* 0x002fe40000000000 */
[----:B------:R-:W1:Y:S01]  /*e5a0*/  LDC R6, c[0x0][0x3a0] ;  /* 0x0000e800ff067b82 */ /* 0x000e620000000800 */
[----:B------:R3:W-:Y:S04]  /*e5b0*/  STL.64 [R1+0x258], R14 ;  /* 0x0002580e01007387 */ /* 0x0007e80000100a00 */
[----:B------:R2:W-:Y:S04]  /*e5c0*/  STL.64 [R1+0x250], R12 ;  /* 0x0002500c01007387 */ /* 0x0005e80000100a00 */
[----:B------:R5:W-:Y:S01]  /*e5d0*/  STL.64 [R1+0x248], R10 ;  /* 0x0002480a01007387 */ /* 0x000be20000100a00 */
[----:B---3--:R-:W-:-:S03]  /*e5e0*/  IMAD.WIDE R14, R245, 0x4, R44 ;  /* 0x00000004f50e7825 */ /* 0x008fc600078e022c */
[----:B------:R3:W-:Y:S01]  /*e5f0*/  STL.64 [R1+0x240], R8 ;  /* 0x0002400801007387 */ /* 0x0007e20000100a00 */
[----:B--2---:R-:W-:-:S03]  /*e600*/  IMAD.WIDE R12, R245, 0x4, R46 ;  /* 0x00000004f50c7825 */ /* 0x004fc600078e022e */
[----:B------:R2:W-:Y:S01]  /*e610*/  STL.64 [R1+0x238], R14 ;  /* 0x0002380e01007387 */ /* 0x0005e20000100a00 */
[----:B-----5:R-:W-:-:S03]  /*e620*/  IMAD.WIDE R10, R245, 0x4, R24 ;  /* 0x00000004f50a7825 */ /* 0x020fc600078e0218 */
[----:B------:R2:W-:Y:S01]  /*e630*/  LDGSTS.E [R2+0x50800], desc[UR20][R14.64], !P4 ;  /* 0x508000000e027fae */ /* 0x0005e2000e1a1014 */
[----:B---3--:R-:W-:-:S03]  /*e640*/  IMAD.WIDE R8, R245, 0x4, R26 ;  /* 0x00000004f5087825 */ /* 0x008fc600078e021a */
[----:B------:R3:W-:Y:S04]  /*e650*/  STL.64 [R1+0x230], R12 ;  /* 0x0002300c01007387 */ /* 0x0007e80000100a00 */
[----:B------:R3:W-:Y:S01]  /*e660*/  LDGSTS.E [R2+0x50a00], desc[UR20][R12.64], !P4 ;  /* 0x50a000000c027fae */ /* 0x0007e2000e1a1014 */
[----:B--2---:R-:W-:-:S03]  /*e670*/  IMAD.WIDE R14, R245, 0x4, R52 ;  /* 0x00000004f50e7825 */ /* 0x004fc600078e0234 */
[----:B------:R2:W-:Y:S04]  /*e680*/  STL.64 [R1+0x228], R10 ;  /* 0x0002280a01007387 */ /* 0x0005e80000100a00 */
[----:B------:R2:W-:Y:S01]  /*e690*/  LDGSTS.E [R2+0x50c00], desc[UR20][R10.64], !P4 ;  /* 0x50c000000a027fae */ /* 0x0005e2000e1a1014 */
[----:B---3--:R-:W-:-:S03]  /*e6a0*/  IMAD.WIDE R12, R245, 0x4, R54 ;  /* 0x00000004f50c7825 */ /* 0x008fc600078e0236 */
[----:B------:R3:W-:Y:S04]  /*e6b0*/  STL.64 [R1+0x220], R8 ;  /* 0x0002200801007387 */ /* 0x0007e80000100a00 */
[----:B------:R3:W-:Y:S01]  /*e6c0*/  LDGSTS.E [R2+0x50e00], desc[UR20][R8.64], !P4 ;  /* 0x50e0000008027fae */ /* 0x0007e2000e1a1014 */
[----:B------:R-:W-:Y:S01]  /*e6d0*/  ISETP.GE.U32.AND P4, PT, R4, 0x7fffff1b, PT ;  /* 0x7fffff1b0400780c */ /* 0x000fe20003f86070 */
[----:B--2---:R-:W-:Y:S02]  /*e6e0*/  IMAD.WIDE R10, R245, 0x4, R32 ;  /* 0x00000004f50a7825 */ /* 0x004fe400078e0220 */
[----:B------:R2:W-:Y:S01]  /*e6f0*/  STL.64 [R1+0x218], R14 ;  /* 0x0002180e01007387 */ /* 0x0005e20000100a00 */
[----:B------:R-:W-:Y:S02]  /*e700*/  IADD3 R4, PT, PT, R7, -0xa7, RZ ;  /* 0xffffff5907047810 */ /* 0x000fe40007ffe0ff */
[----:B------:R-:W5:Y:S01]  /*e710*/  LDC R7, c[0x0][0x3a0] ;  /* 0x0000e800ff077b82 */ /* 0x000f620000000800 */
        /* <DEDUP_REMOVED lines=12> */
[----:B------:R2:W-:Y:S02]  /*e7e0*/  LDGSTS.E [R2+0x51800], desc[UR20][R14.64], !P2 ;  /* 0x518000000e027fae */ /* 0x0005e4000d1a1014 */
[----:B----4-:R-:W-:-:S02]  /*e7f0*/  VIADD R4, R5, 0xffffff58 ;  /* 0xffffff5805047836 */ /* 0x010fc40000000000 */
[----:B------:R4:W-:Y:S01]  /*e800*/  LDGSTS.E [R2+0x51a00], desc[UR20][R12.64], !P2 ;  /* 0x51a000000c027fae */ /* 0x0009e2000d1a1014 */
[----:B------:R-:W5:Y:S01]  /*e810*/  LDC R5, c[0x0][0x3a0] ;  /* 0x0000e800ff057b82 */ /* 0x000f620000000800 */
[----:B---3--:R-:W-:Y:S02]  /*e820*/  IMAD.WIDE R8, R245, 0x4, R42 ;  /* 0x00000004f5087825 */ /* 0x008fe400078e022a */
[----:B------:R3:W-:Y:S04]  /*e830*/  LDGSTS.E [R2+0x51c00], desc[UR20][R10.64], !P2 ;  /* 0x51c000000a027fae */ /* 0x0007e8000d1a1014 */
[----:B------:R2:W-:Y:S01]  /*e840*/  LDGSTS.E [R2+0x51e00], desc[UR20][R8.64], !P2 ;  /* 0x51e0000008027fae */ /* 0x0005e2000d1a1014 */
[----:B------:R-:W-:Y:S01]  /*e850*/  ISETP.GE.U32.AND P2, PT, R4, 0x7fffff19, PT ;  /* 0x7fffff190400780c */ /* 0x000fe20003f46070 */
[----:B-1----:R-:W-:-:S02]  /*e860*/  VIADD R4, R6, 0xffffff57 ;  /* 0xffffff5706047836 */ /* 0x002fc40000000000 */
[----:B------:R-:W1:Y:S01]  /*e870*/  LDC R6, c[0x0][0x3a0] ;  /* 0x0000e800ff067b82 */ /* 0x000e620000000800 */
[----:B------:R2:W-:Y:S04]  /*e880*/  STL.64 [R1+0x1f8], R14 ;  /* 0x0001f80e01007387 */ /* 0x0005e80000100a00 */
[----:B------:R4:W-:Y:S04]  /*e890*/  STL.64 [R1+0x1f0], R12 ;  /* 0x0001f00c01007387 */ /* 0x0009e80000100a00 */
[----:B------:R3:W-:Y:S01]  /*e8a0*/  STL.64 [R1+0x1e8], R10 ;  /* 0x0001e80a01007387 */ /* 0x0007e20000100a00 */
[----:B--2---:R-:W-:-:S03]  /*e8b0*/  IMAD.WIDE R14, R245, 0x4, R68 ;  /* 0x00000004f50e7825 */ /* 0x004fc600078e0244 */
[----:B------:R2:W-:Y:S01]  /*e8c0*/  STL.64 [R1+0x1e0], R8 ;  /* 0x0001e00801007387 */ /* 0x0005e20000100a00 */
[----:B----4-:R-:W-:-:S03]  /*e8d0*/  IMAD.WIDE R12, R245, 0x4, R70 ;  /* 0x00000004f50c7825 */ /* 0x010fc600078e0246 */
[----:B------:R4:W-:Y:S01]  /*e8e0*/  STL.64 [R1+0x1d8], R14 ;  /* 0x0001d80e01007387 */ /* 0x0009e20000100a00 */
[----:B---3--:R-:W-:-:S03]  /*e8f0*/  IMAD.WIDE R10, R245, 0x4, R48 ;  /* 0x00000004f50a7825 */ /* 0x008fc600078e0230 */
[----:B------:R4:W-:Y:S01]  /*e900*/  LDGSTS.E [R2+0x52000], desc[UR20][R14.64], !P5 ;  /* 0x520000000e027fae */ /* 0x0009e2000e9a1014 */
[----:B--2---:R-:W-:-:S03]  /*e910*/  IMAD.WIDE R8, R245, 0x4, R50 ;  /* 0x00000004f5087825 */ /* 0x004fc600078e0232 */
[----:B------:R2:W-:Y:S04]  /*e920*/  STL.64 [R1+0x1d0], R12 ;  /* 0x0001d00c01007387 */ /* 0x0005e80000100a00 */
[----:B------:R2:W-:Y:S01]  /*e930*/  LDGSTS.E [R2+0x52200], desc[UR20][R12.64], !P5 ;  /* 0x522000000c027fae */ /* 0x0005e2000e9a1014 */
[----:B----4-:R-:W-:-:S03]  /*e940*/  IMAD.WIDE R14, R245, 0x4, R76 ;  /* 0x00000004f50e7825 */ /* 0x010fc600078e024c */
[----:B------:R3:W-:Y:S04]  /*e950*/  STL.64 [R1+0x1c8], R10 ;  /* 0x0001c80a01007387 */ /* 0x0007e80000100a00 */
[----:B------:R3:W-:Y:S01]  /*e960*/  LDGSTS.E [R2+0x52400], desc[UR20][R10.64], !P5 ;  /* 0x524000000a027fae */ /* 0x0007e2000e9a1014 */
[----:B--2---:R-:W-:-:S03]  /*e970*/  IMAD.WIDE R12, R245, 0x4, R78 ;  /* 0x00000004f50c7825 */ /* 0x004fc600078e024e */
[----:B------:R2:W-:Y:S04]  /*e980*/  STL.64 [R1+0x1c0], R8 ;  /* 0x0001c00801007387 */ /* 0x0005e80000100a00 */
[----:B------:R2:W-:Y:S01]  /*e990*/  LDGSTS.E [R2+0x52600], desc[UR20][R8.64], !P5 ;  /* 0x5260000008027fae */ /* 0x0005e2000e9a1014 */
[----:B------:R-:W-:Y:S01]  /*e9a0*/  ISETP.GE.U32.AND P5, PT, R4, 0x7fffff18, PT ;  /* 0x7fffff180400780c */ /* 0x000fe20003fa6070 */
[----:B---3--:R-:W-:Y:S02]  /*e9b0*/  IMAD.WIDE R10, R245, 0x4, R56 ;  /* 0x00000004f50a7825 */ /* 0x008fe400078e0238 */
[----:B------:R3:W-:Y:S01]  /*e9c0*/  STL.64 [R1+0x1b8], R14 ;  /* 0x0001b80e01007387 */ /* 0x0007e20000100a00 */
[----:B-----5:R-:W-:Y:S02]  /*e9d0*/  IADD3 R4, PT, PT, R7, -0xaa, RZ ;  /* 0xffffff5607047810 */ /* 0x020fe40007ffe0ff */
[----:B------:R-:W4:Y:S01]  /*e9e0*/  LDC R7, c[0x0][0x3a0] ;  /* 0x0000e800ff077b82 */ /* 0x000f220000000800 */
[----:B------:R3:W-:Y:S01]  /*e9f0*/  LDGSTS.E [R2+0x52800], desc[UR20][R14.64], !P4 ;  /* 0x528000000e027fae */ /* 0x0007e2000e1a1014 */
[----:B--2---:R-:W-:-:S03]  /*ea00*/  IMAD.WIDE R8, R245, 0x4, R58 ;  /* 0x00000004f5087825 */ /* 0x004fc600078e023a */
[----:B------:R2:W-:Y:S04]  /*ea10*/  STL.64 [R1+0x1b0], R12 ;  /* 0x0001b00c01007387 */ /* 0x0005e80000100a00 */
[----:B------:R2:W-:Y:S01]  /*ea20*/  LDGSTS.E [R2+0x52a00], desc[UR20][R12.64], !P4 ;  /* 0x52a000000c027fae */ /* 0x0005e2000e1a1014 */
[----:B---3--:R-:W-:-:S03]  /*ea30*/  IMAD.WIDE R14, R245, 0x4, R114 ;  /* 0x00000004f50e7825 */ /* 0x008fc600078e0272 */
[----:B------:R3:W-:Y:S04]  /*ea40*/  STL.64 [R1+0x1a8], R10 ;  /* 0x0001a80a01007387 */ /* 0x0007e80000100a00 */
[----:B------:R3:W-:Y:S01]  /*ea50*/  LDGSTS.E [R2+0x52c00], desc[UR20][R10.64], !P4 ;  /* 0x52c000000a027fae */ /* 0x0007e2000e1a1014 */
[----:B--2---:R-:W-:-:S03]  /*ea60*/  IMAD.WIDE R12, R245, 0x4, R116 ;  /* 0x00000004f50c7825 */ /* 0x004fc600078e0274 */
[----:B------:R2:W-:Y:S04]  /*ea70*/  STL.64 [R1+0x1a0], R8 ;  /* 0x0001a00801007387 */ /* 0x0005e80000100a00 */
[----:B------:R2:W-:Y:S01]  /*ea80*/  LDGSTS.E [R2+0x52e00], desc[UR20][R8.64], !P4 ;  /* 0x52e0000008027fae */ /* 0x0005e2000e1a1014 */
[----:B------:R-:W-:Y:S01]  /*ea90*/  ISETP.GE.U32.AND P4, PT, R4, 0x7fffff17, PT ;  /* 0x7fffff170400780c */ /* 0x000fe20003f86070 */
[----:B---3--:R-:W-:Y:S02]  /*eaa0*/  IMAD.WIDE R10, R245, 0x4, R64 ;  /* 0x00000004f50a7825 */ /* 0x008fe400078e0240 */
[----:B------:R3:W-:Y:S02]  /*eab0*/  LDGSTS.E [R2+0x53000], desc[UR20][R14.64], !P6 ;  /* 0x530000000e027fae */ /* 0x0007e4000f1a1014 */
[----:B------:R-:W-:-:S02]  /*eac0*/  VIADD R4, R5, 0xffffff55 ;  /* 0xffffff5505047836 */ /* 0x000fc40000000000 */
[----:B------:R5:W-:Y:S01]  /*ead0*/  LDGSTS.E [R2+0x53200], desc[UR20][R12.64], !P6 ;  /* 0x532000000c027fae */ /* 0x000be2000f1a1014 */
[----:B------:R-:W4:Y:S01]  /*eae0*/  LDC R5, c[0x0][0x3a0] ;  /* 0x0000e800ff057b82 */ /* 0x000f220000000800 */
[----:B--2---:R-:W-:Y:S02]  /*eaf0*/  IMAD.WIDE R8, R245, 0x4, R66 ;  /* 0x00000004f5087825 */ /* 0x004fe400078e0242 */
        /* <DEDUP_REMOVED lines=8> */
[----:B---3--:R-:W-:-:S03]  /*eb80*/  IMAD.WIDE R14, R245, 0x4, R122 ;  /* 0x00000004f50e7825 */ /* 0x008fc600078e027a */
[----:B------:R3:W-:Y:S01]  /*eb90*/  STL.64 [R1+0x180], R8 ;  /* 0x0001800801007387 */ /* 0x0007e20000100a00 */
[----:B-----5:R-:W-:-:S03]  /*eba0*/  IMAD.WIDE R12, R245, 0x4, R124 ;  /* 0x00000004f50c7825 */ /* 0x020fc600078e027c */
[----:B------:R5:W-:Y:S01]  /*ebb0*/  STL.64 [R1+0x178], R14 ;  /* 0x0001780e01007387 */ /* 0x000be20000100a00 */
[----:B--2---:R-:W-:-:S03]  /*ebc0*/  IMAD.WIDE R10, R245, 0x4, R72 ;  /* 0x00000004f50a7825 */ /* 0x004fc600078e0248 */
[----:B------:R5:W-:Y:S01]  /*ebd0*/  LDGSTS.E [R2+0x53800], desc[UR20][R14.64], !P2 ;  /* 0x538000000e027fae */ /* 0x000be2000d1a1014 */
[----:B---3--:R-:W-:-:S03]  /*ebe0*/  IMAD.WIDE R8, R245, 0x4, R74 ;  /* 0x00000004f5087825 */ /* 0x008fc600078e024a */
[----:B------:R2:W-:Y:S04]  /*ebf0*/  STL.64 [R1+0x170], R12 ;  /* 0x0001700c01007387 */ /* 0x0005e80000100a00 */
[----:B------:R2:W-:Y:S01]  /*ec00*/  LDGSTS.E [R2+0x53a00], desc[UR20][R12.64], !P2 ;  /* 0x53a000000c027fae */ /* 0x0005e2000d1a1014 */
[----:B-----5:R-:W-:-:S03]  /*ec10*/  IMAD.WIDE R14, R245, 0x4, R130 ;  /* 0x00000004f50e7825 */ /* 0x020fc600078e0282 */
        /* <DEDUP_REMOVED lines=8> */
[----:B----4-:R-:W-:Y:S02]  /*eca0*/  IADD3 R4, PT, PT, R7, -0xad, RZ ;  /* 0xffffff5307047810 */ /* 0x010fe40007ffe0ff */
        /* <DEDUP_REMOVED lines=15> */
[----:B------:R3:W-:Y:S01]  /*eda0*/  STL.64 [R1+0x138], R14 ;  /* 0x0001380e01007387 */ /* 0x0007e20000100a00 */
[----:B------:R-:W5:Y:S01]  /*edb0*/  LDC R5, c[0x0][0x3a0] ;  /* 0x0000e800ff057b82 */ /* 0x000f620000000800 */
[C---:B--2---:R-:W-:Y:S02]  /*edc0*/  IMAD.WIDE R8, R245.reuse, 0x4, R120 ;  /* 0x00000004f5087825 */ /* 0x044fe400078e0278 */
[----:B------:R2:W-:Y:S04]  /*edd0*/  LDGSTS.E [R2+0x54a00], desc[UR20][R12.64], !P4 ;  /* 0x54a000000c027fae */ /* 0x0005e8000e1a1014 */
[----:B------:R2:W-:Y:S01]  /*ede0*/  STL.64 [R1+0x130], R12 ;  /* 0x0001300c01007387 */ /* 0x0005e20000100a00 */
[----:B---3--:R-:W-:-:S03]  /*edf0*/  IMAD.WIDE R14, R245, 0x4, R146 ;  /* 0x00000004f50e7825 */ /* 0x008fc600078e0292 */
[----:B------:R3:W-:Y:S04]  /*ee00*/  LDGSTS.E [R2+0x54c00], desc[UR20][R10.64], !P4 ;  /* 0x54c000000a027fae */ /* 0x0007e8000e1a1014 */
[----:B------:R3:W-:Y:S04]  /*ee10*/  STL.64 [R1+0x128], R10 ;  /* 0x0001280a01007387 */ /* 0x0007e80000100a00 */
[----:B------:R4:W-:Y:S01]  /*ee20*/  LDGSTS.E [R2+0x54e00], desc[UR20][R8.64], !P4 ;  /* 0x54e0000008027fae */ /* 0x0009e2000e1a1014 */
[----:B--2---:R-:W-:Y:S01]  /*ee30*/  IMAD.WIDE R12, R245, 0x4, R148 ;  /* 0x00000004f50c7825 */ /* 0x004fe200078e0294 */
[----:B------:R-:W-:-:S02]  /*ee40*/  ISETP.GE.U32.AND P4, PT, R4, 0x7fffff13, PT ;  /* 0x7fffff130400780c */ /* 0x000fc40003f86070 */
[----:B------:R4:W-:Y:S01]  /*ee50*/  STL.64 [R1+0x120], R8 ;  /* 0x0001200801007387 */ /* 0x0009e20000100a00 */
[----:B-1----:R-:W-:Y:S02]  /*ee60*/  VIADD R4, R6, 0xffffff51 ;  /* 0xffffff5106047836 */ /* 0x002fe40000000000 */
[----:B------:R-:W1:Y:S01]  /*ee70*/  LDC R6, c[0x0][0x3a0] ;  /* 0x0000e800ff067b82 */ /* 0x000e620000000800 */
[C---:B---3--:R-:W-:Y:S01]  /*ee80*/  IMAD.WIDE R10, R245.reuse, 0x4, R126 ;  /* 0x00000004f50a7825 */ /* 0x048fe200078e027e */
        /* <DEDUP_REMOVED lines=18> */
[----:B------:R2:W-:Y:S01]  /*efb0*/  STL.64 [R1+0xe0], R10 ;  /* 0x0000e00a01007387 */ /* 0x0005e20000100a00 */
[----:B------:R-:W-:-:S03]  /*efc0*/  ISETP.GE.U32.AND P6, PT, R4, 0x7fffff12, PT ;  /* 0x7fffff120400780c */ /* 0x000fc60003fc6070 */
[----:B------:R2:W-:Y:S01]  /*efd0*/  LDGSTS.E [R2+0x55c00], desc[UR20][R10.64], !P2 ;  /* 0x55c000000a027fae */ /* 0x0005e2000d1a1014 */
[----:B---3--:R-:W-:-:S03]  /*efe0*/  IMAD.WIDE R12, R245, 0x4, R164 ;  /* 0x00000004f50c7825 */ /* 0x008fc600078e02a4 */
[----:B------:R3:W-:Y:S01]  /*eff0*/  STL.64 [R1+0xd8], R8 ;  /* 0x0000d80801007387 */ /* 0x0007e20000100a00 */
[----:B------:R-:W-:Y:S01]  /*f000*/  IADD3 R4, PT, PT, R7, -0xb0, RZ ;  /* 0xffffff5007047810 */ /* 0x000fe20007ffe0ff */
[C---:B------:R-:W-:Y:S02]  /*f010*/  IMAD.WIDE R16, R245.reuse, 0x4, R186 ;  /* 0x00000004f5107825 */ /* 0x040fe400078e02ba */
[----:B------:R3:W-:Y:S01]  /*f020*/  LDGSTS.E [R2+0x55e00], desc[UR20][R8.64], !P2 ;  /* 0x55e0000008027fae */ /* 0x0007e2000d1a1014 */
[----:B------:R-:W4:Y:S01]  /*f030*/  LDC R7, c[0x0][0x3a0] ;  /* 0x0000e800ff077b82 */ /* 0x000f220000000800 */
[C---:B--2---:R-:W-:Y:S02]  /*f040*/  IMAD.WIDE R10, R245.reuse, 0x4, R142 ;  /* 0x00000004f50a7825 */ /* 0x044fe400078e028e */
[----:B------:R2:W-:Y:S04]  /*f050*/  STL.64 [R1+0xd0], R14 ;  /* 0x0000d00e01007387 */ /* 0x0005e80000100a00 */
[----:B------:R2:W-:Y:S01]  /*f060*/  LDGSTS.E [R2+0x56000], desc[UR20][R14.64], !P5 ;  /* 0x560000000e027fae */ /* 0x0005e2000e9a1014 */
[----:B---3--:R-:W-:-:S03]  /*f070*/  IMAD.WIDE R8, R245, 0x4, R144 ;  /* 0x00000004f5087825 */ /* 0x008fc600078e0290 */
[----:B------:R3:W-:Y:S01]  /*f080*/  STL.64 [R1+0xc8], R12 ;  /* 0x0000c80c01007387 */ /* 0x0007e20000100a00 */
[----:B------:R-:W-:-:S03]  /*f090*/  ISETP.GE.U32.AND P2, PT, R4, 0x7fffff11, PT ;  /* 0x7fffff110400780c */ /* 0x000fc60003f46070 */
[----:B------:R3:W-:Y:S01]  /*f0a0*/  LDGSTS.E [R2+0x56200], desc[UR20][R12.64], !P5 ;  /* 0x562000000c027fae */ /* 0x0007e2000e9a1014 */
[----:B--2---:R-:W-:-:S03]  /*f0b0*/  IMAD.WIDE R14, R245, 0x4, R170 ;  /* 0x00000004f50e7825 */ /* 0x004fc600078e02aa */
[----:B------:R2:W-:Y:S04]  /*f0c0*/  STL.64 [R1+0xc0], R10 ;  /* 0x0000c00a01007387 */ /* 0x0005e80000100a00 */
[----:B------:R2:W-:Y:S01]  /*f0d0*/  LDGSTS.E [R2+0x56400], desc[UR20][R10.64], !P5 ;  /* 0x564000000a027fae */ /* 0x0005e2000e9a1014 */
[----:B---3--:R-:W-:-:S03]  /*f0e0*/  IMAD.WIDE R12, R245, 0x4, R172 ;  /* 0x00000004f50c7825 */ /* 0x008fc600078e02ac */
[----:B------:R3:W-:Y:S01]  /*f0f0*/  STL.64 [R1+0xb8], R8 ;  /* 0x0000b80801007387 */ /* 0x0007e20000100a00 */
[----:B-----5:R-:W-:-:S03]  /*f100*/  VIADD R4, R5, 0xffffff4f ;  /* 0xffffff4f05047836 */ /* 0x020fc60000000000 */
[----:B------:R3:W-:Y:S01]  /*f110*/  LDGSTS.E [R2+0x56600], desc[UR20][R8.64], !P5 ;  /* 0x5660000008027fae */ /* 0x0007e2000e9a1014 */
[C---:B------:R-:W-:Y:S01]  /*f120*/  IMAD.WIDE R250, R245.reuse, 0x4, R192 ;  /* 0x00000004f5fa7825 */ /* 0x040fe200078e02c0 */
[----:B------:R-:W5:Y:S03]  /*f130*/  LDC R5, c[0x0][0x3a0] ;  /* 0x0000e800ff057b82 */ /* 0x000f660000000800 */
[C---:B--2---:R-:W-:Y:S01]  /*f140*/  IMAD.WIDE R10, R245.reuse, 0x4, R150 ;  /* 0x00000004f50a7825 */ /* 0x044fe200078e0296 */
        /* <DEDUP_REMOVED lines=11> */
[----:B-1----:R-:W-:-:S03]  /*f200*/  VIADD R4, R6, 0xffffff4e ;  /* 0xffffff4e06047836 */ /* 0x002fc60000000000 */
[----:B------:R3:W-:Y:S01]  /*f210*/  LDGSTS.E [R2+0x56e00], desc[UR20][R8.64], !P4 ;  /* 0x56e0000008027fae */ /* 0x0007e2000e1a1014 */
[C---:B------:R-:W-:Y:S01]  /*f220*/  IMAD.WIDE R246, R245.reuse, 0x4, R208 ;  /* 0x00000004f5f67825 */ /* 0x040fe200078e02d0 */
[----:B------:R-:W1:Y:S03]  /*f230*/  LDC R6, c[0x0][0x3a0] ;  /* 0x0000e800ff067b82 */ /* 0x000e660000000800 */
        /* <DEDUP_REMOVED lines=16> */
[C---:B------:R-:W-:Y:S01]  /*f340*/  IMAD.WIDE R242, R245.reuse, 0x4, R210 ;  /* 0x00000004f5f27825 */ /* 0x040fe200078e02d2 */
[----:B---3--:R-:W3:Y:S02]  /*f350*/  LDC R8, c[0x0][0x3a0] ;  /* 0x0000e800ff087b82 */ /* 0x008ee40000000800 */
[----:B------:R1:W-:Y:S04]  /*f360*/  STL.64 [R1+0x68], R14 ;  /* 0x0000680e01007387 */ /* 0x0003e80000100a00 */
[----:B------:R1:W-:Y:S01]  /*f370*/  LDGSTS.E [R2+0x57a00], desc[UR20][R14.64], !P2 ;  /* 0x57a000000e027fae */ /* 0x0003e2000d1a1014 */
[----:B------:R-:W-:-:S04]  /*f380*/  IMAD.WIDE R240, R245, 0x4, R198 ;  /* 0x00000004f5f07825 */ /* 0x000fc800078e02c6 */
[C---:B------:R-:W-:Y:S01]  /*f390*/  IMAD.WIDE R88, R245.reuse, 0x4, R88 ;  /* 0x00000004f5587825 */ /* 0x040fe200078e0258 */
[----:B------:R1:W-:Y:S03]  /*f3a0*/  STL.64 [R1+0x60], R12 ;  /* 0x0000600c01007387 */ /* 0x0003e60000100a00 */
[C---:B------:R-:W-:Y:S01]  /*f3b0*/  IMAD.WIDE R90, R245.reuse, 0x4, R90 ;  /* 0x00000004f55a7825 */ /* 0x040fe200078e025a */
[----:B------:R1:W-:Y:S03]  /*f3c0*/  LDGSTS.E [R2+0x57c00], desc[UR20][R12.64], !P2 ;  /* 0x57c000000c027fae */ /* 0x0003e6000d1a1014 */
[C---:B------:R-:W-:Y:S01]  /*f3d0*/  IMAD.WIDE R92, R245.reuse, 0x4, R92 ;  /* 0x00000004f55c7825 */ /* 0x040fe200078e025c */
[----:B------:R1:W-:Y:S03]  /*f3e0*/  STL.64 [R1+0x58], R10 ;  /* 0x0000580a01007387 */ /* 0x0003e60000100a00 */
[C---:B------:R-:W-:Y:S01]  /*f3f0*/  IMAD.WIDE R94, R245.reuse, 0x4, R94 ;  /* 0x00000004f55e7825 */ /* 0x040fe200078e025e */
[----:B------:R1:W-:Y:S03]  /*f400*/  LDGSTS.E [R2+0x57e00], desc[UR20][R10.64], !P2 ;  /* 0x57e000000a027fae */ /* 0x0003e6000d1a1014 */
[----:B------:R-:W-:-:S04]  /*f410*/  IMAD.WIDE R96, R245, 0x4, R96 ;  /* 0x00000004f5607825 */ /* 0x000fc800078e0260 */
[----:B------:R-:W-:-:S04]  /*f420*/  IMAD.WIDE R98, R245, 0x4, R98 ;  /* 0x00000004f5627825 */ /* 0x000fc800078e0262 */
[----:B------:R-:W-:-:S04]  /*f430*/  IMAD.WIDE R100, R245, 0x4, R100 ;  /* 0x00000004f5647825 */ /* 0x000fc800078e0264 */
[----:B------:R-:W-:-:S04]  /*f440*/  IMAD.WIDE R102, R245, 0x4, R102 ;  /* 0x00000004f5667825 */ /* 0x000fc800078e0266 */
[----:B------:R-:W-:-:S04]  /*f450*/  IMAD.WIDE R104, R245, 0x4, R104 ;  /* 0x00000004f5687825 */ /* 0x000fc800078e0268 */
[----:B------:R-:W-:Y:S01]  /*f460*/  IMAD.WIDE R106, R245, 0x4, R106 ;  /* 0x00000004f56a7825 */ /* 0x000fe200078e026a */
[----:B----4-:R-:W-:Y:S01]  /*f470*/  IADD3 R4, PT, PT, R7, -0xb3, RZ ;  /* 0xffffff4d07047810 */ /* 0x010fe20007ffe0ff */
[----:B------:R-:W4:Y:S02]  /*f480*/  LDC R9, c[0x0][0x3a0] ;  /* 0x0000e800ff097b82 */ /* 0x000f240000000800 */
[----:B--2---:R-:W-:-:S04]  /*f490*/  IMAD.WIDE R16, R245, 0x4, R194 ;  /* 0x00000004f5107825 */ /* 0x004fc800078e02c2 */
[C---:B-1----:R-:W-:Y:S01]  /*f4a0*/  IMAD.WIDE R14, R245.reuse, 0x4, R196 ;  /* 0x00000004f50e7825 */ /* 0x042fe200078e02c4 */
[----:B------:R1:W-:Y:S01]  /*f4b0*/  STL.64 [R1+0x50], R16 ;  /* 0x0000501001007387 */ /* 0x0003e20000100a00 */
[----:B------:R-:W2:Y:S02]  /*f4c0*/  LDC R7, c[0x0][0x3a0] ;  /* 0x0000e800ff077b82 */ /* 0x000ea40000000800 */
[C---:B------:R-:W-:Y:S01]  /*f4d0*/  IMAD.WIDE R12, R245.reuse, 0x4, R174 ;  /* 0x00000004f50c7825 */ /* 0x040fe200078e02ae */
[----:B------:R1:W-:Y:S03]  /*f4e0*/  LDGSTS.E [R2+0x58000], desc[UR20][R16.64], !P5 ;  /* 0x5800000010027fae */ /* 0x0003e6000e9a1014 */
[C---:B------:R-:W-:Y:S01]  /*f4f0*/  IMAD.WIDE R10, R245.reuse, 0x4, R176 ;  /* 0x00000004f50a7825 */ /* 0x040fe200078e02b0 */
[----:B------:R3:W-:Y:S04]  /*f500*/  STL.64 [R1+0x48], R14 ;  /* 0x0000480e01007387 */ /* 0x0007e80000100a00 */
[----:B------:R3:W-:Y:S01]  /*f510*/  LDGSTS.E [R2+0x58200], desc[UR20][R14.64], !P5 ;  /* 0x582000000e027fae */ /* 0x0007e2000e9a1014 */
[----:B-1----:R-:W-:-:S03]  /*f520*/  IMAD.WIDE R16, R245, 0x4, R200 ;  /* 0x00000004f5107825 */ /* 0x002fc600078e02c8 */
[----:B------:R1:W-:Y:S04]  /*f530*/  STL.64 [R1+0x40], R12 ;  /* 0x0000400c01007387 */ /* 0x0003e80000100a00 */
[----:B------:R1:W-:Y:S01]  /*f540*/  LDGSTS.E [R2+0x58400], desc[UR20][R12.64], !P5 ;  /* 0x584000000c027fae */ /* 0x0003e2000e9a1014 */
[----:B---3--:R-:W-:-:S03]  /*f550*/  IMAD.WIDE R14, R245, 0x4, R202 ;  /* 0x00000004f50e7825 */ /* 0x008fc600078e02ca */
[----:B------:R3:W-:Y:S04]  /*f560*/  STL.64 [R1+0x38], R10 ;  /* 0x0000380a01007387 */ /* 0x0007e80000100a00 */
[----:B------:R3:W-:Y:S01]  /*f570*/  LDGSTS.E [R2+0x58600], desc[UR20][R10.64], !P5 ;  /* 0x586000000a027fae */ /* 0x0007e2000e9a1014 */
[----:B-1----:R-:W-:-:S03]  /*f580*/  IMAD.WIDE R12, R245, 0x4, R182 ;  /* 0x00000004f50c7825 */ /* 0x002fc600078e02b6 */
[----:B------:R-:W-:Y:S04]  /*f590*/  STL.64 [R1+0x30], R16 ;  /* 0x0000301001007387 */ /* 0x000fe80000100a00 */
[----:B------:R-:W-:Y:S01]  /*f5a0*/  LDGSTS.E [R2+0x58800], desc[UR20][R16.64], !P4 ;  /* 0x5880000010027fae */ /* 0x000fe2000e1a1014 */
[----:B---3--:R-:W-:-:S03]  /*f5b0*/  IMAD.WIDE R10, R245, 0x4, R184 ;  /* 0x00000004f50a7825 */ /* 0x008fc600078e02b8 */
[----:B------:R1:W-:Y:S04]  /*f5c0*/  STL.64 [R1+0x28], R14 ;  /* 0x0000280e01007387 */ /* 0x0003e80000100a00 */
[----:B------:R1:W-:Y:S04]  /*f5d0*/  LDGSTS.E [R2+0x58a00], desc[UR20][R14.64], !P4 ;  /* 0x58a000000e027fae */ /* 0x0003e8000e1a1014 */
[----:B------:R3:W-:Y:S04]  /*f5e0*/  STL.64 [R1+0x20], R12 ;  /* 0x0000200c01007387 */ /* 0x0007e80000100a00 */
[----:B------:R3:W-:Y:S01]  /*f5f0*/  LDGSTS.E [R2+0x58c00], desc[UR20][R12.64], !P4 ;  /* 0x58c000000c027fae */ /* 0x0007e2000e1a1014 */
[----:B-1----:R-:W-:-:S03]  /*f600*/  IMAD.WIDE R14, R245, 0x4, R204 ;  /* 0x00000004f50e7825 */ /* 0x002fc600078e02cc */
[----:B------:R1:W-:Y:S04]  /*f610*/  STL.64 [R1+0x18], R10 ;  /* 0x0000180a01007387 */ /* 0x0003e80000100a00 */
[----:B------:R1:W-:Y:S01]  /*f620*/  LDGSTS.E [R2+0x58e00], desc[UR20][R10.64], !P4 ;  /* 0x58e000000a027fae */ /* 0x0003e2000e1a1014 */
[----:B---3--:R-:W-:-:S03]  /*f630*/  IMAD.WIDE R12, R245, 0x4, R206 ;  /* 0x00000004f50c7825 */ /* 0x008fc600078e02ce */
[----:B------:R-:W-:Y:S04]  /*f640*/  STL.64 [R1+0x10], R14 ;  /* 0x0000100e01007387 */ /* 0x000fe80000100a00 */
[----:B------:R-:W-:Y:S01]  /*f650*/  STL.64 [R1+0x8], R12 ;  /* 0x0000080c01007387 */ /* 0x000fe20000100a00 */
[----:B-1----:R-:W-:-:S05]  /*f660*/  IMAD.WIDE R10, R245, 0x4, R190 ;  /* 0x00000004f50a7825 */ /* 0x002fca00078e02be */
[----:B------:R-:W-:Y:S04]  /*f670*/  STL.64 [R1], R10 ;  /* 0x0000000a01007387 */ /* 0x000fe80000100a00 */
[----:B------:R-:W3:Y:S04]  /*f680*/  LDL.LU.64 R232, [R1+0x118] ;  /* 0x0001180001e87983 */ /* 0x000ee80000300a00 */
[----:B------:R-:W2:Y:S04]  /*f690*/  LDL.LU.64 R222, [R1+0x2b8] ;  /* 0x0002b80001de7983 */ /* 0x000ea80000300a00 */
[----:B------:R-:W3:Y:S04]  /*f6a0*/  LDL.LU.64 R220, [R1+0x2c0] ;  /* 0x0002c00001dc7983 */ /* 0x000ee80000300a00 */
[----:B------:R-:W4:Y:S04]  /*f6b0*/  LDL.LU.64 R230, [R1+0x2c8] ;  /* 0x0002c80001e67983 */ /* 0x000f280000300a00 */
[----:B------:R-:W4:Y:S04]  /*f6c0*/  LDL.LU.64 R228, [R1+0x2d0] ;  /* 0x0002d00001e47983 */ /* 0x000f280000300a00 */
[----:B------:R-:W5:Y:S04]  /*f6d0*/  LDL.LU.64 R218, [R1+0x2d8] ;  /* 0x0002d80001da7983 */ /* 0x000f680000300a00 */
[----:B------:R-:W5:Y:S04]  /*f6e0*/  LDL.LU.64 R20, [R1+0x2e0] ;  /* 0x0002e00001147983 */ /* 0x000f680000300a00 */
[----:B------:R-:W5:Y:S04]  /*f6f0*/  LDL.LU.64 R238, [R1+0x2e8] ;  /* 0x0002e80001ee7983 */ /* 0x000f680000300a00 */
[----:B------:R-:W5:Y:S04]  /*f700*/  LDL.LU.64 R226, [R1+0x2f0] ;  /* 0x0002f00001e27983 */ /* 0x000f680000300a00 */
[----:B------:R-:W5:Y:S04]  /*f710*/  LDL.LU.64 R224, [R1+0x2f8] ;  /* 0x0002f80001e07983 */ /* 0x000f680000300a00 */
[----:B------:R-:W-:Y:S04]  /*f720*/  STL.64 [R1+0xbe8], R250 ;  /* 0x000be8fa01007387 */ /* 0x000fe80000100a00 */
        /* <DEDUP_REMOVED lines=11> */
[----:B------:R1:W-:Y:S04]  /*f7e0*/  STL.64 [R1+0xc30], R104 ;  /* 0x000c306801007387 */ /* 0x0003e80000100a00 */
[----:B------:R1:W-:Y:S01]  /*f7f0*/  STL.64 [R1+0xc38], R106 ;  /* 0x000c386a01007387 */ /* 0x0003e20000100a00 */
[----:B--2---:R-:W-:-:S03]  /*f800*/  IMAD.WIDE R120, R245, 0x4, R222 ;  /* 0x00000004f5787825 */ /* 0x004fc600078e02de */
[----:B------:R-:W2:Y:S01]  /*f810*/  LDL.LU.64 R222, [R1+0x300] ;  /* 0x0003000001de7983 */ /* 0x000ea20000300a00 */
[----:B---3--:R-:W-:-:S03]  /*f820*/  IMAD.WIDE R122, R245, 0x4, R220 ;  /* 0x00000004f57a7825 */ /* 0x008fc600078e02dc */
[----:B------:R-:W3:Y:S01]  /*f830*/  LDL.LU.64 R220, [R1+0x308] ;  /* 0x0003080001dc7983 */ /* 0x000ee20000300a00 */
[----:B------:R-:W-:-:S03]  /*f840*/  IMAD.WIDE R118, R245, 0x4, R232 ;  /* 0x00000004f5767825 */ /* 0x000fc600078e02e8 */
[----:B------:R-:W3:Y:S01]  /*f850*/  LDL.LU.64 R236, [R1+0x310] ;  /* 0x0003100001ec7983 */ /* 0x000ee20000300a00 */
[----:B----4-:R-:W-:-:S03]  /*f860*/  IMAD.WIDE R124, R245, 0x4, R230 ;  /* 0x00000004f57c7825 */ /* 0x010fc600078e02e6 */
[----:B------:R-:W4:Y:S01]  /*f870*/  LDL.LU.64 R234, [R1+0x318] ;  /* 0x0003180001ea7983 */ /* 0x000f220000300a00 */
[----:B------:R-:W-:-:S03]  /*f880*/  IMAD.WIDE R126, R245, 0x4, R228 ;  /* 0x00000004f57e7825 */ /* 0x000fc600078e02e4 */
[----:B------:R-:W4:Y:S01]  /*f890*/  LDL.LU.64 R232, [R1+0x320] ;  /* 0x0003200001e87983 */ /* 0x000f220000300a00 */
[----:B-----5:R-:W-:-:S03]  /*f8a0*/  IMAD.WIDE R128, R245, 0x4, R218 ;  /* 0x00000004f5807825 */ /* 0x020fc600078e02da */
[----:B------:R-:W5:Y:S04]  /*f8b0*/  LDL.LU.64 R230, [R1+0x328] ;  /* 0x0003280001e67983 */ /* 0x000f680000300a00 */
[----:B------:R-:W5:Y:S04]  /*f8c0*/  LDL.LU.64 R228, [R1+0x330] ;  /* 0x0003300001e47983 */ /* 0x000f680000300a00 */
[----:B------:R-:W5:Y:S01]  /*f8d0*/  LDL.LU.64 R218, [R1+0x338] ;  /* 0x0003380001da7983 */ /* 0x000f620000300a00 */
[----:B------:R-:W-:-:S03]  /*f8e0*/  IMAD.WIDE R134, R245, 0x4, R226 ;  /* 0x00000004f5867825 */ /* 0x000fc600078e02e2 */
[----:B------:R-:W5:Y:S01]  /*f8f0*/  LDL.LU.64 R226, [R1+0x340] ;  /* 0x0003400001e27983 */ /* 0x000f620000300a00 */
[----:B------:R-:W-:-:S03]  /*f900*/  IMAD.WIDE R136, R245, 0x4, R224 ;  /* 0x00000004f5887825 */ /* 0x000fc600078e02e0 */
[----:B------:R-:W5:Y:S01]  /*f910*/  LDL.LU.64 R224, [R1+0x348] ;  /* 0x0003480001e07983 */ /* 0x000f620000300a00 */
[----:B--2---:R-:W-:-:S03]  /*f920*/  IMAD.WIDE R138, R245, 0x4, R222 ;  /* 0x00000004f58a7825 */ /* 0x004fc600078e02de */
[----:B------:R-:W2:Y:S01]  /*f930*/  LDL.LU.64 R222, [R1+0x358] ;  /* 0x0003580001de7983 */ /* 0x000ea20000300a00 */
[----:B---3--:R-:W-:-:S03]  /*f940*/  IMAD.WIDE R140, R245, 0x4, R220 ;  /* 0x00000004f58c7825 */ /* 0x008fc600078e02dc */
[----:B------:R-:W3:Y:S01]  /*f950*/  LDL.LU.64 R220, [R1+0x368] ;  /* 0x0003680001dc7983 */ /* 0x000ee20000300a00 */
[----:B------:R-:W-:-:S03]  /*f960*/  IMAD.WIDE R130, R245, 0x4, R20 ;  /* 0x00000004f5827825 */ /* 0x000fc600078e0214 */
[----:B------:R-:W3:Y:S01]  /*f970*/  LDL.LU.64 R20, [R1+0x378] ;  /* 0x0003780001147983 */ /* 0x000ee20000300a00 */
[----:B------:R-:W-:-:S03]  /*f980*/  IMAD.WIDE R132, R245, 0x4, R238 ;  /* 0x00000004f5847825 */ /* 0x000fc600078e02ee */
[----:B------:R-:W3:Y:S01]  /*f990*/  LDL.LU.64 R238, [R1+0x388] ;  /* 0x0003880001ee7983 */ /* 0x000ee20000300a00 */
[----:B------:R-:W-:-:S04]  /*f9a0*/  IMAD.WIDE R142, R245, 0x4, R236 ;  /* 0x00000004f58e7825 */ /* 0x000fc800078e02ec */
[----:B----4-:R-:W-:-:S04]  /*f9b0*/  IMAD.WIDE R144, R245, 0x4, R234 ;  /* 0x00000004f5907825 */ /* 0x010fc800078e02ea */
[----:B------:R-:W-:-:S04]  /*f9c0*/  IMAD.WIDE R146, R245, 0x4, R232 ;  /* 0x00000004f5927825 */ /* 0x000fc800078e02e8 */
[C---:B-----5:R-:W-:Y:S02]  /*f9d0*/  IMAD.WIDE R152, R245.reuse, 0x4, R218 ;  /* 0x00000004f5987825 */ /* 0x060fe400078e02da */
[----:B------:R-:W4:Y:S02]  /*f9e0*/  LDL.LU.64 R218, [R1+0x398] ;  /* 0x0003980001da7983 */ /* 0x000f240000300a00 */
[C---:B------:R-:W-:Y:S02]  /*f9f0*/  IMAD.WIDE R148, R245.reuse, 0x4, R230 ;  /* 0x00000004f5947825 */ /* 0x040fe400078e02e6 */
[----:B------:R-:W5:Y:S02]  /*fa00*/  LDL.LU.64 R236, [R1+0x3a8] ;  /* 0x0003a80001ec7983 */ /* 0x000f640000300a00 */
[C---:B------:R-:W-:Y:S02]  /*fa10*/  IMAD.WIDE R150, R245.reuse, 0x4, R228 ;  /* 0x00000004f5967825 */ /* 0x040fe400078e02e4 */
[----:B------:R-:W4:Y:S04]  /*fa20*/  LDL.LU.64 R234, [R1+0x3b8] ;  /* 0x0003b80001ea7983 */ /* 0x000f280000300a00 */
[----:B------:R-:W4:Y:S01]  /*fa30*/  LDL.LU.64 R232, [R1+0x4e0] ;  /* 0x0004e00001e87983 */ /* 0x000f220000300a00 */
[----:B------:R-:W-:-:S03]  /*fa40*/  IMAD.WIDE R154, R245, 0x4, R226 ;  /* 0x00000004f59a7825 */ /* 0x000fc600078e02e2 */
[----:B------:R-:W4:Y:S01]  /*fa50*/  LDL.LU.64 R230, [R1+0x4d8] ;  /* 0x0004d80001e67983 */ /* 0x000f220000300a00 */
[----:B------:R-:W-:-:S03]  /*fa60*/  IMAD.WIDE R156, R245, 0x4, R224 ;  /* 0x00000004f59c7825 */ /* 0x000fc600078e02e0 */
[----:B------:R-:W4:Y:S04]  /*fa70*/  LDL.LU.64 R228, [R1+0x4d0] ;  /* 0x0004d00001e47983 */ /* 0x000f280000300a00 */
[----:B------:R-:W4:Y:S04]  /*fa80*/  LDL.LU.64 R226, [R1+0x4c8] ;  /* 0x0004c80001e27983 */ /* 0x000f280000300a00 */
[----:B------:R-:W4:Y:S01]  /*fa90*/  LDL.LU.64 R224, [R1+0x508] ;  /* 0x0005080001e07983 */ /* 0x000f220000300a00 */
[----:B------:R-:W-:Y:S01]  /*faa0*/  ISETP.GE.U32.AND P6, PT, R4, 0x7fffff0e, PT ;  /* 0x7fffff0e0400780c */ /* 0x000fe20003fc6070 */
[----:B------:R-:W-:-:S02]  /*fab0*/  VIADD R4, R5, 0xffffff4c ;  /* 0xffffff4c05047836 */ /* 0x000fc40000000000 */
[----:B------:R-:W1:Y:S03]  /*fac0*/  LDC R5, c[0x0][0x3a0] ;  /* 0x0000e800ff057b82 */ /* 0x000e660000000800 */
[----:B------:R-:W-:Y:S01]  /*fad0*/  ISETP.GE.U32.AND P2, PT, R4, 0x7fffff0d, PT ;  /* 0x7fffff0d0400780c */ /* 0x000fe20003f46070 */
[----:B------:R-:W-:-:S04]  /*fae0*/  VIADD R4, R6, 0xffffff4b ;  /* 0xffffff4b06047836 */ /* 0x000fc80000000000 */
[----:B------:R-:W2:Y:S01]  /*faf0*/  LDC R6, c[0x0][0x3a0] ;  /* 0x0000e800ff067b82 */ /* 0x000ea20000000800 */
[----:B------:R-:W-:Y:S01]  /*fb00*/  ISETP.GE.U32.AND P5, PT, R4, 0x7fffff0c, PT ;  /* 0x7fffff0c0400780c */ /* 0x000fe20003fa6070 */
[----:B------:R-:W-:Y:S01]  /*fb10*/  LDGSTS.E [R2+0x59000], desc[UR20][R14.64], !P6 ;  /* 0x590000000e027fae */ /* 0x000fe2000f1a1014 */
[----:B------:R-:W-:-:S03]  /*fb20*/  IADD3 R4, PT, PT, R8, -0xb6, RZ ;  /* 0xffffff4a08047810 */ /* 0x000fc60007ffe0ff */
[----:B------:R-:W-:Y:S02]  /*fb30*/  LDGSTS.E [R2+0x59200], desc[UR20][R12.64], !P6 ;  /* 0x592000000c027fae */ /* 0x000fe4000f1a1014 */
[----:B------:R-:W2:Y:S01]  /*fb40*/  LDC R8, c[0x0][0x3a0] ;  /* 0x0000e800ff087b82 */ /* 0x000ea20000000800 */
[----:B------:R-:W-:Y:S01]  /*fb50*/  ISETP.GE.U32.AND P4, PT, R4, 0x7fffff0b, PT ;  /* 0x7fffff0b0400780c */ /* 0x000fe20003f86070 */
[----:B------:R-:W-:Y:S04]  /*fb60*/  LDGSTS.E [R2+0x59400], desc[UR20][R10.64], !P6 ;  /* 0x594000000a027fae */ /* 0x000fe8000f1a1014 */
[----:B------:R-:W-:Y:S01]  /*fb70*/  LDGSTS.E [R2+0x59600], desc[UR20][R250.64], !P6 ;  /* 0x59600000fa027fae */ /* 0x000fe2000f1a1014 */
[----:B-1----:R-:W-:Y:S02]  /*fb80*/  VIADD R4, R5, 0xffffff49 ;  /* 0xffffff4905047836 */ /* 0x002fe40000000000 */
[----:B------:R-:W1:Y:S01]  /*fb90*/  LDC R5, c[0x0][0x3a0] ;  /* 0x0000e800ff057b82 */ /* 0x000e620000000800 */
[----:B------:R-:W-:Y:S02]  /*fba0*/  LDGSTS.E [R2+0x59800], desc[UR20][R246.64], !P2 ;  /* 0x59800000f6027fae */ /* 0x000fe4000d1a1014 */
[----:B------:R-:W-:Y:S01]  /*fbb0*/  ISETP.GE.U32.AND P6, PT, R4, 0x7fffff0a, PT ;  /* 0x7fffff0a0400780c */ /* 0x000fe20003fc6070 */
[----:B------:R-:W-:Y:S01]  /*fbc0*/  VIADD R4, R7, 0xffffff48 ;  /* 0xffffff4807047836 */ /* 0x000fe20000000000 */
[----:B------:R-:W-:Y:S03]  /*fbd0*/  LDGSTS.E [R2+0x59a00], desc[UR20][R242.64], !P2 ;  /* 0x59a00000f2027fae */ /* 0x000fe6000d1a1014 */
[----:B------:R-:W1:Y:S01]  /*fbe0*/  LDC R7, c[0x0][0x3a0] ;  /* 0x0000e800ff077b82 */ /* 0x000e620000000800 */
[----:B------:R-:W-:Y:S04]  /*fbf0*/  LDGSTS.E [R2+0x59c00], desc[UR20][R240.64], !P2 ;  /* 0x59c00000f0027fae */ /* 0x000fe8000d1a1014 */
[----:B------:R-:W-:Y:S01]  /*fc00*/  LDGSTS.E [R2+0x59e00], desc[UR20][R88.64], !P2 ;  /* 0x59e0000058027fae */ /* 0x000fe2000d1a1014 */
[----:B--2---:R-:W-:-:S04]  /*fc10*/  IMAD.WIDE R158, R245, 0x4, R222 ;  /* 0x00000004f59e7825 */ /* 0x004fc800078e02de */
[C---:B---3--:R-:W-:Y:S01]  /*fc20*/  IMAD.WIDE R160, R245.reuse, 0x4, R220 ;  /* 0x00000004f5a07825 */ /* 0x048fe200078e02dc */
[----:B------:R-:W2:Y:S04]  /*fc30*/  LDL.LU.64 R222, [R1+0x500] ;  /* 0x0005000001de7983 */ /* 0x000ea80000300a00 */
[----:B------:R-:W3:Y:S01]  /*fc40*/  LDL.LU.64 R220, [R1+0x4f8] ;  /* 0x0004f80001dc7983 */ /* 0x000ee20000300a00 */
[----:B------:R-:W-:Y:S02]  /*fc50*/  ISETP.GE.U32.AND P2, PT, R4, 0x7fffff09, PT ;  /* 0x7fffff090400780c */ /* 0x000fe40003f46070 */
[----:B------:R-:W-:Y:S01]  /*fc60*/  IADD3 R4, PT, PT, R8, -0xb9, RZ ;  /* 0xffffff4708047810 */ /* 0x000fe20007ffe0ff */
[----:B------:R-:W-:Y:S01]  /*fc70*/  LDGSTS.E [R2+0x5a000], desc[UR20][R90.64], !P5 ;  /* 0x5a0000005a027fae */ /* 0x000fe2000e9a1014 */
[----:B------:R-:W4:Y:S03]  /*fc80*/  LDC R8, c[0x0][0x3a0] ;  /* 0x0000e800ff087b82 */ /* 0x000f260000000800 */
[----:B------:R-:W-:Y:S04]  /*fc90*/  LDGSTS.E [R2+0x5a200], desc[UR20][R92.64], !P5 ;  /* 0x5a2000005c027fae */ /* 0x000fe8000e9a1014 */
[----:B------:R-:W-:Y:S04]  /*fca0*/  LDGSTS.E [R2+0x5a400], desc[UR20][R94.64], !P5 ;  /* 0x5a4000005e027fae */ /* 0x000fe8000e9a1014 */
[----:B------:R-:W-:Y:S01]  /*fcb0*/  LDGSTS.E [R2+0x5a600], desc[UR20][R96.64], !P5 ;  /* 0x5a60000060027fae */ /* 0x000fe2000e9a1014 */
[----:B------:R-:W-:Y:S01]  /*fcc0*/  ISETP.GE.U32.AND P5, PT, R4, 0x7fffff08, PT ;  /* 0x7fffff080400780c */ /* 0x000fe20003fa6070 */
[----:B------:R-:W-:Y:S01]  /*fcd0*/  VIADD R4, R6, 0xffffff46 ;  /* 0xffffff4606047836 */ /* 0x000fe20000000000 */
[----:B------:R-:W4:Y:S01]  /*fce0*/  S2R R217, SR_TID.X ;  /* 0x0000000000d97919 */ /* 0x000f220000002100 */
[----:B------:R-:W-:Y:S01]  /*fcf0*/  IMAD.WIDE R108, R245, 0x4, R108 ;  /* 0x00000004f56c7825 */ /* 0x000fe200078e026c */
[----:B------:R-:W5:Y:S01]  /*fd00*/  LDC R6, c[0x0][0x3a0] ;  /* 0x0000e800ff067b82 */ /* 0x000f620000000800 */
[----:B------:R-:W-:Y:S04]  /*fd10*/  LDGSTS.E [R2+0x5a800], desc[UR20][R98.64], !P4 ;  /* 0x5a80000062027fae */ /* 0x000fe8000e1a1014 */
[----:B------:R-:W-:Y:S04]  /*fd20*/  LDGSTS.E [R2+0x5aa00], desc[UR20][R100.64], !P4 ;  /* 0x5aa0000064027fae */ /* 0x000fe8000e1a1014 */
[----:B------:R-:W-:Y:S04]  /*fd30*/  LDGSTS.E [R2+0x5ac00], desc[UR20][R102.64], !P4 ;  /* 0x5ac0000066027fae */ /* 0x000fe8000e1a1014 */
[----:B------:R4:W-:Y:S01]  /*fd40*/  LDGSTS.E [R2+0x5ae00], desc[UR20][R104.64], !P4 ;  /* 0x5ae0000068027fae */ /* 0x0009e2000e1a1014 */
[----:B------:R-:W-:Y:S01]  /*fd50*/  ISETP.GE.U32.AND P4, PT, R4, 0x7fffff07, PT ;  /* 0x7fffff070400780c */ /* 0x000fe20003f86070 */
[----:B-1----:R-:W-:-:S02]  /*fd60*/  VIADD R4, R5, 0xffffff45 ;  /* 0xffffff4505047836 */ /* 0x002fc40000000000 */
[----:B------:R-:W1:Y:S01]  /*fd70*/  LDC R5, c[0x0][0x3a0] ;  /* 0x0000e800ff057b82 */ /* 0x000e620000000800 */
[C---:B------:R-:W-:Y:S01]  /*fd80*/  IMAD.WIDE R110, R245.reuse, 0x4, R110 ;  /* 0x00000004f56e7825 */ /* 0x040fe200078e026e */
[----:B------:R1:W-:Y:S03]  /*fd90*/  LDGSTS.E [R2+0x5b000], desc[UR20][R106.64], !P6 ;  /* 0x5b0000006a027fae */ /* 0x0003e6000f1a1014 */
[C---:B------:R-:W-:Y:S01]  /*fda0*/  IMAD.WIDE R112, R245.reuse, 0x4, R112 ;  /* 0x00000004f5707825 */ /* 0x040fe200078e0270 */
[----:B------:R-:W-:Y:S02]  /*fdb0*/  LDGSTS.E [R2+0x5b200], desc[UR20][R108.64], !P6 ;  /* 0x5b2000006c027fae */ /* 0x000fe4000f1a1014 */
[----:B----4-:R-:W4:Y:S01]  /*fdc0*/  LDC R104, c[0x0][0x3a0] ;  /* 0x0000e800ff687b82 */ /* 0x010f220000000800 */
[C---:B------:R-:W-:Y:S01]  /*fdd0*/  IMAD.WIDE R114, R245.reuse, 0x4, R212 ;  /* 0x00000004f5727825 */ /* 0x040fe200078e02d4 */
[----:B------:R-:W-:Y:S03]  /*fde0*/  LDGSTS.E [R2+0x5b400], desc[UR20][R110.64], !P6 ;  /* 0x5b4000006e027fae */ /* 0x000fe6000f1a1014 */
[----:B------:R-:W-:Y:S01]  /*fdf0*/  IMAD.WIDE R116, R245, 0x4, R248 ;  /* 0x00000004f5747825 */ /* 0x000fe200078e02f8 */
[----:B------:R-:W-:Y:S01]  /*fe00*/  LDGSTS.E [R2+0x5b600], desc[UR20][R112.64], !P6 ;  /* 0x5b60000070027fae */ /* 0x000fe2000f1a1014 */
[----:B------:R-:W-:Y:S01]  /*fe10*/  ISETP.GE.U32.AND P6, PT, R4, 0x7fffff06, PT ;  /* 0x7fffff060400780c */ /* 0x000fe20003fc6070 */
[----:B------:R-:W2:Y:S01]  /*fe20*/  LDC R248, c[0x0][0x3a0] ;  /* 0x0000e800fff87b82 */ /* 0x000ea20000000800 */
[----:B------:R-:W-:Y:S01]  /*fe30*/  IADD3 R4, PT, PT, R9, -0xbc, RZ ;  /* 0xffffff4409047810 */ /* 0x000fe20007ffe0ff */
[----:B------:R-:W-:Y:S04]  /*fe40*/  LDGSTS.E [R2+0x5b800], desc[UR20][R114.64], !P2 ;  /* 0x5b80000072027fae */ /* 0x000fe8000d1a1014 */
[----:B------:R-:W-:Y:S01]  /*fe50*/  LDGSTS.E [R2+0x5ba00], desc[UR20][R116.64], !P2 ;  /* 0x5ba0000074027fae */ /* 0x000fe2000d1a1014 */
[----:B------:R-:W-:Y:S01]  /*fe60*/  LOP3.LUT R217, R217, 0x3f, RZ, 0xc0, !PT ;  /* 0x0000003fd9d97812 */ /* 0x000fe200078ec0ff */
[----:B------:R-:W4:Y:S02]  /*fe70*/  LDC R9, c[0x0][0x3a0] ;  /* 0x0000e800ff097b82 */ /* 0x000f240000000800 */
[----:B------:R-:W-:Y:S04]  /*fe80*/  LDGSTS.E [R2+0x5bc00], desc[UR20][R118.64], !P2 ;  /* 0x5bc0000076027fae */ /* 0x000fe8000d1a1014 */
[----:B------:R-:W-:Y:S01]  /*fe90*/  LDGSTS.E [R2+0x5be00], desc[UR20][R120.64], !P2 ;  /* 0x5be0000078027fae */ /* 0x000fe2000d1a1014 */
[----:B------:R-:W-:Y:S01]  /*fea0*/  ISETP.GE.U32.AND P2, PT, R4, 0x7fffff05, PT ;  /* 0x7fffff050400780c */ /* 0x000fe20003f46070 */
[----:B------:R-:W-:Y:S01]  /*feb0*/  VIADD R4, R7, 0xffffff43 ;  /* 0xffffff4307047836 */ /* 0x000fe20000000000 */
[----:B------:R-:W2:Y:S01]  /*fec0*/  LDC R249, c[0x0][0x3a0] ;  /* 0x0000e800fff97b82 */ /* 0x000ea20000000800 */
[----:B------:R-:W-:Y:S04]  /*fed0*/  LDGSTS.E [R2+0x5c000], desc[UR20][R122.64], !P5 ;  /* 0x5c0000007a027fae */ /* 0x000fe8000e9a1014 */
[----:B------:R-:W-:Y:S01]  /*fee0*/  LDGSTS.E [R2+0x5c200], desc[UR20][R124.64], !P5 ;  /* 0x5c2000007c027fae */ /* 0x000fe2000e9a1014 */
[----:B------:R-:W-:-:S02]  /*fef0*/  IMAD.WIDE R162, R245, 0x4, R20 ;  /* 0x00000004f5a27825 */ /* 0x000fc400078e0214 */
[----:B------:R-:W2:Y:S01]  /*ff00*/  LDC R7, c[0x0][0x3a0] ;  /* 0x0000e800ff077b82 */ /* 0x000ea20000000800 */
[----:B------:R-:W-:Y:S04]  /*ff10*/  LDGSTS.E [R2+0x5c400], desc[UR20][R126.64], !P5 ;  /* 0x5c4000007e027fae */ /* 0x000fe8000e9a1014 */
[----:B------:R-:W-:Y:S01]  /*ff20*/  LDGSTS.E [R2+0x5c600], desc[UR20][R128.64], !P5 ;  /* 0x5c60000080027fae */ /* 0x000fe2000e9a1014 */
[----:B------:R-:W-:Y:S01]  /*ff30*/  ISETP.GE.U32.AND P5, PT, R4, 0x7fffff04, PT ;  /* 0x7fffff040400780c */ /* 0x000fe20003fa6070 */
[----:B-1----:R-:W-:Y:S01]  /*ff40*/  VIADD R4, R5, 0xffffff42 ;  /* 0xffffff4205047836 */ /* 0x002fe20000000000 */
[----:B------:R-:W1:Y:S01]  /*ff50*/  LDC R106, c[0x0][0x3a0] ;  /* 0x0000e800ff6a7b82 */ /* 0x000e620000000800 */
[----:B------:R-:W-:Y:S01]  /*ff60*/  LDGSTS.E [R2+0x5c800], desc[UR20][R130.64], !P4 ;  /* 0x5c80000082027fae */ /* 0x000fe2000e1a1014 */
[----:B------:R-:W-:-:S03]  /*ff70*/  VIADD R5, R8, 0xffffff40 ;  /* 0xffffff4008057836 */ /* 0x000fc60000000000 */
[----:B------:R-:W-:Y:S04]  /*ff80*/  LDGSTS.E [R2+0x5ca00], desc[UR20][R132.64], !P4 ;  /* 0x5ca0000084027fae */ /* 0x000fe8000e1a1014 */
[----:B------:R-:W-:Y:S04]  /*ff90*/  LDGSTS.E [R2+0x5cc00], desc[UR20][R134.64], !P4 ;  /* 0x5cc0000086027fae */ /* 0x000fe8000e1a1014 */
[----:B------:R-:W-:Y:S04]  /*ffa0*/  LDGSTS.E [R2+0x5ce00], desc[UR20][R136.64], !P4 ;  /* 0x5ce0000088027fae */ /* 0x000fe8000e1a1014 */
[----:B------:R-:W-:Y:S04]  /*ffb0*/  LDGSTS.E [R2+0x5d000], desc[UR20][R138.64], !P6 ;  /* 0x5d0000008a027fae */ /* 0x000fe8000f1a1014 */
[----:B------:R-:W-:Y:S04]  /*ffc0*/  LDGSTS.E [R2+0x5d200], desc[UR20][R142.64], !P6 ;  /* 0x5d2000008e027fae */ /* 0x000fe8000f1a1014 */
[----:B------:R-:W-:Y:S04]  /*ffd0*/  LDGSTS.E [R2+0x5d400], desc[UR20][R144.64], !P6 ;  /* 0x5d40000090027fae */ /* 0x000fe8000f1a1014 */
[----:B------:R-:W-:Y:S01]  /*ffe0*/  LDGSTS.E [R2+0x5d600], desc[UR20][R146.64], !P6 ;  /* 0x5d60000092027fae */ /* 0x000fe2000f1a1014 */
[----:B------:R-:W-:-:S02]  /*fff0*/  ISETP.GE.AND P6, PT, R217, R5, PT ;  /* 0x00000005d900720c */ /* 0x000fc40003fc6270 */
[----:B------:R-:W1:Y:S01]  /*10000*/  LDC R217, c[0x0][0x3a0] ;  /* 0x0000e800ffd97b82 */ /* 0x000e620000000800 */
[----:B------:R-:W-:Y:S01]  /*10010*/  ISETP.GE.U32.AND P4, PT, R4, 0x7fffff03, PT ;  /* 0x7fffff030400780c */ /* 0x000fe20003f86070 */
[----:B------:R-:W-:Y:S01]  /*10020*/  LDGSTS.E [R2+0x5d800], desc[UR20][R140.64], !P2 ;  /* 0x5d8000008c027fae */ /* 0x000fe2000d1a1014 */
[----:B-----5:R-:W-:-:S03]  /*10030*/  IADD3 R4, PT, PT, R6, -0xbf, RZ ;  /* 0xffffff4106047810 */ /* 0x020fc60007ffe0ff */
[----:B------:R-:W-:Y:S01]  /*10040*/  LDGSTS.E [R2+0x5da00], desc[UR20][R148.64], !P2 ;  /* 0x5da0000094027fae */ /* 0x000fe2000d1a1014 */
[C---:B------:R-:W-:Y:S01]  /*10050*/  IMAD.WIDE R164, R245.reuse, 0x4, R238 ;  /* 0x00000004f5a47825 */ /* 0x040fe200078e02ee */
[----:B------:R-:W5:Y:S02]  /*10060*/  LDC R6, c[0x0][0x3a0] ;  /* 0x0000e800ff067b82 */ /* 0x000f640000000800 */
[----:B------:R-:W-:Y:S04]  /*10070*/  LDGSTS.E [R2+0x5dc00], desc[UR20][R150.64], !P2 ;  /* 0x5dc0000096027fae */ /* 0x000fe8000d1a1014 */
[----:B------:R-:W-:Y:S01]  /*10080*/  LDGSTS.E [R2+0x5de00], desc[UR20][R152.64], !P2 ;  /* 0x5de0000098027fae */ /* 0x000fe2000d1a1014 */
[----:B------:R-:W-:Y:S02]  /*10090*/  ISETP.GE.U32.AND P2, PT, R4, 0x7fffff02, PT ;  /* 0x7fffff020400780c */ /* 0x000fe40003f46070 */
[----:B------:R-:W-:Y:S01]  /*100a0*/  SEL R4, RZ, 0x4, P6 ;  /* 0x00000004ff047807 */ /* 0x000fe20003000000 */
[----:B------:R-:W-:Y:S01]  /*100b0*/  LDGSTS.E [R2+0x5e000], desc[UR20][R154.64], !P5 ;  /* 0x5e0000009a027fae */ /* 0x000fe2000e9a1014 */
[----:B------:R-:W-:-:S03]  /*100c0*/  IMAD.WIDE R166, R245, 0x4, R218 ;  /* 0x00000004f5a67825 */ /* 0x000fc600078e02da */
[----:B------:R-:W-:Y:S01]  /*100d0*/  LDGSTS.E [R2+0x5e200], desc[UR20][R156.64], !P5 ;  /* 0x5e2000009c027fae */ /* 0x000fe2000e9a1014 */
[----:B-1----:R-:W-:-:S03]  /*100e0*/  VIADD R217, R217, 0x3f ;  /* 0x0000003fd9d97836 */ /* 0x002fc60000000000 */
[----:B------:R-:W-:Y:S02]  /*100f0*/  LDGSTS.E [R2+0x5e400], desc[UR20][R158.64], !P5 ;  /* 0x5e4000009e027fae */ /* 0x000fe4000e9a1014 */
[----:B------:R-:W-:Y:S01]  /*10100*/  ISETP.GT.AND P6, PT, R217, 0xff, PT ;  /* 0x000000ffd900780c */ /* 0x000fe20003fc4270 */
[C---:B------:R-:W-:Y:S01]  /*10110*/  IMAD.WIDE R168, R245.reuse, 0x4, R236 ;  /* 0x00000004f5a87825 */ /* 0x040fe200078e02ec */
[----:B------:R-:W-:Y:S02]  /*10120*/  LDGSTS.E [R2+0x5e600], desc[UR20][R160.64], !P5 ;  /* 0x5e600000a0027fae */ /* 0x000fe4000e9a1014 */
[----:B------:R-:W-:Y:S01]  /*10130*/  SEL R4, R4, RZ, P6 ;  /* 0x000000ff04047207 */ /* 0x000fe20003000000 */
[C---:B------:R-:W-:Y:S01]  /*10140*/  IMAD.WIDE R170, R245.reuse, 0x4, R234 ;  /* 0x00000004f5aa7825 */ /* 0x040fe200078e02ea */
[----:B------:R-:W-:Y:S02]  /*10150*/  LDGSTS.E [R2+0x5e800], desc[UR20][R162.64], !P4 ;  /* 0x5e800000a2027fae */ /* 0x000fe4000e1a1014 */
[----:B------:R-:W-:Y:S01]  /*10160*/  ISETP.NE.U32.AND P6, PT, R4, RZ, PT ;  /* 0x000000ff0400720c */ /* 0x000fe20003fc5070 */
[----:B------:R-:W-:Y:S01]  /*10170*/  IMAD.WIDE R12, R245, 0x4, R232 ;  /* 0x00000004f50c7825 */ /* 0x000fe200078e02e8 */
[----:B----4-:R-:W-:Y:S01]  /*10180*/  IADD3 R4, PT, PT, R9, -0xc1, RZ ;  /* 0xffffff3f09047810 */ /* 0x010fe20007ffe0ff */
[----:B------:R-:W-:Y:S02]  /*10190*/  LDGSTS.E [R2+0x5ea00], desc[UR20][R164.64], !P4 ;  /* 0x5ea00000a4027fae */ /* 0x000fe4000e1a1014 */
[----:B------:R-:W-:-:S02]  /*101a0*/  IMAD.WIDE R10, R245, 0x4, R230 ;  /* 0x00000004f50a7825 */ /* 0x000fc400078e02e6 */
[----:B------:R-:W-:Y:S02]  /*101b0*/  LDGSTS.E [R2+0x5ec00], desc[UR20][R166.64], !P4 ;  /* 0x5ec00000a6027fae */ /* 0x000fe4000e1a1014 */
[C---:B------:R-:W-:Y:S02]  /*101c0*/  IMAD.WIDE R8, R245.reuse, 0x4, R228 ;  /* 0x00000004f5087825 */ /* 0x040fe400078e02e4 */
[----:B------:R-:W-:Y:S04]  /*101d0*/  LDGSTS.E [R2+0x5ee00], desc[UR20][R168.64], !P4 ;  /* 0x5ee00000a8027fae */ /* 0x000fe8000e1a1014 */
[----:B------:R-:W4:Y:S04]  /*101e0*/  LDL.LU.64 R218, [R1+0x4c0] ;  /* 0x0004c00001da7983 */ /* 0x000f280000300a00 */
[----:B------:R-:W-:Y:S04]  /*101f0*/  LDGSTS.E [R2+0x5f000], desc[UR20][R170.64], !P2 ;  /* 0x5f000000aa027fae */ /* 0x000fe8000d1a1014 */
[----:B------:R1:W-:Y:S04]  /*10200*/  STL.64 [R1+0x318], R12 ;  /* 0x0003180c01007387 */ /* 0x0003e80000100a00 */
[----:B------:R1:W-:Y:S04]  /*10210*/  LDGSTS.E [R2+0x5f200], desc[UR20][R12.64], !P2 ;  /* 0x5f2000000c027fae */ /* 0x0003e8000d1a1014 */
[----:B------:R2:W-:Y:S04]  /*10220*/  STL.64 [R1+0x310], R10 ;  /* 0x0003100a01007387 */ /* 0x0005e80000100a00 */
[----:B------:R2:W-:Y:S01]  /*10230*/  LDGSTS.E [R2+0x5f400], desc[UR20][R10.64], !P2 ;  /* 0x5f4000000a027fae */ /* 0x0005e2000d1a1014 */
[----:B-1----:R-:W-:-:S03]  /*10240*/  IMAD.WIDE R12, R245, 0x4, R224 ;  /* 0x00000004f50c7825 */ /* 0x002fc600078e02e0 */
[----:B------:R3:W-:Y:S04]  /*10250*/  STL.64 [R1+0x308], R8 ;  /* 0x0003080801007387 */ /* 0x0007e80000100a00 */
[----:B------:R3:W-:Y:S01]  /*10260*/  LDGSTS.E [R2+0x5f600], desc[UR20][R8.64], !P2 ;  /* 0x5f60000008027fae */ /* 0x0007e2000d1a1014 */
[----:B------:R-:W-:Y:S01]  /*10270*/  ISETP.GE.U32.AND P5, PT, R5, 0x7fffff01, PT ;  /* 0x7fffff010500780c */ /* 0x000fe20003fa6070 */
[C---:B------:R-:W-:Y:S01]  /*10280*/  IMAD.WIDE R172, R245.reuse, 0x4, R226 ;  /* 0x00000004f5ac7825 */ /* 0x040fe200078e02e2 */
[----:B------:R-:W1:Y:S01]  /*10290*/  LDC R5, c[0x0][0x3a0] ;  /* 0x0000e800ff057b82 */ /* 0x000e620000000800 */
[----:B------:R1:W-:Y:S10]  /*102a0*/  STL.64 [R1+0x300], R12 ;  /* 0x0003000c01007387 */ /* 0x0003f40000100a00 */
[----:B------:R-:W-:Y:S04]  /*102b0*/  LDGSTS.E [R2+0x5f800], desc[UR20][R172.64], !P5 ;  /* 0x5f800000ac027fae */ /* 0x000fe8000e9a1014 */
[----:B------:R-:W-:Y:S01]  /*102c0*/  LDGSTS.E [R2+0x5fa00], desc[UR20][R12.64], !P5 ;  /* 0x5fa000000c027fae */ /* 0x000fe2000e9a1014 */
[----:B--2---:R-:W-:-:S04]  /*102d0*/  IMAD.WIDE R10, R245, 0x4, R222 ;  /* 0x00000004f50a7825 */ /* 0x004fc800078e02de */
[----:B---3--:R-:W-:Y:S01]  /*102e0*/  IMAD.WIDE R8, R245, 0x4, R220 ;  /* 0x00000004f5087825 */ /* 0x008fe200078e02dc */
[----:B------:R2:W-:Y:S04]  /*102f0*/  STL.64 [R1+0x2f8], R10 ;  /* 0x0002f80a01007387 */ /* 0x0005e80000100a00 */
[----:B------:R3:W-:Y:S04]  /*10300*/  STL.64 [R1+0x2f0], R8 ;  /* 0x0002f00801007387 */ /* 0x0007e80000100a00 */
[----:B------:R-:W5:Y:S04]  /*10310*/  LDL.LU.64 R32, [R1+0x4b8] ;  /* 0x0004b80001207983 */ /* 0x000f680000300a00 */
        /* <DEDUP_REMOVED lines=12> */
[----:B-1----:R-:W5:Y:S04]  /*103e0*/  LDL.LU.64 R12, [R1+0x450] ;  /* 0x00045000010c7983 */ /* 0x002f680000300a00 */
[----:B------:R-:W5:Y:S04]  /*103f0*/  LDL.LU.64 R30, [R1+0x448] ;  /* 0x00044800011e7983 */ /* 0x000f680000300a00 */
[----:B------:R-:W5:Y:S04]  /*10400*/  LDL.LU.64 R28, [R1+0x440] ;  /* 0x00044000011c7983 */ /* 0x000f680000300a00 */
[----:B------:R-:W-:Y:S04]  /*10410*/  LDGSTS.E [R2+0x5fc00], desc[UR20][R10.64], !P5 ;  /* 0x5fc000000a027fae */ /* 0x000fe8000e9a1014 */
[----:B------:R-:W5:Y:S04]  /*10420*/  LDL.LU.64 R216, [R1+0x438] ;  /* 0x0004380001d87983 */ /* 0x000f680000300a00 */
[----:B------:R3:W-:Y:S04]  /*10430*/  LDGSTS.E [R2+0x5fe00], desc[UR20][R8.64], !P5 ;  /* 0x5fe0000008027fae */ /* 0x0007e8000e9a1014 */
[----:B--2---:R-:W2:Y:S04]  /*10440*/  LDL.LU.64 R10, [R1+0x430] ;  /* 0x00043000010a7983 */ /* 0x004ea80000300a00 */
[----:B------:R-:W2:Y:S04]  /*10450*/  LDL.LU.64 R22, [R1+0x428] ;  /* 0x0004280001167983 */ /* 0x000ea80000300a00 */
[----:B------:R-:W2:Y:S01]  /*10460*/  LDL.LU.64 R20, [R1+0x420] ;  /* 0x0004200001147983 */ /* 0x000ea20000300a00 */
[----:B------:R-:W-:Y:S01]  /*10470*/  ISETP.GE.U32.AND P4, PT, R4, 0x7fffff00, PT ;  /* 0x7fffff000400780c */ /* 0x000fe20003f86070 */
[----:B---3--:R-:W1:Y:S02]  /*10480*/  LDC R8, c[0x0][0x3a0] ;  /* 0x0000e800ff087b82 */ /* 0x008e640000000800 */
[----:B------:R-:W3:Y:S04]  /*10490*/  LDL.LU.64 R238, [R1+0x418] ;  /* 0x0004180001ee7983 */ /* 0x000ee80000300a00 */
[----:B------:R-:W0:Y:S01]  /*104a0*/  LDGDEPBAR ;  /* 0x00000000000079af */ /* 0x000e220000000000 */
[----:B----4-:R-:W-:-:S03]  /*104b0*/  IMAD.WIDE R174, R0, 0x4, R218 ;  /* 0x0000000400ae7825 */ /* 0x010fc600078e02da */
[----:B------:R-:W4:Y:S04]  /*104c0*/  LDL.LU.64 R218, [R1+0x410] ;  /* 0x0004100001da7983 */ /* 0x000f280000300a00 */
        /* <DEDUP_REMOVED lines=9> */
[----:B------:R-:W-:Y:S01]  /*10560*/  LDGSTS.E [R83+-0x38000], desc[UR20][R174.64], P3 ;  /* 0xc8000000ae537fae */ /* 0x000fe200099a1014 */
[----:B-----5:R-:W-:-:S04]  /*10570*/  IMAD.WIDE R206, R0, 0x4, R28 ;  /* 0x0000000400ce7825 */ /* 0x020fc800078e021c */
[----:B------:R-:W-:-:S04]  /*10580*/  IMAD.WIDE R208, R0, 0x4, R216 ;  /* 0x0000000400d07825 */ /* 0x000fc800078e02d8 */
[----:B--2---:R-:W-:-:S04]  /*10590*/  IMAD.WIDE R210, R0, 0x4, R10 ;  /* 0x0000000400d27825 */ /* 0x004fc800078e020a */
[C---:B---3--:R-:W-:Y:S02]  /*105a0*/  IMAD.WIDE R216, R0.reuse, 0x4, R238 ;  /* 0x0000000400d87825 */ /* 0x048fe400078e02ee */
[----:B------:R-:W2:Y:S04]  /*105b0*/  LDL.LU.64 R238, [R1+0x4f0] ;  /* 0x0004f00001ee7983 */ /* 0x000ea80000300a00 */
[----:B------:R-:W3:Y:S04]  /*105c0*/  LDL.LU.64 R28, [R1+0x518] ;  /* 0x00051800011c7983 */ /* 0x000ee80000300a00 */
[----:B------:R-:W5:Y:S01]  /*105d0*/  LDL.LU.64 R10, [R1+0x530] ;  /* 0x00053000010a7983 */ /* 0x000f620000300a00 */
[----:B------:R-:W-:-:S03]  /*105e0*/  IMAD.WIDE R212, R0, 0x4, R22 ;  /* 0x0000000400d47825 */ /* 0x000fc600078e0216 */
[----:B------:R-:W2:Y:S01]  /*105f0*/  LDL.LU.64 R22, [R1+0x540] ;  /* 0x0005400001167983 */ /* 0x000ea20000300a00 */
[----:B------:R-:W-:-:S04]  /*10600*/  IMAD.WIDE R198, R0, 0x4, R214 ;  /* 0x0000000400c67825 */ /* 0x000fc800078e02d6 */
[C---:B------:R-:W-:Y:S02]  /*10610*/  IMAD.WIDE R200, R0.reuse, 0x4, R14 ;  /* 0x0000000400c87825 */ /* 0x040fe400078e020e */
[----:B------:R-:W2:Y:S02]  /*10620*/  LDL.LU.64 R14, [R1+0x558] ;  /* 0x00055800010e7983 */ /* 0x000ea40000300a00 */
[C---:B------:R-:W-:Y:S02]  /*10630*/  IMAD.WIDE R214, R0.reuse, 0x4, R20 ;  /* 0x0000000400d67825 */ /* 0x040fe400078e0214 */
[----:B------:R-:W4:Y:S02]  /*10640*/  LDL.LU.64 R20, [R1+0x568] ;  /* 0x0005680001147983 */ /* 0x000f240000300a00 */
[C---:B------:R-:W-:Y:S02]  /*10650*/  IMAD.WIDE R202, R0.reuse, 0x4, R12 ;  /* 0x0000000400ca7825 */ /* 0x040fe400078e020c */
[----:B------:R-:W4:Y:S02]  /*10660*/  LDL.LU.64 R12, [R1+0x860] ;  /* 0x00086000010c7983 */ /* 0x000f240000300a00 */
[----:B------:R-:W-:-:S02]  /*10670*/  IMAD.WIDE R204, R0, 0x4, R30 ;  /* 0x0000000400cc7825 */ /* 0x000fc400078e021e */
[----:B------:R-:W4:Y:S02]  /*10680*/  LDL.LU.64 R30, [R1+0x858] ;  /* 0x00085800011e7983 */ /* 0x000f240000300a00 */
[----:B------:R-:W-:Y:S02]  /*10690*/  IMAD.WIDE R192, R0, 0x4, R16 ;  /* 0x0000000400c07825 */ /* 0x000fe400078e0210 */
[----:B------:R-:W4:Y:S02]  /*106a0*/  LDL.LU.64 R16, [R1+0x850] ;  /* 0x0008500001107983 */ /* 0x000f240000300a00 */
[C---:B---3--:R-:W-:Y:S02]  /*106b0*/  IMAD.WIDE R86, R245.reuse, 0x4, R28 ;  /* 0x00000004f5567825 */ /* 0x048fe400078e021c */
[----:B------:R-:W3:Y:S02]  /*106c0*/  LDL.LU.64 R28, [R1+0x848] ;  /* 0x00084800011c7983 */ /* 0x000ee40000300a00 */
[----:B-----5:R-:W-:-:S02]  /*106d0*/  IMAD.WIDE R84, R245, 0x4, R10 ;  /* 0x00000004f5547825 */ /* 0x020fc400078e020a */
[----:B------:R-:W5:Y:S02]  /*106e0*/  LDL.LU.64 R10, [R1+0x840] ;  /* 0x00084000010a7983 */ /* 0x000f640000300a00 */
[C---:B------:R-:W-:Y:S02]  /*106f0*/  IMAD.WIDE R194, R0.reuse, 0x4, R38 ;  /* 0x0000000400c27825 */ /* 0x040fe400078e0226 */
[----:B------:R-:W5:Y:S02]  /*10700*/  LDL.LU.64 R38, [R1+0x838] ;  /* 0x0008380001267983 */ /* 0x000f640000300a00 */
[----:B------:R-:W-:Y:S02]  /*10710*/  IMAD.WIDE R196, R0, 0x4, R36 ;  /* 0x0000000400c47825 */ /* 0x000fe400078e0224 */
[----:B------:R-:W5:Y:S02]  /*10720*/  LDL.LU.64 R36, [R1+0x830] ;  /* 0x0008300001247983 */ /* 0x000f640000300a00 */
[----:B--2---:R-:W-:-:S02]  /*10730*/  IMAD.WIDE R78, R245, 0x4, R22 ;  /* 0x00000004f54e7825 */ /* 0x004fc400078e0216 */
[----:B------:R-:W2:Y:S02]  /*10740*/  LDL.LU.64 R22, [R1+0x828] ;  /* 0x0008280001167983 */ /* 0x000ea40000300a00 */
[C---:B----4-:R-:W-:Y:S02]  /*10750*/  IMAD.WIDE R74, R245.reuse, 0x4, R20 ;  /* 0x00000004f54a7825 */ /* 0x050fe400078e0214 */
[----:B------:R-:W4:Y:S02]  /*10760*/  LDL.LU.64 R20, [R1+0x820] ;  /* 0x0008200001147983 */ /* 0x000f240000300a00 */
[C---:B------:R-:W-:Y:S02]  /*10770*/  IMAD.WIDE R76, R245.reuse, 0x4, R14 ;  /* 0x00000004f54c7825 */ /* 0x040fe400078e020e */
[----:B------:R-:W4:Y:S02]  /*10780*/  LDL.LU.64 R14, [R1+0x818] ;  /* 0x00081800010e7983 */ /* 0x000f240000300a00 */
[----:B------:R-:W-:-:S02]  /*10790*/  IMAD.WIDE R72, R245, 0x4, R12 ;  /* 0x00000004f5487825 */ /* 0x000fc400078e020c */
[----:B------:R-:W4:Y:S02]  /*107a0*/  LDL.LU.64 R12, [R1+0x810] ;  /* 0x00081000010c7983 */ /* 0x000f240000300a00 */
[C---:B------:R-:W-:Y:S02]  /*107b0*/  IMAD.WIDE R70, R245.reuse, 0x4, R30 ;  /* 0x00000004f5467825 */ /* 0x040fe400078e021e */
[----:B------:R-:W4:Y:S02]  /*107c0*/  LDL.LU.64 R30, [R1+0x808] ;  /* 0x00080800011e7983 */ /* 0x000f240000300a00 */
[C---:B---3--:R-:W-:Y:S02]  /*107d0*/  IMAD.WIDE R66, R245.reuse, 0x4, R28 ;  /* 0x00000004f5427825 */ /* 0x048fe400078e021c */
[----:B------:R-:W3:Y:S02]  /*107e0*/  LDL.LU.64 R28, [R1+0x800] ;  /* 0x00080000011c7983 */ /* 0x000ee40000300a00 */
[----:B-----5:R-:W-:-:S02]  /*107f0*/  IMAD.WIDE R64, R245, 0x4, R10 ;  /* 0x00000004f5407825 */ /* 0x020fc400078e020a */
[----:B------:R-:W5:Y:S02]  /*10800*/  LDL.LU.64 R10, [R1+0x7f8] ;  /* 0x0007f800010a7983 */ /* 0x000f640000300a00 */
[C---:B------:R-:W-:Y:S02]  /*10810*/  IMAD.WIDE R68, R245.reuse, 0x4, R16 ;  /* 0x00000004f5447825 */ /* 0x040fe400078e0210 */
[----:B------:R-:W5:Y:S02]  /*10820*/  LDL.LU.64 R16, [R1+0x7f0] ;  /* 0x0007f00001107983 */ /* 0x000f640000300a00 */
[C---:B------:R-:W-:Y:S02]  /*10830*/  IMAD.WIDE R62, R245.reuse, 0x4, R38 ;  /* 0x00000004f53e7825 */ /* 0x040fe400078e0226 */
[----:B------:R-:W5:Y:S02]  /*10840*/  LDL.LU.64 R38, [R1+0x7e8] ;  /* 0x0007e80001267983 */ /* 0x000f640000300a00 */
[----:B--2---:R-:W-:-:S02]  /*10850*/  IMAD.WIDE R58, R245, 0x4, R22 ;  /* 0x00000004f53a7825 */ /* 0x004fc400078e0216 */
[----:B------:R-:W2:Y:S02]  /*10860*/  LDL.LU.64 R22, [R1+0x7e0] ;  /* 0x0007e00001167983 */ /* 0x000ea40000300a00 */
[----:B----4-:R-:W-:Y:S02]  /*10870*/  IMAD.WIDE R56, R245, 0x4, R20 ;  /* 0x00000004f5387825 */ /* 0x010fe400078e0214 */
[----:B------:R-:W4:Y:S02]  /*10880*/  LDL.LU.64 R20, [R1+0x7d8] ;  /* 0x0007d80001147983 */ /* 0x000f240000300a00 */
[----:B------:R-:W-:-:S04]  /*10890*/  IMAD.WIDE R178, R0, 0x4, R54 ;  /* 0x0000000400b27825 */ /* 0x000fc800078e0236 */
[----:B------:R-:W-:Y:S02]  /*108a0*/  IMAD.WIDE R60, R245, 0x4, R36 ;  /* 0x00000004f53c7825 */ /* 0x000fe400078e0224 */
[----:B------:R-:W4:Y:S02]  /*108b0*/  LDL.LU.64 R36, [R1+0x7d0] ;  /* 0x0007d00001247983 */ /* 0x000f240000300a00 */
[----:B------:R-:W-:-:S04]  /*108c0*/  IMAD.WIDE R180, R0, 0x4, R52 ;  /* 0x0000000400b47825 */ /* 0x000fc800078e0234 */
[C---:B------:R-:W-:Y:S02]  /*108d0*/  IMAD.WIDE R54, R245.reuse, 0x4, R14 ;  /* 0x00000004f5367825 */ /* 0x040fe400078e020e */
[----:B------:R-:W4:Y:S02]  /*108e0*/  LDL.LU.64 R14, [R1+0x7c8] ;  /* 0x0007c800010e7983 */ /* 0x000f240000300a00 */
[C---:B------:R-:W-:Y:S02]  /*108f0*/  IMAD.WIDE R52, R245.reuse, 0x4, R12 ;  /* 0x00000004f5347825 */ /* 0x040fe400078e020c */
[----:B------:R-:W4:Y:S02]  /*10900*/  LDL.LU.64 R12, [R1+0x7c0] ;  /* 0x0007c000010c7983 */ /* 0x000f240000300a00 */
[----:B------:R-:W-:Y:S02]  /*10910*/  IMAD.WIDE R50, R245, 0x4, R30 ;  /* 0x00000004f5327825 */ /* 0x000fe400078e021e */
[----:B------:R-:W4:Y:S02]  /*10920*/  LDL.LU.64 R30, [R1+0x7b8] ;  /* 0x0007b800011e7983 */ /* 0x000f240000300a00 */
[----:B------:R-:W-:-:S04]  /*10930*/  IMAD.WIDE R184, R0, 0x4, R24 ;  /* 0x0000000400b87825 */ /* 0x000fc800078e0218 */
[----:B------:R-:W-:-:S04]  /*10940*/  IMAD.WIDE R186, R0, 0x4, R46 ;  /* 0x0000000400ba7825 */ /* 0x000fc800078e022e */
[C---:B---3--:R-:W-:Y:S02]  /*10950*/  IMAD.WIDE R48, R245.reuse, 0x4, R28 ;  /* 0x00000004f5307825 */ /* 0x048fe400078e021c */
[----:B------:R-:W3:Y:S02]  /*10960*/  LDL.LU.64 R28, [R1+0x7b0] ;  /* 0x0007b000011c7983 */ /* 0x000ee40000300a00 */
[C---:B-----5:R-:W-:Y:S02]  /*10970*/  IMAD.WIDE R46, R245.reuse, 0x4, R10 ;  /* 0x00000004f52e7825 */ /* 0x060fe400078e020a */
[----:B------:R-:W5:Y:S04]  /*10980*/  LDL.LU.64 R24, [R1+0x7a8] ;  /* 0x0007a80001187983 */ /* 0x000f680000300a00 */
[----:B------:R-:W3:Y:S01]  /*10990*/  LDL.LU.64 R10, [R1+0x7a0] ;  /* 0x0007a000010a7983 */ /* 0x000ee20000300a00 */
[----:B------:R-:W-:-:S04]  /*109a0*/  IMAD.WIDE R42, R245, 0x4, R38 ;  /* 0x00000004f52a7825 */ /* 0x000fc800078e0226 */
[C---:B--2---:R-:W-:Y:S02]  /*109b0*/  IMAD.WIDE R40, R245.reuse, 0x4, R22 ;  /* 0x00000004f5287825 */ /* 0x044fe400078e0216 */
[----:B------:R-:W2:Y:S02]  /*109c0*/  LDL.LU.64 R22, [R1+0x798] ;  /* 0x0007980001167983 */ /* 0x000ea40000300a00 */
[----:B----4-:R-:W-:Y:S02]  /*109d0*/  IMAD.WIDE R38, R245, 0x4, R20 ;  /* 0x00000004f5267825 */ /* 0x010fe400078e0214 */
[----:B------:R-:W4:Y:S02]  /*109e0*/  LDL.LU.64 R20, [R1+0x790] ;  /* 0x0007900001147983 */ /* 0x000f240000300a00 */
[----:B------:R-:W-:-:S04]  /*109f0*/  IMAD.WIDE R188, R0, 0x4, R44 ;  /* 0x0000000400bc7825 */ /* 0x000fc800078e022c */
[C---:B------:R-:W-:Y:S02]  /*10a00*/  IMAD.WIDE R190, R0.reuse, 0x4, R18 ;  /* 0x0000000400be7825 */ /* 0x040fe400078e0212 */
[----:B------:R-:W2:Y:S02]  /*10a10*/  LDL.LU.64 R18, [R1+0x788] ;  /* 0x0007880001127983 */ /* 0x000ea40000300a00 */
[C---:B------:R-:W-:Y:S02]  /*10a20*/  IMAD.WIDE R44, R245.reuse, 0x4, R16 ;  /* 0x00000004f52c7825 */ /* 0x040fe400078e0210 */
[----:B------:R-:W2:Y:S02]  /*10a30*/  LDL.LU.64 R16, [R1+0x780] ;  /* 0x0007800001107983 */ /* 0x000ea40000300a00 */
[----:B------:R-:W-:Y:S02]  /*10a40*/  IMAD.WIDE R34, R245, 0x4, R14 ;  /* 0x00000004f5227825 */ /* 0x000fe400078e020e */
[----:B------:R-:W2:Y:S02]  /*10a50*/  LDL.LU.64 R14, [R1+0x778] ;  /* 0x00077800010e7983 */ /* 0x000ea40000300a00 */
[----:B------:R-:W-:-:S04]  /*10a60*/  IMAD.WIDE R176, R0, 0x4, R32 ;  /* 0x0000000400b07825 */ /* 0x000fc800078e0220 */
[----:B------:R-:W-:-:S04]  /*10a70*/  IMAD.WIDE R182, R0, 0x4, R26 ;  /* 0x0000000400b67825 */ /* 0x000fc800078e021a */
[----:B------:R-:W-:Y:S01]  /*10a80*/  IMAD.WIDE R32, R245, 0x4, R12 ;  /* 0x00000004f5207825 */ /* 0x000fe200078e020c */
[----:B------:R-:W-:Y:S04]  /*10a90*/  LDGSTS.E [R83+-0x37c00], desc[UR20][R182.64], P3 ;  /* 0xc8400000b6537fae */ /* 0x000fe800099a1014 */
[----:B------:R-:W2:Y:S01]  /*10aa0*/  LDL.LU.64 R12, [R1+0x770] ;  /* 0x00077000010c7983 */ /* 0x000ea20000300a00 */
[----:B------:R-:W-:-:S03]  /*10ab0*/  IMAD.WIDE R222, R0, 0x4, R222 ;  /* 0x0000000400de7825 */ /* 0x000fc600078e02de */
[----:B------:R-:W-:Y:S01]  /*10ac0*/  LDGSTS.E [R83+-0x37800], desc[UR20][R190.64], P3 ;  /* 0xc8800000be537fae */ /* 0x000fe200099a1014 */
[----:B------:R-:W-:-:S03]  /*10ad0*/  IMAD.WIDE R230, R0, 0x4, R230 ;  /* 0x0000000400e67825 */ /* 0x000fc600078e02e6 */
[----:B------:R-:W-:Y:S04]  /*10ae0*/  LDGSTS.E [R83+-0x37400], desc[UR20][R198.64], P3 ;  /* 0xc8c00000c6537fae */ /* 0x000fe800099a1014 */
[----:B------:R-:W-:Y:S04]  /*10af0*/  LDGSTS.E [R83+-0x37000], desc[UR20][R206.64], P3 ;  /* 0xc9000000ce537fae */ /* 0x000fe800099a1014 */
[----:B------:R-:W-:Y:S01]  /*10b00*/  LDGSTS.E [R83+-0x36c00], desc[UR20][R214.64], P3 ;  /* 0xc9400000d6537fae */ /* 0x000fe200099a1014 */
[----:B------:R-:W-:-:S03]  /*10b10*/  IMAD.WIDE R224, R0, 0x4, R224 ;  /* 0x0000000400e07825 */ /* 0x000fc600078e02e0 */
[----:B------:R-:W-:Y:S01]  /*10b20*/  LDGSTS.E [R83+-0x36800], desc[UR20][R222.64], P3 ;  /* 0xc9800000de537fae */ /* 0x000fe200099a1014 */
[----:B------:R-:W-:-:S03]  /*10b30*/  IMAD.WIDE R232, R0, 0x4, R232 ;  /* 0x0000000400e87825 */ /* 0x000fc600078e02e8 */
[----:B------:R-:W-:Y:S04]  /*10b40*/  LDGSTS.E [R83+-0x36400], desc[UR20][R230.64], P3 ;  /* 0xc9c00000e6537fae */ /* 0x000fe800099a1014 */
[----:B------:R-:W-:Y:S04]  /*10b50*/  LDGSTS.E [R82+-0x37f00], desc[UR20][R176.64], P3 ;  /* 0xc8100000b0527fae */ /* 0x000fe800099a1014 */
[----:B------:R-:W-:Y:S04]  /*10b60*/  LDGSTS.E [R82+-0x37b00], desc[UR20][R184.64], P3 ;  /* 0xc8500000b8527fae */ /* 0x000fe800099a1014 */
[----:B------:R-:W-:Y:S04]  /*10b70*/  LDGSTS.E [R82+-0x37700], desc[UR20][R192.64], P3 ;  /* 0xc8900000c0527fae */ /* 0x000fe800099a1014 */
[----:B------:R-:W-:Y:S04]  /*10b80*/  LDGSTS.E [R82+-0x37300], desc[UR20][R200.64], P3 ;  /* 0xc8d00000c8527fae */ /* 0x000fe800099a1014 */
[----:B------:R-:W-:Y:S01]  /*10b90*/  LDGSTS.E [R82+-0x36f00], desc[UR20][R208.64], P3 ;  /* 0xc9100000d0527fae */ /* 0x000fe200099a1014 */
[----:B------:R-:W-:-:S03]  /*10ba0*/  IMAD.WIDE R218, R0, 0x4, R218 ;  /* 0x0000000400da7825 */ /* 0x000fc600078e02da */
        /* <DEDUP_REMOVED lines=19> */
[----:B------:R-:W-:Y:S01]  /*10ce0*/  LDGSTS.E [R80+-0x37100], desc[UR20][R204.64], P3 ;  /* 0xc8f00000cc507fae */ /* 0x000fe200099a1014 */
[----:B------:R-:W-:-:S02]  /*10cf0*/  VIADD R4, R7, 0xffffff3e ;  /* 0xffffff3e07047836 */ /* 0x000fc40000000000 */
[----:B------:R-:W1:Y:S01]  /*10d00*/  LDC R7, c[0x0][0x3a0] ;  /* 0x0000e800ff077b82 */ /* 0x000e620000000800 */
[----:B------:R-:W-:Y:S04]  /*10d10*/  LDGSTS.E [R80+-0x36d00], desc[UR20][R212.64], P3 ;  /* 0xc9300000d4507fae */ /* 0x000fe800099a1014 */
[----:B------:R-:W-:Y:S04]  /*10d20*/  LDGSTS.E [R80+-0x36900], desc[UR20][R220.64], P3 ;  /* 0xc9700000dc507fae */ /* 0x000fe800099a1014 */
[----:B------:R-:W-:Y:S04]  /*10d30*/  LDGSTS.E [R80+-0x36500], desc[UR20][R228.64], P3 ;  /* 0xc9b00000e4507fae */ /* 0x000fe800099a1014 */
[----:B------:R-:W-:Y:S04]  /*10d40*/  LDGSTS.E [R80+-0x36100], desc[UR20][R236.64], P3 ;  /* 0xc9f00000ec507fae */ /* 0x000fe800099a1014 */
[----:B------:R-:W0:Y:S01]  /*10d50*/  LDGDEPBAR ;  /* 0x00000000000079af */ /* 0x000e220000000000 */
[----:B-----5:R-:W-:-:S04]  /*10d60*/  IMAD.WIDE R26, R245, 0x4, R24 ;  /* 0x00000004f51a7825 */ /* 0x020fc800078e0218 */
[----:B---3--:R-:W-:Y:S02]  /*10d70*/  IMAD.WIDE R24, R245, 0x4, R10 ;  /* 0x00000004f5187825 */ /* 0x008fe400078e020a */
[----:B------:R-:W3:Y:S04]  /*10d80*/  LDL.LU.64 R10, [R1+0x768] ;  /* 0x00076800010a7983 */ /* 0x000ee80000300a00 */
[----:B------:R-:W5:Y:S04]  /*10d90*/  LDL.LU.64 R92, [R1+0x760] ;  /* 0x00076000015c7983 */ /* 0x000f680000300a00 */
[----:B------:R-:W5:Y:S04]  /*10da0*/  LDL.LU.64 R246, [R1+0x758] ;  /* 0x0007580001f67983 */ /* 0x000f680000300a00 */
[----:B------:R-:W5:Y:S04]  /*10db0*/  LDL.LU.64 R102, [R1+0x750] ;  /* 0x0007500001667983 */ /* 0x000f680000300a00 */
[----:B------:R-:W5:Y:S04]  /*10dc0*/  LDL.LU.64 R100, [R1+0x748] ;  /* 0x0007480001647983 */ /* 0x000f680000300a00 */
[----:B------:R-:W5:Y:S04]  /*10dd0*/  LDL.LU.64 R88, [R1+0x740] ;  /* 0x0007400001587983 */ /* 0x000f680000300a00 */
[----:B------:R-:W5:Y:S01]  /*10de0*/  LDL.LU.64 R250, [R1+0x738] ;  /* 0x0007380001fa7983 */ /* 0x000f620000300a00 */
[----:B------:R-:W-:Y:S01]  /*10df0*/  ISETP.GE.U32.AND P2, PT, R4, 0x7ffffeff, PT ;  /* 0x7ffffeff0400780c */ /* 0x000fe20003f46070 */
[----:B------:R-:W-:-:S02]  /*10e00*/  VIADD R4, R5, 0xffffff3d ;  /* 0xffffff3d05047836 */ /* 0x000fc40000000000 */
[----:B------:R-:W2:Y:S01]  /*10e10*/  LDC R5, c[0x0][0x3a0] ;  /* 0x0000e800ff057b82 */ /* 0x000ea20000000800 */
[----:B------:R-:W-:-:S07]  /*10e20*/  IMAD.WIDE R238, R245, 0x4, R238 ;  /* 0x00000004f5ee7825 */ /* 0x000fce00078e02ee */
[----:B------:R-:W-:Y:S01]  /*10e30*/  BAR.SYNC.DEFER_BLOCKING 0x0 ;  /* 0x0000000000007b1d */ /* 0x000fe20000010000 */
[----:B------:R-:W-:Y:S02]  /*10e40*/  ISETP.GE.U32.AND P5, PT, R4, 0x7ffffefe, PT ;  /* 0x7ffffefe0400780c */ /* 0x000fe40003fa6070 */
[----:B------:R-:W-:-:S05]  /*10e50*/  IADD3 R4, PT, PT, R6, -0xc4, RZ ;  /* 0xffffff3c06047810 */ /* 0x000fca0007ffe0ff */
[----:B------:R-:W2:Y:S01]  /*10e60*/  LDC R6, c[0x0][0x3a0] ;  /* 0x0000e800ff067b82 */ /* 0x000ea20000000800 */
[----:B------:R-:W-:Y:S01]  /*10e70*/  ISETP.GE.U32.AND P3, PT, R4, 0x7ffffefd, PT ;  /* 0x7ffffefd0400780c */ /* 0x000fe20003f66070 */
[----:B-1----:R-:W-:Y:S01]  /*10e80*/  VIADD R4, R7, 0xffffff3b ;  /* 0xffffff3b07047836 */ /* 0x002fe20000000000 */
[----:B------:R-:W5:Y:S01]  /*10e90*/  LDL.LU.64 R98, [R1+0x730] ;  /* 0x0007300001627983 */ /* 0x000f620000300a00 */
[----:B------:R-:W-:-:S03]  /*10ea0*/  IMAD.WIDE R36, R245, 0x4, R36 ;  /* 0x00000004f5247825 */ /* 0x000fc600078e0224 */
[----:B------:R-:W5:Y:S01]  /*10eb0*/  LDL.LU.64 R90, [R1+0x728] ;  /* 0x00072800015a7983 */ /* 0x000f620000300a00 */
[----:B------:R-:W1:Y:S01]  /*10ec0*/  LDC R7, c[0x0][0x3a0] ;  /* 0x0000e800ff077b82 */ /* 0x000e620000000800 */
[C---:B------:R-:W-:Y:S02]  /*10ed0*/  IMAD.WIDE R30, R245.reuse, 0x4, R30 ;  /* 0x00000004f51e7825 */ /* 0x040fe400078e021e */
[----:B------:R-:W5:Y:S02]  /*10ee0*/  LDL.LU.64 R240, [R1+0x720] ;  /* 0x0007200001f07983 */ /* 0x000f640000300a00 */
[----:B------:R-:W-:Y:S02]  /*10ef0*/  IMAD.WIDE R28, R245, 0x4, R28 ;  /* 0x00000004f51c7825 */ /* 0x000fe400078e021c */
[----:B------:R-:W5:Y:S04]  /*10f00*/  LDL.LU.64 R242, [R1+0x718] ;  /* 0x0007180001f27983 */ /* 0x000f680000300a00 */
[----:B------:R-:W-:Y:S01]  /*10f10*/  @!PT LDS RZ, [RZ] ;  /* 0x00000000fffff984 */ /* 0x000fe20000000800 */
[----:B------:R-:W-:Y:S01]  /*10f20*/  @!PT LDS RZ, [RZ] ;  /* 0x00000000fffff984 */ /* 0x000fe20000000800 */
[----:B------:R-:W-:Y:S01]  /*10f30*/  @!PT LDS RZ, [RZ] ;  /* 0x00000000fffff984 */ /* 0x000fe20000000800 */
[----:B------:R-:W-:Y:S04]  /*10f40*/  LDGSTS.E [R2+0x60000], desc[UR20][R238.64], !P4 ;  /* 0x60000000ee027fae */ /* 0x000fe8000e1a1014 */
[----:B------:R-:W-:Y:S04]  /*10f50*/  LDGSTS.E [R2+0x60200], desc[UR20][R86.64], !P4 ;  /* 0x6020000056027fae */ /* 0x000fe8000e1a1014 */
[----:B------:R-:W-:Y:S04]  /*10f60*/  LDGSTS.E [R2+0x60400], desc[UR20][R84.64], !P4 ;  /* 0x6040000054027fae */ /* 0x000fe8000e1a1014 */
[----:B------:R-:W-:Y:S01]  /*10f70*/  LDGSTS.E [R2+0x60600], desc[UR20][R78.64], !P4 ;  /* 0x606000004e027fae */ /* 0x000fe2000e1a1014 */
[----:B------:R-:W-:Y:S01]  /*10f80*/  ISETP.GE.U32.AND P4, PT, R4, 0x7ffffefc, PT ;  /* 0x7ffffefc0400780c */ /* 0x000fe20003f86070 */
[----:B------:R-:W-:-:S02]  /*10f90*/  VIADD R4, R8, 0xffffff3a ;  /* 0xffffff3a08047836 */ /* 0x000fc40000000000 */
[----:B------:R-:W-:Y:S04]  /*10fa0*/  LDGSTS.E [R2+0x60800], desc[UR20][R76.64], !P2 ;  /* 0x608000004c027fae */ /* 0x000fe8000d1a1014 */
[----:B------:R-:W-:Y:S04]  /*10fb0*/  LDGSTS.E [R2+0x60a00], desc[UR20][R74.64], !P2 ;  /* 0x60a000004a027fae */ /* 0x000fe8000d1a1014 */
[----:B------:R-:W-:Y:S04]  /*10fc0*/  LDGSTS.E [R2+0x60c00], desc[UR20][R72.64], !P2 ;  /* 0x60c0000048027fae */ /* 0x000fe8000d1a1014 */
[----:B------:R-:W-:Y:S01]  /*10fd0*/  LDGSTS.E [R2+0x60e00], desc[UR20][R70.64], !P2 ;  /* 0x60e0000046027fae */ /* 0x000fe2000d1a1014 */
[----:B------:R-:W-:-:S02]  /*10fe0*/  ISETP.GE.U32.AND P2, PT, R4, 0x7ffffefb, PT ;  /* 0x7ffffefb0400780c */ /* 0x000fc40003f46070 */
[----:B--2---:R-:W-:Y:S01]  /*10ff0*/  IADD3 R4, PT, PT, R5, -0xc7, RZ ;  /* 0xffffff3905047810 */ /* 0x004fe20007ffe0ff */
[----:B------:R-:W-:Y:S01]  /*11000*/  LDGSTS.E [R2+0x61000], desc[UR20][R68.64], !P5 ;  /* 0x6100000044027fae */ /* 0x000fe2000e9a1014 */
[----:B------:R-:W2:Y:S03]  /*11010*/  LDC R5, c[0x0][0x3a0] ;  /* 0x0000e800ff057b82 */ /* 0x000ea60000000800 */
[----:B------:R-:W-:Y:S04]  /*11020*/  LDGSTS.E [R2+0x61200], desc[UR20][R66.64], !P5 ;  /* 0x6120000042027fae */ /* 0x000fe8000e9a1014 */
[----:B------:R-:W-:Y:S04]  /*11030*/  LDGSTS.E [R2+0x61400], desc[UR20][R64.64], !P5 ;  /* 0x6140000040027fae */ /* 0x000fe8000e9a1014 */
[----:B------:R-:W-:Y:S01]  /*11040*/  LDGSTS.E [R2+0x61600], desc[UR20][R62.64], !P5 ;  /* 0x616000003e027fae */ /* 0x000fe2000e9a1014 */
[----:B------:R-:W-:Y:S01]  /*11050*/  ISETP.GE.U32.AND P5, PT, R4, 0x7ffffefa, PT ;  /* 0x7ffffefa0400780c */ /* 0x000fe20003fa6070 */
[----:B------:R-:W-:-:S02]  /*11060*/  VIADD R4, R6, 0xffffff38 ;  /* 0xffffff3806047836 */ /* 0x000fc40000000000 */
[----:B------:R-:W-:Y:S01]  /*11070*/  LDGSTS.E [R2+0x61800], desc[UR20][R60.64], !P3 ;  /* 0x618000003c027fae */ /* 0x000fe2000d9a1014 */
[----:B------:R-:W4:Y:S03]  /*11080*/  LDC R6, c[0x0][0x3a0] ;  /* 0x0000e800ff067b82 */ /* 0x000f260000000800 */
        /* <DEDUP_REMOVED lines=18> */
[----:B----4-:R-:W-:-:S02]  /*111b0*/  VIADD R4, R6, 0xffffff35 ;  /* 0xffffff3506047836 */ /* 0x010fc40000000000 */
[----:B------:R-:W-:Y:S01]  /*111c0*/  LDGSTS.E [R2+0x63000], desc[UR20][R36.64], !P5 ;  /* 0x6300000024027fae */ /* 0x000fe2000e9a1014 */
[----:B------:R-:W-:-:S03]  /*111d0*/  IMAD.WIDE R22, R245, 0x4, R22 ;  /* 0x00000004f5167825 */ /* 0x000fc600078e0216 */
[----:B------:R-:W-:Y:S04]  /*111e0*/  LDGSTS.E [R2+0x63200], desc[UR20][R34.64], !P5 ;  /* 0x6320000022027fae */ /* 0x000fe8000e9a1014 */
[----:B------:R-:W-:Y:S01]  /*111f0*/  LDGSTS.E [R2+0x63400], desc[UR20][R32.64], !P5 ;  /* 0x6340000020027fae */ /* 0x000fe2000e9a1014 */
[----:B------:R-:W-:-:S03]  /*11200*/  IMAD.WIDE R20, R245, 0x4, R20 ;  /* 0x00000004f5147825 */ /* 0x000fc600078e0214 */
[----:B------:R-:W-:Y:S01]  /*11210*/  LDGSTS.E [R2+0x63600], desc[UR20][R30.64], !P5 ;  /* 0x636000001e027fae */ /* 0x000fe2000e9a1014 */
[----:B------:R-:W-:Y:S01]  /*11220*/  ISETP.GE.U32.AND P5, PT, R4, 0x7ffffef6, PT ;  /* 0x7ffffef60400780c */ /* 0x000fe20003fa6070 */
[----:B-1----:R-:W-:Y:S02]  /*11230*/  VIADD R4, R7, 0xffffff34 ;  /* 0xffffff3407047836 */ /* 0x002fe40000000000 */
        /* <DEDUP_REMOVED lines=8> */
[----:B------:R-:W-:Y:S01]  /*112c0*/  IMAD.WIDE R12, R245, 0x4, R12 ;  /* 0x00000004f50c7825 */ /* 0x000fe200078e020c */
[----:B--2---:R-:W-:Y:S01]  /*112d0*/  IADD3 R4, PT, PT, R5, -0xcd, RZ ;  /* 0xffffff3305047810 */ /* 0x004fe20007ffe0ff */
[----:B------:R-:W-:Y:S04]  /*112e0*/  LDGSTS.E [R2+0x64000], desc[UR20][R20.64], !P4 ;  /* 0x6400000014027fae */ /* 0x000fe8000e1a1014 */
[----:B------:R-:W-:Y:S04]  /*112f0*/  LDGSTS.E [R2+0x64200], desc[UR20][R18.64], !P4 ;  /* 0x6420000012027fae */ /* 0x000fe8000e1a1014 */
[----:B------:R-:W-:Y:S04]  /*11300*/  LDGSTS.E [R2+0x64400], desc[UR20][R16.64], !P4 ;  /* 0x6440000010027fae */ /* 0x000fe8000e1a1014 */
[----:B------:R-:W-:Y:S01]  /*11310*/  LDGSTS.E [R2+0x64600], desc[UR20][R14.64], !P4 ;  /* 0x646000000e027fae */ /* 0x000fe2000e1a1014 */
[----:B------:R-:W-:Y:S01]  /*11320*/  ISETP.GE.U32.AND P4, PT, R4, 0x7ffffef4, PT ;  /* 0x7ffffef40400780c */ /* 0x000fe20003f86070 */
[----:B------:R-:W-:-:S02]  /*11330*/  VIADD R4, R244, 0xffffff32 ;  /* 0xffffff32f4047836 */ /* 0x000fc40000000000 */
[----:B------:R-:W2:Y:S04]  /*11340*/  LDL.LU.64 R96, [R1+0x710] ;  /* 0x0007100001607983 */ /* 0x000ea80000300a00 */
[----:B------:R-:W-:Y:S04]  /*11350*/  LDGSTS.E [R2+0x64800], desc[UR20][R12.64], !P2 ;  /* 0x648000000c027fae */ /* 0x000fe8000d1a1014 */
[----:B------:R-:W4:Y:S01]  /*11360*/  LDL.LU.64 R94, [R1+0x708] ;  /* 0x00070800015e7983 */ /* 0x000f220000300a00 */
[----:B---3--:R-:W-:-:S04]  /*11370*/  IMAD.WIDE R10, R245, 0x4, R10 ;  /* 0x00000004f50a7825 */ /* 0x008fc800078e020a */
[C---:B-----5:R-:W-:Y:S01]  /*11380*/  IMAD.WIDE R8, R245.reuse, 0x4, R92 ;  /* 0x00000004f5087825 */ /* 0x060fe200078e025c */
[----:B------:R-:W-:Y:S03]  /*11390*/  LDGSTS.E [R2+0x64a00], desc[UR20][R10.64], !P2 ;  /* 0x64a000000a027fae */ /* 0x000fe6000d1a1014 */
[C---:B------:R-:W-:Y:S01]  /*113a0*/  IMAD.WIDE R6, R245.reuse, 0x4, R246 ;  /* 0x00000004f5067825 */ /* 0x040fe200078e02f6 */
[----:B------:R-:W-:Y:S04]  /*113b0*/  LDGSTS.E [R2+0x64c00], desc[UR20][R8.64], !P2 ;  /* 0x64c0000008027fae */ /* 0x000fe8000d1a1014 */
[----:B------:R-:W-:Y:S01]  /*113c0*/  LDGSTS.E [R2+0x64e00], desc[UR20][R6.64], !P2 ;  /* 0x64e0000006027fae */ /* 0x000fe2000d1a1014 */
[----:B------:R-:W-:Y:S01]  /*113d0*/  ISETP.GE.U32.AND P2, PT, R4, 0x7ffffef3, PT ;  /* 0x7ffffef30400780c */ /* 0x000fe20003f46070 */
[----:B------:R-:W-:-:S02]  /*113e0*/  IMAD.WIDE R4, R245, 0x4, R102 ;  /* 0x00000004f5047825 */ /* 0x000fc400078e0266 */
[----:B------:R-:W3:Y:S02]  /*113f0*/  LDL.LU.64 R92, [R1+0x700] ;  /* 0x00070000015c7983 */ /* 0x000ee40000300a00 */
[C---:B------:R-:W-:Y:S02]  /*11400*/  IMAD.WIDE R102, R245.reuse, 0x4, R100 ;  /* 0x00000004f5667825 */ /* 0x040fe400078e0264 */
[----:B------:R-:W5:Y:S02]  /*11410*/  LDL.LU.64 R246, [R1+0x6f8] ;  /* 0x0006f80001f67983 */ /* 0x000f640000300a00 */
[C---:B------:R-:W-:Y:S02]  /*11420*/  IMAD.WIDE R100, R245.reuse, 0x4, R88 ;  /* 0x00000004f5647825 */ /* 0x040fe400078e0258 */
[----:B------:R-:W-:Y:S02]  /*11430*/  LDGSTS.E [R2+0x65000], desc[UR20][R4.64], !P5 ;  /* 0x6500000004027fae */ /* 0x000fe4000e9a1014 */
[----:B------:R-:W-:-:S02]  /*11440*/  IMAD.WIDE R88, R245, 0x4, R250 ;  /* 0x00000004f5587825 */ /* 0x000fc400078e02fa */
[----:B------:R-:W-:Y:S04]  /*11450*/  STL.64 [R1+0x2e8], R102 ;  /* 0x0002e86601007387 */ /* 0x000fe80000100a00 */
[----:B------:R1:W-:Y:S04]  /*11460*/  LDGSTS.E [R2+0x65200], desc[UR20][R102.64], !P5 ;  /* 0x6520000066027fae */ /* 0x0003e8000e9a1014 */
[----:B------:R-:W-:Y:S04]  /*11470*/  STL.64 [R1+0x2e0], R100 ;  /* 0x0002e06401007387 */ /* 0x000fe80000100a00 */
[----:B------:R1:W-:Y:S04]  /*11480*/  LDGSTS.E [R2+0x65400], desc[UR20][R100.64], !P5 ;  /* 0x6540000064027fae */ /* 0x0003e8000e9a1014 */
[----:B------:R1:W-:Y:S04]  /*11490*/  STL.64 [R1+0x2d8], R88 ;  /* 0x0002d85801007387 */ /* 0x0003e80000100a00 */
[----:B------:R-:W-:Y:S04]  /*114a0*/  LDGSTS.E [R2+0x65600], desc[UR20][R88.64], !P5 ;  /* 0x6560000058027fae */ /* 0x000fe8000e9a1014 */
[----:B-1----:R-:W5:Y:S04]  /*114b0*/  LDL.LU.64 R88, [R1+0x6f0] ;  /* 0x0006f00001587983 */ /* 0x002f680000300a00 */
[----:B------:R-:W5:Y:S01]  /*114c0*/  LDL.LU.64 R250, [R1+0x6e8] ;  /* 0x0006e80001fa7983 */ /* 0x000f620000300a00 */
[----:B------:R-:W-:-:S02]  /*114d0*/  VIADD R244, R104, 0xffffff31 ;  /* 0xffffff3168f47836 */ /* 0x000fc40000000000 */
[----:B------:R-:W-:-:S04]  /*114e0*/  IMAD.WIDE R104, R245, 0x4, R98 ;  /* 0x00000004f5687825 */ /* 0x000fc800078e0262 */
[C---:B------:R-:W-:Y:S01]  /*114f0*/  IMAD.WIDE R102, R245.reuse, 0x4, R90 ;  /* 0x00000004f5667825 */ /* 0x040fe200078e025a */
[----:B------:R-:W-:Y:S03]  /*11500*/  STL.64 [R1+0x2d0], R104 ;  /* 0x0002d06801007387 */ /* 0x000fe60000100a00 */
[C---:B------:R-:W-:Y:S01]  /*11510*/  IMAD.WIDE R100, R245.reuse, 0x4, R240 ;  /* 0x00000004f5647825 */ /* 0x040fe200078e02f0 */
[----:B------:R-:W5:Y:S04]  /*11520*/  LDL.LU.64 R90, [R1+0x6e0] ;  /* 0x0006e000015a7983 */ /* 0x000f680000300a00 */
[----:B------:R2:W-:Y:S01]  /*11530*/  STL.64 [R1+0x2c8], R102 ;  /* 0x0002c86601007387 */ /* 0x0005e20000100a00 */
[----:B------:R-:W-:-:S03]  /*11540*/  IMAD.WIDE R98, R245, 0x4, R242 ;  /* 0x00000004f5627825 */ /* 0x000fc600078e02f2 */
[----:B------:R-:W5:Y:S04]  /*11550*/  LDL.LU.64 R240, [R1+0x6d8] ;  /* 0x0006d80001f07983 */ /* 0x000f680000300a00 */
[----:B------:R-:W-:Y:S04]  /*11560*/  LDGSTS.E [R2+0x65800], desc[UR20][R104.64], !P3 ;  /* 0x6580000068027fae */ /* 0x000fe8000d9a1014 */
[----:B------:R2:W-:Y:S04]  /*11570*/  LDGSTS.E [R2+0x65a00], desc[UR20][R102.64], !P3 ;  /* 0x65a0000066027fae */ /* 0x0005e8000d9a1014 */
[----:B------:R4:W-:Y:S04]  /*11580*/  STL.64 [R1+0x2c0], R100 ;  /* 0x0002c06401007387 */ /* 0x0009e80000100a00 */
[----:B------:R4:W-:Y:S04]  /*11590*/  LDGSTS.E [R2+0x65c00], desc[UR20][R100.64], !P3 ;  /* 0x65c0000064027fae */ /* 0x0009e8000d9a1014 */
[----:B------:R3:W-:Y:S04]  /*115a0*/  STL.64 [R1+0x2b8], R98 ;  /* 0x0002b86201007387 */ /* 0x0007e80000100a00 */
[----:B------:R3:W-:Y:S04]  /*115b0*/  LDGSTS.E [R2+0x65e00], desc[UR20][R98.64], !P3 ;  /* 0x65e0000062027fae */ /* 0x0007e8000d9a1014 */
[----:B------:R-:W5:Y:S01]  /*115c0*/  LDL.LU.64 R242, [R1+0x6d0] ;  /* 0x0006d00001f27983 */ /* 0x000f620000300a00 */
[----:B--2---:R-:W-:-:S05]  /*115d0*/  IMAD.WIDE R102, R245, 0x4, R96 ;  /* 0x00000004f5667825 */ /* 0x004fca00078e0260 */
[----:B------:R-:W-:Y:S01]  /*115e0*/  STL.64 [R1+0xa60], R102 ;  /* 0x000a606601007387 */ /* 0x000fe20000100a00 */
[----:B----4-:R-:W-:-:S03]  /*115f0*/  IMAD.WIDE R100, R245, 0x4, R94 ;  /* 0x00000004f5647825 */ /* 0x010fc600078e025e */
[----:B------:R-:W2:Y:S04]  /*11600*/  LDL.LU.64 R96, [R1+0x6c8] ;  /* 0x0006c80001607983 */ /* 0x000ea80000300a00 */
[----:B------:R-:W-:Y:S04]  /*11610*/  STL.64 [R1+0xa58], R100 ;  /* 0x000a586401007387 */ /* 0x000fe80000100a00 */
[----:B------:R-:W4:Y:S04]  /*11620*/  LDL.LU.64 R94, [R1+0x6c0] ;  /* 0x0006c000015e7983 */ /* 0x000f280000300a00 */
[----:B------:R-:W-:Y:S04]  /*11630*/  LDGSTS.E [R2+0x66000], desc[UR20][R102.64], !P4 ;  /* 0x6600000066027fae */ /* 0x000fe8000e1a1014 */
[----:B------:R1:W-:Y:S01]  /*11640*/  LDGSTS.E [R2+0x66200], desc[UR20][R100.64], !P4 ;  /* 0x6620000064027fae */ /* 0x0003e2000e1a1014 */
[----:B---3--:R-:W-:-:S04]  /*11650*/  IMAD.WIDE R98, R245, 0x4, R92 ;  /* 0x00000004f5627825 */ /* 0x008fc800078e025c */
[C---:B-----5:R-:W-:Y:S01]  /*11660*/  IMAD.WIDE R92, R245.reuse, 0x4, R246 ;  /* 0x00000004f55c7825 */ /* 0x060fe200078e02f6 */
[----:B------:R-:W-:Y:S04]  /*11670*/  STL.64 [R1+0xa50], R98 ;  /* 0x000a506201007387 */ /* 0x000fe80000100a00 */
[----:B------:R-:W3:Y:S04]  /*11680*/  LDL.LU.64 R246, [R1+0x6b8] ;  /* 0x0006b80001f67983 */ /* 0x000ee80000300a00 */
[----:B------:R5:W-:Y:S04]  /*11690*/  LDGSTS.E [R2+0x66400], desc[UR20][R98.64], !P4 ;  /* 0x6640000062027fae */ /* 0x000be8000e1a1014 */
[----:B------:R1:W-:Y:S04]  /*116a0*/  STL.64 [R1+0xa48], R92 ;  /* 0x000a485c01007387 */ /* 0x0003e80000100a00 */
[----:B------:R-:W-:Y:S04]  /*116b0*/  LDGSTS.E [R2+0x66600], desc[UR20][R92.64], !P4 ;  /* 0x666000005c027fae */ /* 0x000fe8000e1a1014 */
[----:B-1----:R-:W3:Y:S04]  /*116c0*/  LDL.LU.64 R92, [R1+0x6b0] ;  /* 0x0006b000015c7983 */ /* 0x002ee80000300a00 */
[----:B------:R-:W3:Y:S01]  /*116d0*/  LDL.LU.64 R102, [R1+0x6a8] ;  /* 0x0006a80001667983 */ /* 0x000ee20000300a00 */
[----:B------:R-:W-:-:S04]  /*116e0*/  IMAD.WIDE R104, R245, 0x4, R88 ;  /* 0x00000004f5687825 */ /* 0x000fc800078e0258 */
[C---:B------:R-:W-:Y:S01]  /*116f0*/  IMAD.WIDE R100, R245.reuse, 0x4, R250 ;  /* 0x00000004f5647825 */ /* 0x040fe200078e02fa */
[----:B------:R-:W-:Y:S04]  /*11700*/  STL.64 [R1+0xa28], R104 ;  /* 0x000a286801007387 */ /* 0x000fe80000100a00 */
[----:B------:R-:W3:Y:S04]  /*11710*/  LDL.LU.64 R88, [R1+0x6a0] ;  /* 0x0006a00001587983 */ /* 0x000ee80000300a00 */
[----:B------:R1:W-:Y:S04]  /*11720*/  STL.64 [R1+0xa20], R100 ;  /* 0x000a206401007387 */ /* 0x0003e80000100a00 */
[----:B------:R-:W3:Y:S01]  /*11730*/  LDL.LU.64 R250, [R1+0x698] ;  /* 0x0006980001fa7983 */ /* 0x000ee20000300a00 */
[----:B------:R-:W-:Y:S01]  /*11740*/  ISETP.GE.U32.AND P5, PT, R244, 0x7ffffef2, PT ;  /* 0x7ffffef2f400780c */ /* 0x000fe20003fa6070 */
[C---:B-----5:R-:W-:Y:S01]  /*11750*/  IMAD.WIDE R98, R245.reuse, 0x4, R90 ;  /* 0x00000004f5627825 */ /* 0x060fe200078e025a */
[----:B------:R-:W-:Y:S01]  /*11760*/  IADD3 R244, PT, PT, R248, -0xd0, RZ ;  /* 0xffffff30f8f47810 */ /* 0x000fe20007ffe0ff */
[----:B------:R-:W-:Y:S01]  /*11770*/  LDGSTS.E [R2+0x66800], desc[UR20][R104.64], !P2 ;  /* 0x6680000068027fae */ /* 0x000fe2000d1a1014 */
[----:B------:R-:W5:Y:S01]  /*11780*/  LDC R248, c[0x0][0x3a0] ;  /* 0x0000e800fff87b82 */ /* 0x000f620000000800 */
[----:B------:R-:W-:Y:S01]  /*11790*/  IMAD.WIDE R90, R245, 0x4, R240 ;  /* 0x00000004f55a7825 */ /* 0x000fe200078e02f0 */
[----:B------:R-:W-:Y:S01]  /*117a0*/  ISETP.GE.U32.AND P3, PT, R244, 0x7ffffef1, PT ;  /* 0x7ffffef1f400780c */ /* 0x000fe20003f66070 */
[----:B------:R1:W-:Y:S02]  /*117b0*/  STL.64 [R1+0xa18], R98 ;  /* 0x000a186201007387 */ /* 0x0003e40000100a00 */
[----:B------:R-:W-:-:S02]  /*117c0*/  VIADD R244, R249, 0xffffff2f ;  /* 0xffffff2ff9f47836 */ /* 0x000fc40000000000 */
[----:B------:R-:W-:Y:S01]  /*117d0*/  LDGSTS.E [R2+0x66a00], desc[UR20][R100.64], !P2 ;  /* 0x66a0000064027fae */ /* 0x000fe2000d1a1014 */
[----:B------:R-:W2:Y:S03]  /*117e0*/  LDC R249, c[0x0][0x3a0] ;  /* 0x0000e800fff97b82 */ /* 0x000ea60000000800 */
[----:B------:R1:W-:Y:S01]  /*117f0*/  STL.64 [R1+0xa10], R90 ;  /* 0x000a105a01007387 */ /* 0x0003e20000100a00 */
[----:B------:R-:W-:-:S03]  /*11800*/  ISETP.GE.U32.AND P4, PT, R244, 0x7ffffef0, PT ;  /* 0x7ffffef0f400780c */ /* 0x000fc60003f86070 */
[----:B------:R-:W-:Y:S01]  /*11810*/  LDGSTS.E [R2+0x66c00], desc[UR20][R98.64], !P2 ;  /* 0x66c0000062027fae */ /* 0x000fe2000d1a1014 */
[----:B------:R-:W-:-:S03]  /*11820*/  VIADD R244, R106, 0xffffff2e ;  /* 0xffffff2e6af47836 */ /* 0x000fc60000000000 */
[----:B-1----:R-:W5:Y:S04]  /*11830*/  LDL.LU.64 R100, [R1+0x690] ;  /* 0x0006900001647983 */ /* 0x002f680000300a00 */
[----:B------:R1:W-:Y:S04]  /*11840*/  LDGSTS.E [R2+0x66e00], desc[UR20][R90.64], !P2 ;  /* 0x66e000005a027fae */ /* 0x0003e8000d1a1014 */
[----:B------:R-:W5:Y:S01]  /*11850*/  LDL.LU.64 R98, [R1+0x688] ;  /* 0x0006880001627983 */ /* 0x000f620000300a00 */
[----:B------:R-:W-:-:S03]  /*11860*/  IMAD.WIDE R106, R245, 0x4, R242 ;  /* 0x00000004f56a7825 */ /* 0x000fc600078e02f2 */
[----:B------:R-:W5:Y:S04]  /*11870*/  LDL.LU.64 R240, [R1+0x680] ;  /* 0x0006800001f07983 */ /* 0x000f680000300a00 */
[----:B------:R-:W-:Y:S01]  /*11880*/  STL.64 [R1+0xa08], R106 ;  /* 0x000a086a01007387 */ /* 0x000fe20000100a00 */
[----:B-1----:R-:W1:Y:S03]  /*11890*/  LDC R90, c[0x0][0x3a0] ;  /* 0x0000e800ff5a7b82 */ /* 0x002e660000000800 */
[----:B------:R-:W5:Y:S04]  /*118a0*/  LDL.LU.64 R242, [R1+0x678] ;  /* 0x0006780001f27983 */ /* 0x000f680000300a00 */
[----:B------:R-:W-:Y:S01]  /*118b0*/  LDGSTS.E [R2+0x67000], desc[UR20][R106.64], !P5 ;  /* 0x670000006a027fae */ /* 0x000fe2000e9a1014 */
[----:B--2---:R-:W-:-:S04]  /*118c0*/  IMAD.WIDE R104, R245, 0x4, R96 ;  /* 0x00000004f5687825 */ /* 0x004fc800078e0260 */
[C---:B----4-:R-:W-:Y:S01]  /*118d0*/  IMAD.WIDE R96, R245.reuse, 0x4, R94 ;  /* 0x00000004f5607825 */ /* 0x050fe200078e025e */
[----:B------:R-:W-:Y:S04]  /*118e0*/  STL.64 [R1+0xa00], R104 ;  /* 0x000a006801007387 */ /* 0x000fe80000100a00 */
[----:B------:R2:W-:Y:S04]  /*118f0*/  STL.64 [R1+0x9f8], R96 ;  /* 0x0009f86001007387 */ /* 0x0005e80000100a00 */
[----:B------:R4:W-:Y:S04]  /*11900*/  LDGSTS.E [R2+0x67200], desc[UR20][R104.64], !P5 ;  /* 0x6720000068027fae */ /* 0x0009e8000e9a1014 */
[----:B------:R-:W-:Y:S01]  /*11910*/  LDGSTS.E [R2+0x67400], desc[UR20][R96.64], !P5 ;  /* 0x6740000060027fae */ /* 0x000fe2000e9a1014 */
[----:B---3--:R-:W-:-:S05]  /*11920*/  IMAD.WIDE R94, R245, 0x4, R246 ;  /* 0x00000004f55e7825 */ /* 0x008fca00078e02f6 */
[----:B------:R3:W-:Y:S04]  /*11930*/  STL.64 [R1+0x9f0], R94 ;  /* 0x0009f05e01007387 */ /* 0x0007e80000100a00 */
[----:B--2---:R-:W2:Y:S04]  /*11940*/  LDL.LU.64 R96, [R1+0x670] ;  /* 0x0006700001607983 */ /* 0x004ea80000300a00 */
[----:B------:R-:W-:Y:S01]  /*11950*/  LDGSTS.E [R2+0x67600], desc[UR20][R94.64], !P5 ;  /* 0x676000005e027fae */ /* 0x000fe2000e9a1014 */
[----:B------:R-:W-:-:S03]  /*11960*/  IMAD.WIDE R92, R245, 0x4, R92 ;  /* 0x00000004f55c7825 */ /* 0x000fc600078e025c */
[----:B---3--:R-:W3:Y:S01]  /*11970*/  LDL.LU.64 R94, [R1+0x668] ;  /* 0x00066800015e7983 */ /* 0x008ee20000300a00 */
[----:B----4-:R-:W-:-:S03]  /*11980*/  IMAD.WIDE R104, R245, 0x4, R102 ;  /* 0x00000004f5687825 */ /* 0x010fc600078e0266 */
[----:B------:R-:W4:Y:S04]  /*11990*/  LDL.LU.64 R246, [R1+0x660] ;  /* 0x0006600001f67983 */ /* 0x000f280000300a00 */
[----:B------:R1:W-:Y:S04]  /*119a0*/  STL.64 [R1+0x9e8], R92 ;  /* 0x0009e85c01007387 */ /* 0x0003e80000100a00 */
[----:B------:R-:W-:Y:S04]  /*119b0*/  STL.64 [R1+0x9e0], R104 ;  /* 0x0009e06801007387 */ /* 0x000fe80000100a00 */
[----:B------:R-:W-:Y:S01]  /*119c0*/  LDGSTS.E [R2+0x67800], desc[UR20][R92.64], !P3 ;  /* 0x678000005c027fae */ /* 0x000fe2000d9a1014 */
[----:B------:R-:W-:-:S03]  /*119d0*/  IMAD.WIDE R102, R245, 0x4, R88 ;  /* 0x00000004f5667825 */ /* 0x000fc600078e0258 */
[----:B------:R5:W-:Y:S04]  /*119e0*/  LDGSTS.E [R2+0x67a00], desc[UR20][R104.64], !P3 ;  /* 0x67a0000068027fae */ /* 0x000be8000d9a1014 */
[----:B------:R-:W-:Y:S01]  /*119f0*/  STL.64 [R1+0x9d8], R102 ;  /* 0x0009d86601007387 */ /* 0x000fe20000100a00 */
[----:B------:R-:W-:-:S03]  /*11a00*/  IMAD.WIDE R88, R245, 0x4, R250 ;  /* 0x00000004f5587825 */ /* 0x000fc600078e02fa */
[----:B-1----:R-:W4:Y:S04]  /*11a10*/  LDL.LU.64 R92, [R1+0x658] ;  /* 0x00065800015c7983 */ /* 0x002f280000300a00 */
[----:B------:R1:W-:Y:S04]  /*11a20*/  LDGSTS.E [R2+0x67c00], desc[UR20][R102.64], !P3 ;  /* 0x67c0000066027fae */ /* 0x0003e8000d9a1014 */
[----:B------:R1:W-:Y:S04]  /*11a30*/  STL.64 [R1+0x9d0], R88 ;  /* 0x0009d05801007387 */ /* 0x0003e80000100a00 */
[----:B------:R-:W-:Y:S04]  /*11a40*/  LDGSTS.E [R2+0x67e00], desc[UR20][R88.64], !P3 ;  /* 0x67e0000058027fae */ /* 0x000fe8000d9a1014 */
[----:B-1----:R-:W4:Y:S04]  /*11a50*/  LDL.LU.64 R88, [R1+0x650] ;  /* 0x0006500001587983 */ /* 0x002f280000300a00 */
[----:B------:R-:W4:Y:S01]  /*11a60*/  LDL.LU.64 R250, [R1+0x648] ;  /* 0x0006480001fa7983 */ /* 0x000f220000300a00 */
[----:B------:R-:W-:-:S02]  /*11a70*/  ISETP.GE.U32.AND P2, PT, R244, 0x7ffffeef, PT ;  /* 0x7ffffeeff400780c */ /* 0x000fc40003f46070 */
[----:B-----5:R-:W-:Y:S01]  /*11a80*/  IADD3 R244, PT, PT, R248, -0xd3, RZ ;  /* 0xffffff2df8f47810 */ /* 0x020fe20007ffe0ff */
[----:B------:R-:W-:Y:S01]  /*11a90*/  IMAD.WIDE R104, R245, 0x4, R100 ;  /* 0x00000004f5687825 */ /* 0x000fe200078e0264 */
[----:B------:R-:W1:Y:S02]  /*11aa0*/  LDC R248, c[0x0][0x3a0] ;  /* 0x0000e800fff87b82 */ /* 0x000e640000000800 */
[----:B------:R-:W-:Y:S01]  /*11ab0*/  ISETP.GE.U32.AND P5, PT, R244, 0x7ffffeee, PT ;  /* 0x7ffffeeef400780c */ /* 0x000fe20003fa6070 */
[----:B------:R-:W-:Y:S02]  /*11ac0*/  VIADD R244, R249, 0xffffff2c ;  /* 0xffffff2cf9f47836 */ /* 0x000fe40000000000 */
[C---:B------:R-:W-:Y:S01]  /*11ad0*/  IMAD.WIDE R102, R245.reuse, 0x4, R98 ;  /* 0x00000004f5667825 */ /* 0x040fe200078e0262 */
[----:B------:R5:W-:Y:S03]  /*11ae0*/  STL.64 [R1+0x9c8], R104 ;  /* 0x0009c86801007387 */ /* 0x000be60000100a00 */
[----:B------:R-:W-:Y:S01]  /*11af0*/  IMAD.WIDE R100, R245, 0x4, R240 ;  /* 0x00000004f5647825 */ /* 0x000fe200078e02f0 */
[----:B------:R-:W-:Y:S01]  /*11b00*/  ISETP.GE.U32.AND P3, PT, R244, 0x7ffffeed, PT ;  /* 0x7ffffeedf400780c */ /* 0x000fe20003f66070 */
[----:B------:R2:W-:Y:S01]  /*11b10*/  STL.64 [R1+0x9c0], R102 ;  /* 0x0009c06601007387 */ /* 0x0005e20000100a00 */
[----:B------:R-:W1:Y:S01]  /*11b20*/  LDC R249, c[0x0][0x3a0] ;  /* 0x0000e800fff97b82 */ /* 0x000e620000000800 */
[----:B------:R-:W-:-:S02]  /*11b30*/  VIADD R244, R90, 0xffffff2b ;  /* 0xffffff2b5af47836 */ /* 0x000fc40000000000 */
[----:B------:R-:W4:Y:S01]  /*11b40*/  LDL.LU.64 R90, [R1+0x640] ;  /* 0x00064000015a7983 */ /* 0x000f220000300a00 */
[----:B------:R-:W-:-:S03]  /*11b50*/  IMAD.WIDE R98, R245, 0x4, R242 ;  /* 0x00000004f5627825 */ /* 0x000fc600078e02f2 */
[----:B------:R1:W-:Y:S01]  /*11b60*/  STL.64 [R1+0x9b8], R100 ;  /* 0x0009b86401007387 */ /* 0x0003e20000100a00 */
[----:B------:R-:W1:Y:S03]  /*11b70*/  LDC R242, c[0x0][0x3a0] ;  /* 0x0000e800fff27b82 */ /* 0x000e660000000800 */
[----:B------:R-:W4:Y:S04]  /*11b80*/  LDL.LU.64 R240, [R1+0x638] ;  /* 0x0006380001f07983 */ /* 0x000f280000300a00 */
[----:B------:R-:W-:Y:S04]  /*11b90*/  LDGSTS.E [R2+0x68000], desc[UR20][R104.64], !P4 ;  /* 0x6800000068027fae */ /* 0x000fe8000e1a1014 */
[----:B------:R2:W-:Y:S04]  /*11ba0*/  LDGSTS.E [R2+0x68200], desc[UR20][R102.64], !P4 ;  /* 0x6820000066027fae */ /* 0x0005e8000e1a1014 */
[----:B------:R-:W-:Y:S04]  /*11bb0*/  LDGSTS.E [R2+0x68400], desc[UR20][R100.64], !P4 ;  /* 0x6840000064027fae */ /* 0x000fe8000e1a1014 */
[----:B------:R3:W-:Y:S04]  /*11bc0*/  STL.64 [R1+0x9b0], R98 ;  /* 0x0009b06201007387 */ /* 0x0007e80000100a00 */
[----:B------:R3:W-:Y:S04]  /*11bd0*/  LDGSTS.E [R2+0x68600], desc[UR20][R98.64], !P4 ;  /* 0x6860000062027fae */ /* 0x0007e8000e1a1014 */
[----:B-----5:R-:W5:Y:S01]  /*11be0*/  LDL.LU.64 R104, [R1+0x630] ;  /* 0x0006300001687983 */ /* 0x020f620000300a00 */
[----:B--2---:R-:W-:-:S05]  /*11bf0*/  IMAD.WIDE R102, R245, 0x4, R96 ;  /* 0x00000004f5667825 */ /* 0x004fca00078e0260 */
[----:B------:R2:W-:Y:S04]  /*11c00*/  STL.64 [R1+0x9a8], R102 ;  /* 0x0009a86601007387 */ /* 0x0005e80000100a00 */
[----:B-1----:R-:W5:Y:S04]  /*11c10*/  LDL.LU.64 R100, [R1+0x628] ;  /* 0x0006280001647983 */ /* 0x002f680000300a00 */
[----:B------:R-:W-:Y:S01]  /*11c20*/  LDGSTS.E [R2+0x68800], desc[UR20][R102.64], !P2 ;  /* 0x6880000066027fae */ /* 0x000fe2000d1a1014 */
[----:B---3--:R-:W-:-:S04]  /*11c30*/  IMAD.WIDE R98, R245, 0x4, R94 ;  /* 0x00000004f5627825 */ /* 0x008fc800078e025e */
[C---:B----4-:R-:W-:Y:S01]  /*11c40*/  IMAD.WIDE R96, R245.reuse, 0x4, R246 ;  /* 0x00000004f5607825 */ /* 0x050fe200078e02f6 */
[----:B------:R1:W-:Y:S04]  /*11c50*/  STL.64 [R1+0x9a0], R98 ;  /* 0x0009a06201007387 */ /* 0x0003e80000100a00 */
[----:B------:R-:W3:Y:S04]  /*11c60*/  LDL.LU.64 R94, [R1+0x620] ;  /* 0x00062000015e7983 */ /* 0x000ee80000300a00 */
[----:B------:R4:W-:Y:S04]  /*11c70*/  STL.64 [R1+0x998], R96 ;  /* 0x0009986001007387 */ /* 0x0009e80000100a00 */
[----:B------:R-:W3:Y:S04]  /*11c80*/  LDL.LU.64 R246, [R1+0x618] ;  /* 0x0006180001f67983 */ /* 0x000ee80000300a00 */
[----:B------:R-:W-:Y:S04]  /*11c90*/  LDGSTS.E [R2+0x68a00], desc[UR20][R98.64], !P2 ;  /* 0x68a0000062027fae */ /* 0x000fe8000d1a1014 */
[----:B------:R4:W-:Y:S01]  /*11ca0*/  LDGSTS.E [R2+0x68c00], desc[UR20][R96.64], !P2 ;  /* 0x68c0000060027fae */ /* 0x0009e2000d1a1014 */
[----:B------:R-:W-:-:S05]  /*11cb0*/  IMAD.WIDE R92, R245, 0x4, R92 ;  /* 0x00000004f55c7825 */ /* 0x000fca00078e025c */
[----:B------:R1:W-:Y:S04]  /*11cc0*/  STL.64 [R1+0x990], R92 ;  /* 0x0009905c01007387 */ /* 0x0003e80000100a00 */
[----:B------:R1:W-:Y:S01]  /*11cd0*/  LDGSTS.E [R2+0x68e00], desc[UR20][R92.64], !P2 ;  /* 0x68e000005c027fae */ /* 0x0003e2000d1a1014 */
[----:B------:R-:W-:-:S03]  /*11ce0*/  IMAD.WIDE R106, R245, 0x4, R88 ;  /* 0x00000004f56a7825 */ /* 0x000fc600078e0258 */
[----:B------:R-:W3:Y:S04]  /*11cf0*/  LDL.LU.64 R88, [R1+0x610] ;  /* 0x0006100001587983 */ /* 0x000ee80000300a00 */
[----:B--2---:R-:W2:Y:S04]  /*11d00*/  LDL.LU.64 R102, [R1+0x608] ;  /* 0x0006080001667983 */ /* 0x004ea80000300a00 */
[----:B------:R-:W-:Y:S04]  /*11d10*/  STL.64 [R1+0x988], R106 ;  /* 0x0009886a01007387 */ /* 0x000fe80000100a00 */
[----:B-1----:R-:W2:Y:S01]  /*11d20*/  LDL.LU.64 R98, [R1+0x600] ;  /* 0x0006000001627983 */ /* 0x002ea20000300a00 */
[----:B----4-:R-:W-:-:S03]  /*11d30*/  IMAD.WIDE R96, R245, 0x4, R250 ;  /* 0x00000004f5607825 */ /* 0x010fc600078e02fa */
[----:B------:R5:W-:Y:S04]  /*11d40*/  LDGSTS.E [R2+0x69000], desc[UR20][R106.64], !P5 ;  /* 0x690000006a027fae */ /* 0x000be8000e9a1014 */
[----:B------:R1:W-:Y:S04]  /*11d50*/  STL.64 [R1+0x980], R96 ;  /* 0x0009806001007387 */ /* 0x0003e80000100a00 */
[----:B------:R-:W4:Y:S01]  /*11d60*/  LDL.LU.64 R250, [R1+0x5f8] ;  /* 0x0005f80001fa7983 */ /* 0x000f220000300a00 */
[----:B------:R-:W-:-:S03]  /*11d70*/  IMAD.WIDE R92, R245, 0x4, R90 ;  /* 0x00000004f55c7825 */ /* 0x000fc600078e025a */
[----:B------:R-:W-:Y:S01]  /*11d80*/  LDGSTS.E [R2+0x69200], desc[UR20][R96.64], !P5 ;  /* 0x6920000060027fae */ /* 0x000fe2000e9a1014 */
[----:B------:R-:W-:-:S03]  /*11d90*/  IMAD.WIDE R90, R245, 0x4, R240 ;  /* 0x00000004f55a7825 */ /* 0x000fc600078e02f0 */
[----:B------:R5:W-:Y:S04]  /*11da0*/  STL.64 [R1+0x978], R92 ;  /* 0x0009785c01007387 */ /* 0x000be80000100a00 */
[----:B------:R5:W-:Y:S04]  /*11db0*/  STL.64 [R1+0x970], R90 ;  /* 0x0009705a01007387 */ /* 0x000be80000100a00 */
[----:B-1----:R-:W4:Y:S01]  /*11dc0*/  LDL.LU.64 R96, [R1+0x5f0] ;  /* 0x0005f00001607983 */ /* 0x002f220000300a00 */
[----:B------:R-:W-:-:S03]  /*11dd0*/  ISETP.GE.U32.AND P4, PT, R244, 0x7ffffeec, PT ;  /* 0x7ffffeecf400780c */ /* 0x000fc60003f86070 */
[----:B------:R-:W-:Y:S01]  /*11de0*/  LDGSTS.E [R2+0x69400], desc[UR20][R92.64], !P5 ;  /* 0x694000005c027fae */ /* 0x000fe2000e9a1014 */
[----:B------:R-:W-:Y:S02]  /*11df0*/  IADD3 R244, PT, PT, R248, -0xd6, RZ ;  /* 0xffffff2af8f47810 */ /* 0x000fe40007ffe0ff */
[----:B------:R-:W1:Y:S01]  /*11e00*/  LDC R248, c[0x0][0x3a0] ;  /* 0x0000e800fff87b82 */ /* 0x000e620000000800 */
[----:B------:R-:W-:Y:S01]  /*11e10*/  LDGSTS.E [R2+0x69600], desc[UR20][R90.64], !P5 ;  /* 0x696000005a027fae */ /* 0x000fe2000e9a1014 */
[----:B------:R-:W-:-:S03]  /*11e20*/  ISETP.GE.U32.AND P2, PT, R244, 0x7ffffeeb, PT ;  /* 0x7ffffeebf400780c */ /* 0x000fc60003f46070 */
[----:B-----5:R-:W5:Y:S01]  /*11e30*/  LDL.LU.64 R92, [R1+0x5e8] ;  /* 0x0005e800015c7983 */ /* 0x020f620000300a00 */
[----:B------:R-:W-:-:S03]  /*11e40*/  IMAD.WIDE R106, R245, 0x4, R104 ;  /* 0x00000004f56a7825 */ /* 0x000fc600078e0268 */
[----:B------:R-:W5:Y:S01]  /*11e50*/  LDL.LU.64 R90, [R1+0x5e0] ;  /* 0x0005e000015a7983 */ /* 0x000f620000300a00 */
[----:B------:R-:W-:Y:S02]  /*11e60*/  VIADD R244, R249, 0xffffff29 ;  /* 0xffffff29f9f47836 */ /* 0x000fe40000000000 */
[----:B------:R-:W1:Y:S01]  /*11e70*/  LDC R249, c[0x0][0x3a0] ;  /* 0x0000e800fff97b82 */ /* 0x000e620000000800 */
[----:B------:R-:W5:Y:S04]  /*11e80*/  LDL.LU.64 R240, [R1+0x5d8] ;  /* 0x0005d80001f07983 */ /* 0x000f680000300a00 */
[----:B------:R-:W-:Y:S04]  /*11e90*/  STL.64 [R1+0x968], R106 ;  /* 0x0009686a01007387 */ /* 0x000fe80000100a00 */
[----:B------:R-:W-:Y:S01]  /*11ea0*/  LDGSTS.E [R2+0x69800], desc[UR20][R106.64], !P3 ;  /* 0x698000006a027fae */ /* 0x000fe2000d9a1014 */
[----:B------:R-:W-:Y:S01]  /*11eb0*/  ISETP.GE.U32.AND P5, PT, R244, 0x7ffffeea, PT ;  /* 0x7ffffeeaf400780c */ /* 0x000fe20003fa6070 */
[----:B------:R-:W-:-:S02]  /*11ec0*/  VIADD R244, R242, 0xffffff28 ;  /* 0xffffff28f2f47836 */ /* 0x000fc40000000000 */
[----:B------:R-:W-:-:S05]  /*11ed0*/  IMAD.WIDE R104, R245, 0x4, R100 ;  /* 0x00000004f5687825 */ /* 0x000fca00078e0264 */
[----:B------:R-:W-:Y:S04]  /*11ee0*/  STL.64 [R1+0x960], R104 ;  /* 0x0009606801007387 */ /* 0x000fe80000100a00 */
[----:B------:R-:W-:Y:S01]  /*11ef0*/  LDGSTS.E [R2+0x69a00], desc[UR20][R104.64], !P3 ;  /* 0x69a0000068027fae */ /* 0x000fe2000d9a1014 */
[----:B---3--:R-:W-:-:S04]  /*11f00*/  IMAD.WIDE R100, R245, 0x4, R94 ;  /* 0x00000004f5647825 */ /* 0x008fc800078e025e */
[C---:B------:R-:W-:Y:S01]  /*11f10*/  IMAD.WIDE R94, R245.reuse, 0x4, R246 ;  /* 0x00000004f55e7825 */ /* 0x040fe200078e02f6 */
[----:B------:R3:W-:Y:S04]  /*11f20*/  STL.64 [R1+0x958], R100 ;  /* 0x0009586401007387 */ /* 0x0007e80000100a00 */
[----:B------:R3:W-:Y:S04]  /*11f30*/  LDGSTS.E [R2+0x69c00], desc[UR20][R100.64], !P3 ;  /* 0x69c0000064027fae */ /* 0x0007e8000d9a1014 */
[----:B------:R1:W-:Y:S04]  /*11f40*/  STL.64 [R1+0x950], R94 ;  /* 0x0009505e01007387 */ /* 0x0003e80000100a00 */
[----:B------:R-:W-:Y:S01]  /*11f50*/  LDGSTS.E [R2+0x69e00], desc[UR20][R94.64], !P3 ;  /* 0x69e000005e027fae */ /* 0x000fe2000d9a1014 */
[----:B---3--:R-:W3:Y:S03]  /*11f60*/  LDC R100, c[0x0][0x3a0] ;  /* 0x0000e800ff647b82 */ /* 0x008ee60000000800 */
[----:B-1----:R-:W3:Y:S04]  /*11f70*/  LDL.LU.64 R94, [R1+0x5d0] ;  /* 0x0005d000015e7983 */ /* 0x002ee80000300a00 */
[----:B------:R-:W3:Y:S04]  /*11f80*/  LDL.LU.64 R242, [R1+0x5c8] ;  /* 0x0005c80001f27983 */ /* 0x000ee80000300a00 */
[----:B------:R-:W3:Y:S01]  /*11f90*/  LDL.LU.64 R246, [R1+0x5c0] ;  /* 0x0005c00001f67983 */ /* 0x000ee20000300a00 */
[----:B------:R-:W-:-:S04]  /*11fa0*/  IMAD.WIDE R88, R245, 0x4, R88 ;  /* 0x00000004f5587825 */ /* 0x000fc800078e0258 */
[C---:B--2---:R-:W-:Y:S01]  /*11fb0*/  IMAD.WIDE R104, R245.reuse, 0x4, R102 ;  /* 0x00000004f5687825 */ /* 0x044fe200078e0266 */
[----:B------:R1:W-:Y:S04]  /*11fc0*/  STL.64 [R1+0x948], R88 ;  /* 0x0009485801007387 */ /* 0x0003e80000100a00 */
[----:B------:R-:W-:Y:S01]  /*11fd0*/  LDGSTS.E [R2+0x6a000], desc[UR20][R88.64], !P4 ;  /* 0x6a00000058027fae */ /* 0x000fe2000e1a1014 */
[----:B------:R-:W-:-:S03]  /*11fe0*/  IMAD.WIDE R102, R245, 0x4, R98 ;  /* 0x00000004f5667825 */ /* 0x000fc600078e0262 */
[----:B------:R2:W-:Y:S04]  /*11ff0*/  STL.64 [R1+0x940], R104 ;  /* 0x0009406801007387 */ /* 0x0005e80000100a00 */
[----:B------:R5:W-:Y:S04]  /*12000*/  STL.64 [R1+0x938], R102 ;  /* 0x0009386601007387 */ /* 0x000be80000100a00 */
[----:B-1----:R-:W3:Y:S01]  /*12010*/  LDL.LU.64 R88, [R1+0x5b8] ;  /* 0x0005b80001587983 */ /* 0x002ee20000300a00 */
[----:B----4-:R-:W-:-:S03]  /*12020*/  IMAD.WIDE R98, R245, 0x4, R250 ;  /* 0x00000004f5627825 */ /* 0x010fc600078e02fa */
[----:B------:R2:W-:Y:S04]  /*12030*/  LDGSTS.E [R2+0x6a200], desc[UR20][R104.64], !P4 ;  /* 0x6a20000068027fae */ /* 0x0005e8000e1a1014 */
[----:B------:R1:W-:Y:S04]  /*12040*/  STL.64 [R1+0x930], R98 ;  /* 0x0009306201007387 */ /* 0x0003e80000100a00 */
[----:B------:R-:W4:Y:S04]  /*12050*/  LDL.LU.64 R250, [R1+0x5b0] ;  /* 0x0005b00001fa7983 */ /* 0x000f280000300a00 */
[----:B------:R5:W-:Y:S01]  /*12060*/  LDGSTS.E [R2+0x6a400], desc[UR20][R102.64], !P4 ;  /* 0x6a40000066027fae */ /* 0x000be2000e1a1014 */
[----:B--2---:R-:W-:-:S03]  /*12070*/  IMAD.WIDE R104, R245, 0x4, R96 ;  /* 0x00000004f5687825 */ /* 0x004fc600078e0260 */
[----:B------:R1:W-:Y:S04]  /*12080*/  LDGSTS.E [R2+0x6a600], desc[UR20][R98.64], !P4 ;  /* 0x6a60000062027fae */ /* 0x0003e8000e1a1014 */
[----:B------:R-:W-:Y:S04]  /*12090*/  STL.64 [R1+0x928], R104 ;  /* 0x0009286801007387 */ /* 0x000fe80000100a00 */
[----:B------:R-:W-:Y:S01]  /*120a0*/  LDGSTS.E [R2+0x6a800], desc[UR20][R104.64], !P2 ;  /* 0x6a80000068027fae */ /* 0x000fe2000d1a1014 */
[----:B-----5:R-:W-:-:S03]  /*120b0*/  IMAD.WIDE R102, R245, 0x4, R92 ;  /* 0x00000004f5667825 */ /* 0x020fc600078e025c */
[----:B------:R-:W2:Y:S01]  /*120c0*/  LDL.LU.64 R92, [R1+0x5a8] ;  /* 0x0005a800015c7983 */ /* 0x000ea20000300a00 */
[----:B-1----:R-:W-:-:S03]  /*120d0*/  IMAD.WIDE R98, R245, 0x4, R90 ;  /* 0x00000004f5627825 */ /* 0x002fc600078e025a */
[----:B------:R-:W-:Y:S01]  /*120e0*/  STL.64 [R1+0x920], R102 ;  /* 0x0009206601007387 */ /* 0x000fe20000100a00 */
[----:B------:R-:W-:-:S03]  /*120f0*/  IMAD.WIDE R96, R245, 0x4, R240 ;  /* 0x00000004f5607825 */ /* 0x000fc600078e02f0 */
[----:B------:R-:W5:Y:S04]  /*12100*/  LDL.LU.64 R90, [R1+0x5a0] ;  /* 0x0005a000015a7983 */ /* 0x000f680000300a00 */
[----:B------:R1:W-:Y:S04]  /*12110*/  STL.64 [R1+0x918], R98 ;  /* 0x0009186201007387 */ /* 0x0003e80000100a00 */
[----:B------:R-:W5:Y:S04]  /*12120*/  LDL.LU.64 R240, [R1+0x598] ;  /* 0x0005980001f07983 */ /* 0x000f680000300a00 */
[----:B------:R-:W-:Y:S01]  /*12130*/  LDGSTS.E [R2+0x6aa00], desc[UR20][R102.64], !P2 ;  /* 0x6aa0000066027fae */ /* 0x000fe2000d1a1014 */
[----:B------:R-:W-:-:S03]  /*12140*/  ISETP.GE.U32.AND P3, PT, R244, 0x7ffffee9, PT ;  /* 0x7ffffee9f400780c */ /* 0x000fc60003f66070 */
[----:B------:R1:W-:Y:S01]  /*12150*/  LDGSTS.E [R2+0x6ac00], desc[UR20][R98.64], !P2 ;  /* 0x6ac0000062027fae */ /* 0x0003e2000d1a1014 */
[----:B------:R-:W-:Y:S02]  /*12160*/  IADD3 R244, PT, PT, R248, -0xd9, RZ ;  /* 0xffffff27f8f47810 */ /* 0x000fe40007ffe0ff */
[----:B------:R-:W1:Y:S01]  /*12170*/  LDC R248, c[0x0][0x3a0] ;  /* 0x0000e800fff87b82 */ /* 0x000e620000000800 */
[----:B------:R1:W-:Y:S04]  /*12180*/  STL.64 [R1+0x910], R96 ;  /* 0x0009106001007387 */ /* 0x0003e80000100a00 */
[----:B------:R1:W-:Y:S01]  /*12190*/  LDGSTS.E [R2+0x6ae00], desc[UR20][R96.64], !P2 ;  /* 0x6ae0000060027fae */ /* 0x0003e2000d1a1014 */
[----:B------:R-:W-:Y:S01]  /*121a0*/  ISETP.GE.U32.AND P4, PT, R244, 0x7ffffee8, PT ;  /* 0x7ffffee8f400780c */ /* 0x000fe20003f86070 */
[----:B------:R-:W-:-:S02]  /*121b0*/  VIADD R244, R249, 0xffffff26 ;  /* 0xffffff26f9f47836 */ /* 0x000fc40000000000 */
[----:B------:R-:W1:Y:S03]  /*121c0*/  LDC R249, c[0x0][0x3a0] ;  /* 0x0000e800fff97b82 */ /* 0x000e660000000800 */
[----:B------:R-:W-:Y:S01]  /*121d0*/  ISETP.GE.U32.AND P2, PT, R244, 0x7ffffee7, PT ;  /* 0x7ffffee7f400780c */ /* 0x000fe20003f46070 */
[----:B---3--:R-:W-:Y:S02]  /*121e0*/  VIADD R244, R100, 0xffffff25 ;  /* 0xffffff2564f47836 */ /* 0x008fe40000000000 */
[----:B-1----:R-:W-:-:S04]  /*121f0*/  IMAD.WIDE R98, R245, 0x4, R94 ;  /* 0x00000004f5627825 */ /* 0x002fc800078e025e */
[C---:B------:R-:W-:Y:S01]  /*12200*/  IMAD.WIDE R96, R245.reuse, 0x4, R242 ;  /* 0x00000004f5607825 */ /* 0x040fe200078e02f2 */
[----:B------:R-:W-:Y:S03]  /*12210*/  LDGSTS.E [R2+0x6b000], desc[UR20][R98.64], !P5 ;  /* 0x6b00000062027fae */ /* 0x000fe6000e9a1014 */
[C---:B------:R-:W-:Y:S01]  /*12220*/  IMAD.WIDE R94, R245.reuse, 0x4, R246 ;  /* 0x00000004f55e7825 */ /* 0x040fe200078e02f6 */
[----:B------:R-:W3:Y:S04]  /*12230*/  LDL.LU.64 R242, [R1+0x590] ;  /* 0x0005900001f27983 */ /* 0x000ee80000300a00 */
[----:B------:R1:W-:Y:S04]  /*12240*/  STL.64 [R1+0x908], R98 ;  /* 0x0009086201007387 */ /* 0x0003e80000100a00 */
[----:B------:R-:W3:Y:S04]  /*12250*/  LDL.LU.64 R104, [R1+0x588] ;  /* 0x0005880001687983 */ /* 0x000ee80000300a00 */
[----:B------:R1:W-:Y:S04]  /*12260*/  STL.64 [R1+0x900], R96 ;  /* 0x0009006001007387 */ /* 0x0003e80000100a00 */
[----:B------:R-:W3:Y:S04]  /*12270*/  LDL.LU.64 R102, [R1+0x580] ;  /* 0x0005800001667983 */ /* 0x000ee80000300a00 */
[----:B------:R2:W-:Y:S01]  /*12280*/  STL.64 [R1+0x8f8], R94 ;  /* 0x0008f85e01007387 */ /* 0x0005e20000100a00 */
[----:B------:R-:W-:-:S03]  /*12290*/  IMAD.WIDE R88, R245, 0x4, R88 ;  /* 0x00000004f5587825 */ /* 0x000fc600078e0258 */
[----:B------:R-:W3:Y:S04]  /*122a0*/  LDL.LU.64 R246, [R1+0x578] ;  /* 0x0005780001f67983 */ /* 0x000ee80000300a00 */
[----:B------:R2:W-:Y:S04]  /*122b0*/  STL.64 [R1+0x8f0], R88 ;  /* 0x0008f05801007387 */ /* 0x0005e80000100a00 */
[----:B------:R-:W3:Y:S04]  /*122c0*/  LDL.LU.64 R100, [R1+0x570] ;  /* 0x0005700001647983 */ /* 0x000ee80000300a00 */
[----:B-1----:R-:W3:Y:S01]  /*122d0*/  LDL.LU.64 R98, [R1+0x560] ;  /* 0x0005600001627983 */ /* 0x002ee20000300a00 */
[----:B----4-:R-:W-:-:S03]  /*122e0*/  IMAD.WIDE R106, R245, 0x4, R250 ;  /* 0x00000004f56a7825 */ /* 0x010fc600078e02fa */
[----:B------:R-:W-:Y:S04]  /*122f0*/  LDGSTS.E [R2+0x6b200], desc[UR20][R96.64], !P5 ;  /* 0x6b20000060027fae */ /* 0x000fe8000e9a1014 */
[----:B------:R2:W-:Y:S04]  /*12300*/  LDGSTS.E [R2+0x6b400], desc[UR20][R94.64], !P5 ;  /* 0x6b4000005e027fae */ /* 0x0005e8000e9a1014 */
[----:B------:R1:W-:Y:S04]  /*12310*/  LDGSTS.E [R2+0x6b600], desc[UR20][R88.64], !P5 ;  /* 0x6b60000058027fae */ /* 0x0003e8000e9a1014 */
[----:B------:R-:W4:Y:S04]  /*12320*/  LDL.LU.64 R96, [R1+0x550] ;  /* 0x0005500001607983 */ /* 0x000f280000300a00 */
[----:B------:R-:W-:Y:S04]  /*12330*/  STL.64 [R1+0x8e8], R106 ;  /* 0x0008e86a01007387 */ /* 0x000fe80000100a00 */
[----:B------:R-:W4:Y:S01]  /*12340*/  LDL.LU.64 R250, [R1+0x548] ;  /* 0x0005480001fa7983 */ /* 0x000f220000300a00 */
[C---:B--2---:R-:W-:Y:S01]  /*12350*/  IMAD.WIDE R94, R245.reuse, 0x4, R92 ;  /* 0x00000004f55e7825 */ /* 0x044fe200078e025c */
[----:B-1----:R-:W1:Y:S02]  /*12360*/  LDC R88, c[0x0][0x3a0] ;  /* 0x0000e800ff587b82 */ /* 0x002e640000000800 */
[----:B------:R2:W-:Y:S01]  /*12370*/  LDGSTS.E [R2+0x6b800], desc[UR20][R106.64], !P3 ;  /* 0x6b8000006a027fae */ /* 0x0005e2000d9a1014 */
[----:B-----5:R-:W-:-:S03]  /*12380*/  IMAD.WIDE R92, R245, 0x4, R90 ;  /* 0x00000004f55c7825 */ /* 0x020fc600078e025a */
[----:B------:R5:W-:Y:S04]  /*12390*/  STL.64 [R1+0x8e0], R94 ;  /* 0x0008e05e01007387 */ /* 0x000be80000100a00 */
[----:B------:R-:W-:Y:S01]  /*123a0*/  LDGSTS.E [R2+0x6ba00], desc[UR20][R94.64], !P3 ;  /* 0x6ba000005e027fae */ /* 0x000fe2000d9a1014 */
[----:B------:R-:W-:-:S03]  /*123b0*/  IMAD.WIDE R90, R245, 0x4, R240 ;  /* 0x00000004f55a7825 */ /* 0x000fc600078e02f0 */
[----:B------:R2:W-:Y:S04]  /*123c0*/  STL.64 [R1+0x8d8], R92 ;  /* 0x0008d85c01007387 */ /* 0x0005e80000100a00 */
[----:B------:R2:W-:Y:S04]  /*123d0*/  STL.64 [R1+0x8d0], R90 ;  /* 0x0008d05a01007387 */ /* 0x0005e80000100a00 */
[----:B-----5:R-:W5:Y:S04]  /*123e0*/  LDL.LU.64 R94, [R1+0x538] ;  /* 0x00053800015e7983 */ /* 0x020f680000300a00 */
[----:B------:R-:W-:Y:S04]  /*123f0*/  LDGSTS.E [R2+0x6bc00], desc[UR20][R92.64], !P3 ;  /* 0x6bc000005c027fae */ /* 0x000fe8000d9a1014 */
[----:B------:R-:W-:Y:S04]  /*12400*/  LDGSTS.E [R2+0x6be00], desc[UR20][R90.64], !P3 ;  /* 0x6be000005a027fae */ /* 0x000fe8000d9a1014 */
[----:B--2---:R-:W2:Y:S04]  /*12410*/  LDL.LU.64 R92, [R1+0x528] ;  /* 0x00052800015c7983 */ /* 0x004ea80000300a00 */
[----:B------:R-:W2:Y:S01]  /*12420*/  LDL.LU.64 R90, [R1+0x520] ;  /* 0x00052000015a7983 */ /* 0x000ea20000300a00 */
[----:B------:R-:W-:-:S03]  /*12430*/  ISETP.GE.U32.AND P5, PT, R244, 0x7ffffee6, PT ;  /* 0x7ffffee6f400780c */ /* 0x000fc60003fa6070 */
[----:B------:R-:W2:Y:S01]  /*12440*/  LDL.LU.64 R240, [R1+0x510] ;  /* 0x0005100001f07983 */ /* 0x000ea20000300a00 */
[----:B------:R-:W-:Y:S02]  /*12450*/  IADD3 R244, PT, PT, R248, -0xdc, RZ ;  /* 0xffffff24f8f47810 */ /* 0x000fe40007ffe0ff */
[----:B------:R-:W1:Y:S02]  /*12460*/  LDC R248, c[0x0][0x3a0] ;  /* 0x0000e800fff87b82 */ /* 0x000e640000000800 */
[----:B------:R-:W-:Y:S01]  /*12470*/  ISETP.GE.U32.AND P3, PT, R244, 0x7ffffee5, PT ;  /* 0x7ffffee5f400780c */ /* 0x000fe20003f66070 */
[----:B------:R-:W-:-:S05]  /*12480*/  VIADD R244, R249, 0xffffff23 ;  /* 0xffffff23f9f47836 */ /* 0x000fca0000000000 */
[----:B------:R-:W1:Y:S01]  /*12490*/  LDC R249, c[0x0][0x3a0] ;  /* 0x0000e800fff97b82 */ /* 0x000e620000000800 */
[----:B---3--:R-:W-:-:S04]  /*124a0*/  IMAD.WIDE R242, R245, 0x4, R242 ;  /* 0x00000004f5f27825 */ /* 0x008fc800078e02f2 */
[C---:B------:R-:W-:Y:S01]  /*124b0*/  IMAD.WIDE R106, R245.reuse, 0x4, R104 ;  /* 0x00000004f56a7825 */ /* 0x040fe200078e0268 */
[----:B------:R-:W-:Y:S04]  /*124c0*/  STL.64 [R1+0x8c8], R242 ;  /* 0x0008c8f201007387 */ /* 0x000fe80000100a00 */
[----:B------:R-:W-:Y:S01]  /*124d0*/  LDGSTS.E [R2+0x6c000], desc[UR20][R242.64], !P4 ;  /* 0x6c000000f2027fae */ /* 0x000fe2000e1a1014 */
[----:B------:R-:W-:-:S03]  /*124e0*/  IMAD.WIDE R104, R245, 0x4, R102 ;  /* 0x00000004f5687825 */ /* 0x000fc600078e0266 */
[----:B------:R3:W-:Y:S04]  /*124f0*/  STL.64 [R1+0x8c0], R106 ;  /* 0x0008c06a01007387 */ /* 0x0007e80000100a00 */
[----:B------:R3:W-:Y:S01]  /*12500*/  LDGSTS.E [R2+0x6c200], desc[UR20][R106.64], !P4 ;  /* 0x6c2000006a027fae */ /* 0x0007e2000e1a1014 */
[----:B------:R-:W-:-:S03]  /*12510*/  IMAD.WIDE R102, R245, 0x4, R246 ;  /* 0x00000004f5667825 */ /* 0x000fc600078e02f6 */
[----:B------:R1:W-:Y:S04]  /*12520*/  STL.64 [R1+0x8b8], R104 ;  /* 0x0008b86801007387 */ /* 0x0003e80000100a00 */
[----:B------:R1:W-:Y:S01]  /*12530*/  LDGSTS.E [R2+0x6c400], desc[UR20][R104.64], !P4 ;  /* 0x6c40000068027fae */ /* 0x0003e2000e1a1014 */
[----:B---3--:R-:W3:Y:S03]  /*12540*/  LDC R106, c[0x0][0x3a0] ;  /* 0x0000e800ff6a7b82 */ /* 0x008ee60000000800 */
[----:B------:R1:W-:Y:S04]  /*12550*/  STL.64 [R1+0x118], R102 ;  /* 0x0001186601007387 */ /* 0x0003e80000100a00 */
[----:B------:R1:W-:Y:S02]  /*12560*/  LDGSTS.E [R2+0x6c600], desc[UR20][R102.64], !P4 ;  /* 0x6c60000066027fae */ /* 0x0003e4000e1a1014 */
[----:B-1----:R-:W-:-:S02]  /*12570*/  IMAD.WIDE R104, R245, 0x4, R100 ;  /* 0x00000004f5687825 */ /* 0x002fc400078e0264 */
[----:B------:R-:W3:Y:S01]  /*12580*/  LDL.LU.64 R242, [R1+0x4e8] ;  /* 0x0004e80001f27983 */ /* 0x000ee20000300a00 */
[----:B------:R-:W-:-:S03]  /*12590*/  ISETP.GE.U32.AND P4, PT, R244, 0x7ffffee4, PT ;  /* 0x7ffffee4f400780c */ /* 0x000fc60003f86070 */
[----:B------:R-:W3:Y:S01]  /*125a0*/  LDL.LU.64 R246, [R1+0x3c0] ;  /* 0x0003c00001f67983 */ /* 0x000ee20000300a00 */
[----:B------:R-:W-:-:S03]  /*125b0*/  IMAD.WIDE R102, R245, 0x4, R98 ;  /* 0x00000004f5667825 */ /* 0x000fc600078e0262 */
[----:B------:R-:W-:Y:S01]  /*125c0*/  STL.64 [R1+0x8b0], R104 ;  /* 0x0008b06801007387 */ /* 0x000fe20000100a00 */
[----:B----4-:R-:W-:-:S03]  /*125d0*/  IMAD.WIDE R100, R245, 0x4, R96 ;  /* 0x00000004f5647825 */ /* 0x010fc600078e0260 */
[----:B------:R5:W-:Y:S01]  /*125e0*/  STL.64 [R1+0x8a8], R102 ;  /* 0x0008a86601007387 */ /* 0x000be20000100a00 */
[----:B------:R-:W-:-:S03]  /*125f0*/  VIADD R244, R88, 0xffffff22 ;  /* 0xffffff2258f47836 */ /* 0x000fc60000000000 */
[----:B------:R-:W4:Y:S01]  /*12600*/  LDL.LU.64 R96, [R1+0x3b0] ;  /* 0x0003b00001607983 */ /* 0x000f220000300a00 */
[----:B------:R-:W-:-:S03]  /*12610*/  IMAD.WIDE R98, R245, 0x4, R250 ;  /* 0x00000004f5627825 */ /* 0x000fc600078e02fa */
[----:B------:R2:W-:Y:S04]  /*12620*/  STL.64 [R1+0x8a0], R100 ;  /* 0x0008a06401007387 */ /* 0x0005e80000100a00 */
[----:B------:R-:W4:Y:S04]  /*12630*/  LDL.LU.64 R88, [R1+0x3a0] ;  /* 0x0003a00001587983 */ /* 0x000f280000300a00 */
[----:B------:R1:W-:Y:S04]  /*12640*/  STL.64 [R1+0x898], R98 ;  /* 0x0008986201007387 */ /* 0x0003e80000100a00 */
[----:B------:R-:W4:Y:S04]  /*12650*/  LDL.LU.64 R250, [R1+0x390] ;  /* 0x0003900001fa7983 */ /* 0x000f280000300a00 */
[----:B------:R-:W-:Y:S04]  /*12660*/  LDGSTS.E [R2+0x6c800], desc[UR20][R104.64], !P2 ;  /* 0x6c80000068027fae */ /* 0x000fe8000d1a1014 */
[----:B------:R5:W-:Y:S04]  /*12670*/  LDGSTS.E [R2+0x6ca00], desc[UR20][R102.64], !P2 ;  /* 0x6ca0000066027fae */ /* 0x000be8000d1a1014 */
[----:B------:R2:W-:Y:S04]  /*12680*/  LDGSTS.E [R2+0x6cc00], desc[UR20][R100.64], !P2 ;  /* 0x6cc0000064027fae */ /* 0x0005e8000d1a1014 */
[----:B------:R1:W-:Y:S01]  /*12690*/  LDGSTS.E [R2+0x6ce00], desc[UR20][R98.64], !P2 ;  /* 0x6ce0000062027fae */ /* 0x0003e2000d1a1014 */
[----:B-----5:R-:W-:-:S04]  /*126a0*/  IMAD.WIDE R102, R245, 0x4, R94 ;  /* 0x00000004f5667825 */ /* 0x020fc800078e025e */
[C---:B--2---:R-:W-:Y:S01]  /*126b0*/  IMAD.WIDE R100, R245.reuse, 0x4, R92 ;  /* 0x00000004f5647825 */ /* 0x044fe200078e025c */
[----:B------:R-:W-:Y:S03]  /*126c0*/  STL.64 [R1+0x890], R102 ;  /* 0x0008906601007387 */ /* 0x000fe60000100a00 */
[C---:B-1----:R-:W-:Y:S01]  /*126d0*/  IMAD.WIDE R98, R245.reuse, 0x4, R90 ;  /* 0x00000004f5627825 */ /* 0x042fe200078e025a */
[----:B------:R-:W2:Y:S04]  /*126e0*/  LDL.LU.64 R94, [R1+0x380] ;  /* 0x00038000015e7983 */ /* 0x000ea80000300a00 */
[----:B------:R1:W-:Y:S01]  /*126f0*/  STL.64 [R1+0x888], R100 ;  /* 0x0008886401007387 */ /* 0x0003e20000100a00 */
[----:B------:R-:W-:-:S03]  /*12700*/  IMAD.WIDE R90, R245, 0x4, R240 ;  /* 0x00000004f55a7825 */ /* 0x000fc600078e02f0 */
[----:B------:R-:W5:Y:S04]  /*12710*/  LDL.LU.64 R92, [R1+0x370] ;  /* 0x00037000015c7983 */ /* 0x000f680000300a00 */
[----:B------:R-:W-:Y:S04]  /*12720*/  STL.64 [R1+0x880], R98 ;  /* 0x0008806201007387 */ /* 0x000fe80000100a00 */
[----:B------:R-:W5:Y:S04]  /*12730*/  LDL.LU.64 R240, [R1+0x360] ;  /* 0x0003600001f07983 */ /* 0x000f680000300a00 */
[----:B------:R3:W-:Y:S04]  /*12740*/  LDGSTS.E [R2+0x6d000], desc[UR20][R102.64], !P5 ;  /* 0x6d00000066027fae */ /* 0x0007e8000e9a1014 */
[----:B------:R-:W-:Y:S04]  /*12750*/  LDGSTS.E [R2+0x6d200], desc[UR20][R100.64], !P5 ;  /* 0x6d20000064027fae */ /* 0x000fe8000e9a1014 */
[----:B------:R1:W-:Y:S04]  /*12760*/  STL.64 [R1+0x878], R90 ;  /* 0x0008785a01007387 */ /* 0x0003e80000100a00 */
[----:B------:R3:W-:Y:S04]  /*12770*/  LDGSTS.E [R2+0x6d400], desc[UR20][R98.64], !P5 ;  /* 0x6d40000062027fae */ /* 0x0007e8000e9a1014 */
[----:B------:R-:W-:Y:S04]  /*12780*/  LDGSTS.E [R2+0x6d600], desc[UR20][R90.64], !P5 ;  /* 0x6d6000005a027fae */ /* 0x000fe8000e9a1014 */
[----:B-1----:R-:W5:Y:S04]  /*12790*/  LDL.LU.64 R100, [R1+0x350] ;  /* 0x0003500001647983 */ /* 0x002f680000300a00 */
[----:B------:R-:W5:Y:S01]  /*127a0*/  LDL.LU.64 R90, [R1+0x2b0] ;  /* 0x0002b000015a7983 */ /* 0x000f620000300a00 */
[----:B---3--:R-:W-:-:S04]  /*127b0*/  IMAD.WIDE R102, R245, 0x4, R242 ;  /* 0x00000004f5667825 */ /* 0x008fc800078e02f2 */
[C---:B------:R-:W-:Y:S01]  /*127c0*/  IMAD.WIDE R98, R245.reuse, 0x4, R246 ;  /* 0x00000004f5627825 */ /* 0x040fe200078e02f6 */
[----:B------:R-:W-:Y:S04]  /*127d0*/  STL.64 [R1+0x870], R102 ;  /* 0x0008706601007387 */ /* 0x000fe80000100a00 */
[----:B------:R-:W3:Y:S04]  /*127e0*/  LDL.LU.64 R242, [R1+0x2a8] ;  /* 0x0002a80001f27983 */ /* 0x000ee80000300a00 */
[----:B------:R1:W-:Y:S01]  /*127f0*/  STL.64 [R1+0x868], R98 ;  /* 0x0008686201007387 */ /* 0x0003e20000100a00 */
[----:B----4-:R-:W-:-:S03]  /*12800*/  IMAD.WIDE R96, R245, 0x4, R96 ;  /* 0x00000004f5607825 */ /* 0x010fc600078e0260 */
[----:B------:R-:W4:Y:S04]  /*12810*/  LDL.LU.64 R246, [R1+0x2a0] ;  /* 0x0002a00001f67983 */ /* 0x000f280000300a00 */
[----:B------:R2:W-:Y:S01]  /*12820*/  LDGSTS.E [R2+0x6d800], desc[UR20][R102.64], !P3 ;  /* 0x6d80000066027fae */ /* 0x0005e2000d9a1014 */
[----:B------:R-:W-:-:S03]  /*12830*/  IMAD.WIDE R88, R245, 0x4, R88 ;  /* 0x00000004f5587825 */ /* 0x000fc600078e0258 */
[----:B------:R1:W-:Y:S04]  /*12840*/  STL.64 [R1+0x860], R96 ;  /* 0x0008606001007387 */ /* 0x0003e80000100a00 */
[----:B------:R-:W-:Y:S04]  /*12850*/  LDGSTS.E [R2+0x6da00], desc[UR20][R98.64], !P3 ;  /* 0x6da0000062027fae */ /* 0x000fe8000d9a1014 */
[----:B------:R2:W-:Y:S01]  /*12860*/  STL.64 [R1+0x858], R88 ;  /* 0x0008585801007387 */ /* 0x0005e20000100a00 */
[----:B------:R-:W-:-:S03]  /*12870*/  IMAD.WIDE R104, R245, 0x4, R250 ;  /* 0x00000004f5687825 */ /* 0x000fc600078e02fa */
[----:B------:R-:W-:Y:S04]  /*12880*/  LDGSTS.E [R2+0x6dc00], desc[UR20][R96.64], !P3 ;  /* 0x6dc0000060027fae */ /* 0x000fe8000d9a1014 */
[----:B-1----:R-:W4:Y:S04]  /*12890*/  LDL.LU.64 R98, [R1+0x298] ;  /* 0x0002980001627983 */ /* 0x002f280000300a00 */
[----:B------:R-:W-:Y:S04]  /*128a0*/  LDGSTS.E [R2+0x6de00], desc[UR20][R88.64], !P3 ;  /* 0x6de0000058027fae */ /* 0x000fe8000d9a1014 */
[----:B------:R-:W4:Y:S01]  /*128b0*/  LDL.LU.64 R96, [R1+0x290] ;  /* 0x0002900001607983 */ /* 0x000f220000300a00 */
[----:B------:R-:W-:-:S03]  /*128c0*/  ISETP.GE.U32.AND P2, PT, R244, 0x7ffffee3, PT ;  /* 0x7ffffee3f400780c */ /* 0x000fc60003f46070 */
[----:B------:R-:W-:Y:S04]  /*128d0*/  LDGSTS.E [R2+0x6e000], desc[UR20][R104.64], !P4 ;  /* 0x6e00000068027fae */ /* 0x000fe8000e1a1014 */
[----:B--2---:R-:W2:Y:S04]  /*128e0*/  LDL.LU.64 R88, [R1+0x288] ;  /* 0x0002880001587983 */ /* 0x004ea80000300a00 */
[----:B------:R-:W-:Y:S04]  /*128f0*/  STL.64 [R1+0x850], R104 ;  /* 0x0008506801007387 */ /* 0x000fe80000100a00 */
[----:B------:R-:W2:Y:S01]  /*12900*/  LDL.LU.64 R250, [R1+0x280] ;  /* 0x0002800001fa7983 */ /* 0x000ea20000300a00 */
[----:B------:R-:W-:Y:S01]  /*12910*/  IADD3 R244, PT, PT, R248, -0xdf, RZ ;  /* 0xffffff21f8f47810 */ /* 0x000fe20007ffe0ff */
[C---:B------:R-:W-:Y:S01]  /*12920*/  IMAD.WIDE R102, R245.reuse, 0x4, R94 ;  /* 0x00000004f5667825 */ /* 0x040fe200078e025e */
[----:B------:R-:W1:Y:S03]  /*12930*/  LDC R248, c[0x0][0x3a0] ;  /* 0x0000e800fff87b82 */ /* 0x000e660000000800 */
[----:B-----5:R-:W-:Y:S01]  /*12940*/  IMAD.WIDE R94, R245, 0x4, R92 ;  /* 0x00000004f55e7825 */ /* 0x020fe200078e025c */
[----:B------:R-:W-:Y:S01]  /*12950*/  ISETP.GE.U32.AND P5, PT, R244, 0x7ffffee2, PT ;  /* 0x7ffffee2f400780c */ /* 0x000fe20003fa6070 */
[----:B------:R5:W-:Y:S02]  /*12960*/  STL.64 [R1+0x848], R102 ;  /* 0x0008486601007387 */ /* 0x000be40000100a00 */
[----:B------:R-:W-:-:S02]  /*12970*/  VIADD R244, R249, 0xffffff20 ;  /* 0xffffff20f9f47836 */ /* 0x000fc40000000000 */
[----:B------:R5:W-:Y:S01]  /*12980*/  LDGSTS.E [R2+0x6e200], desc[UR20][R102.64], !P4 ;  /* 0x6e20000066027fae */ /* 0x000be2000e1a1014 */
[----:B------:R-:W1:Y:S01]  /*12990*/  LDC R249, c[0x0][0x3a0] ;  /* 0x0000e800fff97b82 */ /* 0x000e620000000800 */
[----:B------:R-:W-:Y:S02]  /*129a0*/  IMAD.WIDE R92, R245, 0x4, R240 ;  /* 0x00000004f55c7825 */ /* 0x000fe400078e02f0 */
[----:B------:R5:W-:Y:S01]  /*129b0*/  STL.64 [R1+0x840], R94 ;  /* 0x0008405e01007387 */ /* 0x000be20000100a00 */
[----:B------:R-:W-:-:S03]  /*129c0*/  ISETP.GE.U32.AND P3, PT, R244, 0x7ffffee1, PT ;  /* 0x7ffffee1f400780c */ /* 0x000fc60003f66070 */
[----:B------:R5:W-:Y:S04]  /*129d0*/  STL.64 [R1+0x838], R92 ;  /* 0x0008385c01007387 */ /* 0x000be80000100a00 */
[----:B------:R-:W-:Y:S01]  /*129e0*/  LDGSTS.E [R2+0x6e400], desc[UR20][R94.64], !P4 ;  /* 0x6e4000005e027fae */ /* 0x000fe2000e1a1014 */
[----:B------:R-:W-:Y:S01]  /*129f0*/  VIADD R244, R106, 0xffffff1f ;  /* 0xffffff1f6af47836 */ /* 0x000fe20000000000 */
[----:B-----5:R-:W5:Y:S02]  /*12a00*/  LDC R102, c[0x0][0x3a0] ;  /* 0x0000e800ff667b82 */ /* 0x020f640000000800 */
[----:B------:R-:W-:Y:S04]  /*12a10*/  LDGSTS.E [R2+0x6e600], desc[UR20][R92.64], !P4 ;  /* 0x6e6000005c027fae */ /* 0x000fe8000e1a1014 */
[----:B------:R-:W5:Y:S01]  /*12a20*/  LDL.LU.64 R94, [R1+0x278] ;  /* 0x00027800015e7983 */ /* 0x000f620000300a00 */
[----:B------:R-:W-:-:S03]  /*12a30*/  IMAD.WIDE R106, R245, 0x4, R100 ;  /* 0x00000004f56a7825 */ /* 0x000fc600078e0264 */
[----:B------:R-:W5:Y:S04]  /*12a40*/  LDL.LU.64 R92, [R1+0x270] ;  /* 0x00027000015c7983 */ /* 0x000f680000300a00 */
[----:B------:R-:W5:Y:S01]  /*12a50*/  LDL.LU.64 R240, [R1+0x268] ;  /* 0x0002680001f07983 */ /* 0x000f620000300a00 */
[----:B------:R-:W-:-:S03]  /*12a60*/  IMAD.WIDE R104, R245, 0x4, R90 ;  /* 0x00000004f5687825 */ /* 0x000fc600078e025a */
[----:B------:R-:W-:Y:S04]  /*12a70*/  STL.64 [R1+0x830], R106 ;  /* 0x0008306a01007387 */ /* 0x000fe80000100a00 */
[----:B------:R1:W-:Y:S04]  /*12a80*/  STL.64 [R1+0x828], R104 ;  /* 0x0008286801007387 */ /* 0x0003e80000100a00 */
[----:B------:R-:W-:Y:S04]  /*12a90*/  LDGSTS.E [R2+0x6e800], desc[UR20][R106.64], !P2 ;  /* 0x6e8000006a027fae */ /* 0x000fe8000d1a1014 */
[----:B------:R1:W-:Y:S01]  /*12aa0*/  LDGSTS.E [R2+0x6ea00], desc[UR20][R104.64], !P2 ;  /* 0x6ea0000068027fae */ /* 0x0003e2000d1a1014 */
[----:B---3--:R-:W-:-:S05]  /*12ab0*/  IMAD.WIDE R100, R245, 0x4, R242 ;  /* 0x00000004f5647825 */ /* 0x008fca00078e02f2 */
[----:B------:R-:W-:Y:S01]  /*12ac0*/  STL.64 [R1+0x820], R100 ;  /* 0x0008206401007387 */ /* 0x000fe20000100a00 */
[----:B----4-:R-:W-:-:S03]  /*12ad0*/  IMAD.WIDE R90, R245, 0x4, R246 ;  /* 0x00000004f55a7825 */ /* 0x010fc600078e02f6 */
[----:B------:R-:W3:Y:S04]  /*12ae0*/  LDL.LU.64 R242, [R1+0x260] ;  /* 0x0002600001f27983 */ /* 0x000ee80000300a00 */
[----:B------:R4:W-:Y:S04]  /*12af0*/  LDGSTS.E [R2+0x6ec00], desc[UR20][R100.64], !P2 ;  /* 0x6ec0000064027fae */ /* 0x0009e8000d1a1014 */
[----:B------:R1:W-:Y:S04]  /*12b00*/  STL.64 [R1+0x818], R90 ;  /* 0x0008185a01007387 */ /* 0x0003e80000100a00 */
[----:B------:R-:W-:Y:S01]  /*12b10*/  LDGSTS.E [R2+0x6ee00], desc[UR20][R90.64], !P2 ;  /* 0x6ee000005a027fae */ /* 0x000fe2000d1a1014 */
[----:B-1----:R-:W-:-:S03]  /*12b20*/  IMAD.WIDE R104, R245, 0x4, R98 ;  /* 0x00000004f5687825 */ /* 0x002fc600078e0262 */
[----:B------:R-:W3:Y:S04]  /*12b30*/  LDL.LU.64 R90, [R1+0x258] ;  /* 0x00025800015a7983 */ /* 0x000ee80000300a00 */
[----:B------:R-:W3:Y:S01]  /*12b40*/  LDL.LU.64 R246, [R1+0x250] ;  /* 0x0002500001f67983 */ /* 0x000ee20000300a00 */
[----:B----4-:R-:W-:-:S03]  /*12b50*/  IMAD.WIDE R100, R245, 0x4, R96 ;  /* 0x00000004f5647825 */ /* 0x010fc600078e0260 */
[----:B------:R-:W-:Y:S04]  /*12b60*/  STL.64 [R1+0x810], R104 ;  /* 0x0008106801007387 */ /* 0x000fe80000100a00 */
[----:B------:R-:W-:Y:S01]  /*12b70*/  LDGSTS.E [R2+0x6f000], desc[UR20][R104.64], !P5 ;  /* 0x6f00000068027fae */ /* 0x000fe2000e9a1014 */
[----:B--2---:R-:W-:-:S03]  /*12b80*/  IMAD.WIDE R98, R245, 0x4, R88 ;  /* 0x00000004f5627825 */ /* 0x004fc600078e0258 */
[----:B------:R5:W-:Y:S04]  /*12b90*/  LDGSTS.E [R2+0x6f200], desc[UR20][R100.64], !P5 ;  /* 0x6f20000064027fae */ /* 0x000be8000e9a1014 */
[----:B------:R-:W2:Y:S01]  /*12ba0*/  LDL.LU.64 R88, [R1+0x248] ;  /* 0x0002480001587983 */ /* 0x000ea20000300a00 */
[----:B------:R-:W-:-:S03]  /*12bb0*/  IMAD.WIDE R96, R245, 0x4, R250 ;  /* 0x00000004f5607825 */ /* 0x000fc600078e02fa */
[----:B------:R5:W-:Y:S04]  /*12bc0*/  STL.64 [R1+0x808], R100 ;  /* 0x0008086401007387 */ /* 0x000be80000100a00 */
[----:B------:R-:W4:Y:S04]  /*12bd0*/  LDL.LU.64 R250, [R1+0x240] ;  /* 0x0002400001fa7983 */ /* 0x000f280000300a00 */
[----:B------:R-:W-:Y:S04]  /*12be0*/  STL.64 [R1+0x800], R98 ;  /* 0x0008006201007387 */ /* 0x000fe80000100a00 */
[----:B------:R-:W-:Y:S04]  /*12bf0*/  LDGSTS.E [R2+0x6f400], desc[UR20][R98.64], !P5 ;  /* 0x6f40000062027fae */ /* 0x000fe8000e9a1014 */
[----:B------:R1:W-:Y:S04]  /*12c00*/  STL.64 [R1+0x7f8], R96 ;  /* 0x0007f86001007387 */ /* 0x0003e80000100a00 */
[----:B------:R1:W-:Y:S01]  /*12c10*/  LDGSTS.E [R2+0x6f600], desc[UR20][R96.64], !P5 ;  /* 0x6f60000060027fae */ /* 0x0003e2000e9a1014 */
[----:B------:R-:W-:-:S02]  /*12c20*/  ISETP.GE.U32.AND P4, PT, R244, 0x7ffffee0, PT ;  /* 0x7ffffee0f400780c */ /* 0x000fc40003f86070 */
[----:B------:R-:W-:Y:S02]  /*12c30*/  IADD3 R244, PT, PT, R248, -0xe2, RZ ;  /* 0xffffff1ef8f47810 */ /* 0x000fe40007ffe0ff */
[----:B------:R-:W2:Y:S01]  /*12c40*/  LDC R248, c[0x0][0x3a0] ;  /* 0x0000e800fff87b82 */ /* 0x000ea20000000800 */
[----:B-----5:R-:W-:-:S04]  /*12c50*/  IMAD.WIDE R100, R245, 0x4, R94 ;  /* 0x00000004f5647825 */ /* 0x020fc800078e025e */
[C---:B-1----:R-:W-:Y:S01]  /*12c60*/  IMAD.WIDE R96, R245.reuse, 0x4, R92 ;  /* 0x00000004f5607825 */ /* 0x042fe200078e025c */
[----:B------:R-:W-:Y:S01]  /*12c70*/  ISETP.GE.U32.AND P2, PT, R244, 0x7ffffedf, PT ;  /* 0x7ffffedff400780c */ /* 0x000fe20003f46070 */
[----:B------:R1:W-:Y:S02]  /*12c80*/  LDGSTS.E [R2+0x6f800], desc[UR20][R100.64], !P3 ;  /* 0x6f80000064027fae */ /* 0x0003e4000d9a1014 */
[----:B------:R-:W-:Y:S02]  /*12c90*/  IMAD.WIDE R94, R245, 0x4, R240 ;  /* 0x00000004f55e7825 */ /* 0x000fe400078e02f0 */
[----:B------:R-:W5:Y:S04]  /*12ca0*/  LDL.LU.64 R240, [R1+0x238] ;  /* 0x0002380001f07983 */ /* 0x000f680000300a00 */
[----:B------:R-:W-:Y:S04]  /*12cb0*/  STL.64 [R1+0x7f0], R100 ;  /* 0x0007f06401007387 */ /* 0x000fe80000100a00 */
[----:B------:R-:W5:Y:S04]  /*12cc0*/  LDL.LU.64 R106, [R1+0x230] ;  /* 0x00023000016a7983 */ /* 0x000f680000300a00 */
[----:B------:R-:W-:Y:S04]  /*12cd0*/  STL.64 [R1+0x7e8], R96 ;  /* 0x0007e86001007387 */ /* 0x000fe80000100a00 */
[----:B------:R-:W5:Y:S01]  /*12ce0*/  LDL.LU.64 R104, [R1+0x228] ;  /* 0x0002280001687983 */ /* 0x000f620000300a00 */
[----:B------:R-:W-:-:S02]  /*12cf0*/  VIADD R244, R249, 0xffffff1d ;  /* 0xffffff1df9f47836 */ /* 0x000fc40000000000 */
[----:B------:R-:W1:Y:S01]  /*12d00*/  LDC R249, c[0x0][0x3a0] ;  /* 0x0000e800fff97b82 */ /* 0x000e620000000800 */
[----:B------:R-:W-:Y:S04]  /*12d10*/  STL.64 [R1+0x7e0], R94 ;  /* 0x0007e05e01007387 */ /* 0x000fe80000100a00 */
[----:B------:R-:W5:Y:S01]  /*12d20*/  LDL.LU.64 R98, [R1+0x220] ;  /* 0x0002200001627983 */ /* 0x000f620000300a00 */
[----:B------:R-:W-:-:S03]  /*12d30*/  ISETP.GE.U32.AND P5, PT, R244, 0x7ffffede, PT ;  /* 0x7ffffedef400780c */ /* 0x000fc60003fa6070 */
[----:B------:R1:W-:Y:S01]  /*12d40*/  LDGSTS.E [R2+0x6fa00], desc[UR20][R96.64], !P3 ;  /* 0x6fa0000060027fae */ /* 0x0003e2000d9a1014 */
[----:B------:R-:W-:-:S03]  /*12d50*/  VIADD R244, R102, 0xffffff1c ;  /* 0xffffff1c66f47836 */ /* 0x000fc60000000000 */
[----:B------:R2:W-:Y:S01]  /*12d60*/  LDGSTS.E [R2+0x6fc00], desc[UR20][R94.64], !P3 ;  /* 0x6fc000005e027fae */ /* 0x0005e2000d9a1014 */
[C---:B---3--:R-:W-:Y:S02]  /*12d70*/  IMAD.WIDE R92, R245.reuse, 0x4, R242 ;  /* 0x00000004f55c7825 */ /* 0x048fe400078e02f2 */
[----:B------:R-:W3:Y:S03]  /*12d80*/  LDC R242, c[0x0][0x3a0] ;  /* 0x0000e800fff27b82 */ /* 0x000ee60000000800 */
[----:B------:R1:W-:Y:S04]  /*12d90*/  STL.64 [R1+0x7d8], R92 ;  /* 0x0007d85c01007387 */ /* 0x0003e80000100a00 */
[----:B------:R-:W-:Y:S04]  /*12da0*/  LDGSTS.E [R2+0x6fe00], desc[UR20][R92.64], !P3 ;  /* 0x6fe000005c027fae */ /* 0x000fe8000d9a1014 */
[----:B-1----:R-:W3:Y:S01]  /*12db0*/  LDL.LU.64 R92, [R1+0x218] ;  /* 0x00021800015c7983 */ /* 0x002ee20000300a00 */
[----:B------:R-:W-:-:S03]  /*12dc0*/  IMAD.WIDE R100, R245, 0x4, R90 ;  /* 0x00000004f5647825 */ /* 0x000fc600078e025a */
[----:B------:R-:W3:Y:S01]  /*12dd0*/  LDL.LU.64 R102, [R1+0x210] ;  /* 0x0002100001667983 */ /* 0x000ee20000300a00 */
[----:B------:R-:W-:-:S03]  /*12de0*/  IMAD.WIDE R96, R245, 0x4, R246 ;  /* 0x00000004f5607825 */ /* 0x000fc600078e02f6 */
[----:B------:R1:W-:Y:S04]  /*12df0*/  STL.64 [R1+0x7d0], R100 ;  /* 0x0007d06401007387 */ /* 0x0003e80000100a00 */
[----:B------:R-:W3:Y:S04]  /*12e00*/  LDL.LU.64 R90, [R1+0x208] ;  /* 0x00020800015a7983 */ /* 0x000ee80000300a00 */
[----:B------:R-:W3:Y:S01]  /*12e10*/  LDL.LU.64 R246, [R1+0x200] ;  /* 0x0002000001f67983 */ /* 0x000ee20000300a00 */
[----:B--2---:R-:W-:-:S03]  /*12e20*/  IMAD.WIDE R94, R245, 0x4, R88 ;  /* 0x00000004f55e7825 */ /* 0x004fc600078e0258 */
[----:B------:R2:W-:Y:S04]  /*12e30*/  STL.64 [R1+0x7c8], R96 ;  /* 0x0007c86001007387 */ /* 0x0005e80000100a00 */
[----:B------:R-:W-:Y:S01]  /*12e40*/  LDGSTS.E [R2+0x70000], desc[UR20][R100.64], !P4 ;  /* 0x7000000064027fae */ /* 0x000fe2000e1a1014 */
[----:B----4-:R-:W-:-:S03]  /*12e50*/  IMAD.WIDE R88, R245, 0x4, R250 ;  /* 0x00000004f5587825 */ /* 0x010fc600078e02fa */
[----:B------:R4:W-:Y:S04]  /*12e60*/  STL.64 [R1+0x7c0], R94 ;  /* 0x0007c05e01007387 */ /* 0x0009e80000100a00 */
[----:B------:R2:W-:Y:S04]  /*12e70*/  STL.64 [R1+0x7b8], R88 ;  /* 0x0007b85801007387 */ /* 0x0005e80000100a00 */
[----:B------:R-:W3:Y:S04]  /*12e80*/  LDL.LU.64 R250, [R1+0x1f8] ;  /* 0x0001f80001fa7983 */ /* 0x000ee80000300a00 */
[----:B-1----:R-:W3:Y:S04]  /*12e90*/  LDL.LU.64 R100, [R1+0x1f0] ;  /* 0x0001f00001647983 */ /* 0x002ee80000300a00 */
[----:B------:R-:W-:Y:S04]  /*12ea0*/  LDGSTS.E [R2+0x70200], desc[UR20][R96.64], !P4 ;  /* 0x7020000060027fae */ /* 0x000fe8000e1a1014 */
[----:B------:R-:W-:Y:S01]  /*12eb0*/  LDGSTS.E [R2+0x70400], desc[UR20][R94.64], !P4 ;  /* 0x704000005e027fae */ /* 0x000fe2000e1a1014 */
[----:B------:R-:W-:-:S03]  /*12ec0*/  ISETP.GE.U32.AND P3, PT, R244, 0x7ffffedd, PT ;  /* 0x7ffffeddf400780c */ /* 0x000fc60003f66070 */
[----:B--2---:R-:W2:Y:S04]  /*12ed0*/  LDL.LU.64 R96, [R1+0x1e8] ;  /* 0x0001e80001607983 */ /* 0x004ea80000300a00 */
[----:B----4-:R-:W4:Y:S01]  /*12ee0*/  LDL.LU.64 R94, [R1+0x1e0] ;  /* 0x0001e000015e7983 */ /* 0x010f220000300a00 */
[----:B------:R-:W-:-:S03]  /*12ef0*/  IADD3 R244, PT, PT, R248, -0xe5, RZ ;  /* 0xffffff1bf8f47810 */ /* 0x000fc60007ffe0ff */
[----:B------:R1:W-:Y:S01]  /*12f00*/  LDGSTS.E [R2+0x70600], desc[UR20][R88.64], !P4 ;  /* 0x7060000058027fae */ /* 0x0003e2000e1a1014 */
[----:B-----5:R-:W-:-:S04]  /*12f10*/  IMAD.WIDE R240, R245, 0x4, R240 ;  /* 0x00000004f5f07825 */ /* 0x020fc800078e02f0 */
[C---:B------:R-:W-:Y:S01]  /*12f20*/  IMAD.WIDE R106, R245.reuse, 0x4, R106 ;  /* 0x00000004f56a7825 */ /* 0x040fe200078e026a */
[----:B------:R5:W-:Y:S01]  /*12f30*/  STL.64 [R1+0x7b0], R240 ;  /* 0x0007b0f001007387 */ /* 0x000be20000100a00 */
[----:B-1----:R-:W1:Y:S02]  /*12f40*/  LDC R89, c[0x0][0x3a0] ;  /* 0x0000e800ff597b82 */ /* 0x002e640000000800 */
[C---:B------:R-:W-:Y:S01]  /*12f50*/  IMAD.WIDE R104, R245.reuse, 0x4, R104 ;  /* 0x00000004f5687825 */ /* 0x040fe200078e0268 */
[----:B------:R-:W-:Y:S05]  /*12f60*/  STL.64 [R1+0x7a8], R106 ;  /* 0x0007a86a01007387 */ /* 0x000fea0000100a00 */
[----:B------:R-:W1:Y:S01]  /*12f70*/  LDC R88, c[0x0][0x3a0] ;  /* 0x0000e800ff587b82 */ /* 0x000e620000000800 */
[----:B------:R-:W-:Y:S01]  /*12f80*/  LDGSTS.E [R2+0x70800], desc[UR20][R240.64], !P2 ;  /* 0x70800000f0027fae */ /* 0x000fe2000d1a1014 */
[----:B------:R-:W-:-:S03]  /*12f90*/  IMAD.WIDE R98, R245, 0x4, R98 ;  /* 0x00000004f5627825 */ /* 0x000fc600078e0262 */
[----:B------:R-:W-:Y:S01]  /*12fa0*/  STL.64 [R1+0x7a0], R104 ;  /* 0x0007a06801007387 */ /* 0x000fe20000100a00 */
[----:B------:R-:W-:-:S03]  /*12fb0*/  ISETP.GE.U32.AND P4, PT, R244, 0x7ffffedc, PT ;  /* 0x7ffffedcf400780c */ /* 0x000fc60003f86070 */
[----:B------:R1:W-:Y:S04]  /*12fc0*/  LDGSTS.E [R2+0x70a00], desc[UR20][R106.64], !P2 ;  /* 0x70a000006a027fae */ /* 0x0003e8000d1a1014 */
[----:B------:R5:W-:Y:S01]  /*12fd0*/  STL.64 [R1+0x798], R98 ;  /* 0x0007986201007387 */ /* 0x000be20000100a00 */
[----:B------:R-:W-:-:S03]  /*12fe0*/  VIADD R244, R249, 0xffffff1a ;  /* 0xffffff1af9f47836 */ /* 0x000fc60000000000 */
[----:B------:R1:W-:Y:S04]  /*12ff0*/  LDGSTS.E [R2+0x70c00], desc[UR20][R104.64], !P2 ;  /* 0x70c0000068027fae */ /* 0x0003e8000d1a1014 */
[----:B-----5:R-:W5:Y:S04]  /*13000*/  LDL.LU.64 R240, [R1+0x1d8] ;  /* 0x0001d80001f07983 */ /* 0x020f680000300a00 */
[----:B------:R-:W-:Y:S04]  /*13010*/  LDGSTS.E [R2+0x70e00], desc[UR20][R98.64], !P2 ;  /* 0x70e0000062027fae */ /* 0x000fe8000d1a1014 */
[----:B------:R-:W5:Y:S01]  /*13020*/  LDL.LU.64 R98, [R1+0x1d0] ;  /* 0x0001d00001627983 */ /* 0x000f620000300a00 */
[----:B---3--:R-:W-:-:S03]  /*13030*/  IMAD.WIDE R248, R245, 0x4, R92 ;  /* 0x00000004f5f87825 */ /* 0x008fc600078e025c */
[----:B------:R-:W3:Y:S01]  /*13040*/  LDL.LU.64 R92, [R1+0x1c8] ;  /* 0x0001c800015c7983 */ /* 0x000ee20000300a00 */
[----:B-1----:R-:W-:-:S03]  /*13050*/  IMAD.WIDE R106, R245, 0x4, R102 ;  /* 0x00000004f56a7825 */ /* 0x002fc600078e0266 */
[----:B------:R-:W-:Y:S04]  /*13060*/  LDGSTS.E [R2+0x71000], desc[UR20][R248.64], !P5 ;  /* 0x71000000f8027fae */ /* 0x000fe8000e9a1014 */
[----:B------:R-:W-:Y:S01]  /*13070*/  LDGSTS.E [R2+0x71200], desc[UR20][R106.64], !P5 ;  /* 0x712000006a027fae */ /* 0x000fe2000e9a1014 */
[----:B------:R-:W-:-:S03]  /*13080*/  IMAD.WIDE R104, R245, 0x4, R90 ;  /* 0x00000004f5687825 */ /* 0x000fc600078e025a */
[----:B------:R-:W3:Y:S01]  /*13090*/  LDL.LU.64 R90, [R1+0x1c0] ;  /* 0x0001c000015a7983 */ /* 0x000ee20000300a00 */
[----:B------:R-:W-:-:S03]  /*130a0*/  IMAD.WIDE R102, R245, 0x4, R246 ;  /* 0x00000004f5667825 */ /* 0x000fc600078e02f6 */
[----:B------:R-:W-:Y:S04]  /*130b0*/  STL.64 [R1+0x790], R106 ;  /* 0x0007906a01007387 */ /* 0x000fe80000100a00 */
[----:B------:R1:W-:Y:S04]  /*130c0*/  STL.64 [R1+0x788], R104 ;  /* 0x0007886801007387 */ /* 0x0003e80000100a00 */
[----:B------:R2:W-:Y:S04]  /*130d0*/  STL.64 [R1+0x780], R102 ;  /* 0x0007806601007387 */ /* 0x0005e80000100a00 */
[----:B------:R1:W-:Y:S04]  /*130e0*/  LDGSTS.E [R2+0x71400], desc[UR20][R104.64], !P5 ;  /* 0x7140000068027fae */ /* 0x0003e8000e9a1014 */
[----:B------:R-:W3:Y:S04]  /*130f0*/  LDL.LU.64 R246, [R1+0x1b8] ;  /* 0x0001b80001f67983 */ /* 0x000ee80000300a00 */
[----:B------:R2:W-:Y:S01]  /*13100*/  LDGSTS.E [R2+0x71600], desc[UR20][R102.64], !P5 ;  /* 0x7160000066027fae */ /* 0x0005e2000e9a1014 */
[----:B------:R-:W-:-:S04]  /*13110*/  IMAD.WIDE R250, R245, 0x4, R250 ;  /* 0x00000004f5fa7825 */ /* 0x000fc800078e02fa */
[C---:B-1----:R-:W-:Y:S01]  /*13120*/  IMAD.WIDE R104, R245.reuse, 0x4, R100 ;  /* 0x00000004f5687825 */ /* 0x042fe200078e0264 */
[----:B------:R1:W-:Y:S04]  /*13130*/  STL.64 [R1+0x778], R250 ;  /* 0x000778fa01007387 */ /* 0x0003e80000100a00 */
[----:B------:R-:W3:Y:S04]  /*13140*/  LDL.LU.64 R106, [R1+0x1b0] ;  /* 0x0001b000016a7983 */ /* 0x000ee80000300a00 */
[----:B------:R1:W-:Y:S04]  /*13150*/  STL.64 [R1+0x770], R104 ;  /* 0x0007706801007387 */ /* 0x0003e80000100a00 */
[----:B------:R-:W-:Y:S01]  /*13160*/  LDGSTS.E [R2+0x71800], desc[UR20][R250.64], !P3 ;  /* 0x71800000fa027fae */ /* 0x000fe2000d9a1014 */
[----:B--2---:R-:W-:Y:S01]  /*13170*/  IMAD.WIDE R102, R245, 0x4, R96 ;  /* 0x00000004f5667825 */ /* 0x004fe200078e0260 */
[----:B------:R-:W-:-:S02]  /*13180*/  ISETP.GE.U32.AND P2, PT, R244, 0x7ffffedb, PT ;  /* 0x7ffffedbf400780c */ /* 0x000fc40003f46070 */
[----:B------:R-:W2:Y:S01]  /*13190*/  LDL.LU.64 R96, [R1+0x1a8] ;  /* 0x0001a80001607983 */ /* 0x000ea20000300a00 */
[----:B----4-:R-:W-:-:S03]  /*131a0*/  IMAD.WIDE R100, R245, 0x4, R94 ;  /* 0x00000004f5647825 */ /* 0x010fc600078e025e */
[----:B------:R4:W-:Y:S04]  /*131b0*/  STL.64 [R1+0x768], R102 ;  /* 0x0007686601007387 */ /* 0x0009e80000100a00 */
[----:B------:R-:W2:Y:S04]  /*131c0*/  LDL.LU.64 R94, [R1+0x1a0] ;  /* 0x0001a000015e7983 */ /* 0x000ea80000300a00 */
[----:B------:R3:W-:Y:S04]  /*131d0*/  STL.64 [R1+0x760], R100 ;  /* 0x0007606401007387 */ /* 0x0007e80000100a00 */
[----:B-1----:R-:W2:Y:S01]  /*131e0*/  LDL.LU.64 R250, [R1+0x198] ;  /* 0x0001980001fa7983 */ /* 0x002ea20000300a00 */
[----:B------:R-:W-:-:S02]  /*131f0*/  VIADD R244, R242, 0xffffff19 ;  /* 0xffffff19f2f47836 */ /* 0x000fc40000000000 */
[----:B------:R-:W1:Y:S01]  /*13200*/  LDC R242, c[0x0][0x3a0] ;  /* 0x0000e800fff27b82 */ /* 0x000e620000000800 */
[----:B------:R-:W-:Y:S04]  /*13210*/  LDGSTS.E [R2+0x71a00], desc[UR20][R104.64], !P3 ;  /* 0x71a0000068027fae */ /* 0x000fe8000d9a1014 */
[----:B------:R4:W-:Y:S04]  /*13220*/  LDGSTS.E [R2+0x71c00], desc[UR20][R102.64], !P3 ;  /* 0x71c0000066027fae */ /* 0x0009e8000d9a1014 */
[----:B------:R3:W-:Y:S04]  /*13230*/  LDGSTS.E [R2+0x71e00], desc[UR20][R100.64], !P3 ;  /* 0x71e0000064027fae */ /* 0x0007e8000d9a1014 */
[----:B------:R-:W2:Y:S01]  /*13240*/  LDL.LU.64 R104, [R1+0x190] ;  /* 0x0001900001687983 */ /* 0x000ea20000300a00 */
[----:B------:R-:W-:-:S02]  /*13250*/  ISETP.GE.U32.AND P5, PT, R244, 0x7ffffeda, PT ;  /* 0x7ffffedaf400780c */ /* 0x000fc40003fa6070 */
[----:B------:R-:W-:Y:S02]  /*13260*/  IADD3 R244, PT, PT, R89, -0xe8, RZ ;  /* 0xffffff1859f47810 */ /* 0x000fe40007ffe0ff */
[----:B------:R-:W1:Y:S01]  /*13270*/  LDC R89, c[0x0][0x3a0] ;  /* 0x0000e800ff597b82 */ /* 0x000e620000000800 */
[----:B-----5:R-:W-:-:S05]  /*13280*/  IMAD.WIDE R240, R245, 0x4, R240 ;  /* 0x00000004f5f07825 */ /* 0x020fca00078e02f0 */
[----:B------:R5:W-:Y:S04]  /*13290*/  STL.64 [R1+0x758], R240 ;  /* 0x000758f001007387 */ /* 0x000be80000100a00 */
[----:B------:R5:W-:Y:S01]  /*132a0*/  LDGSTS.E [R2+0x72000], desc[UR20][R240.64], !P4 ;  /* 0x72000000f0027fae */ /* 0x000be2000e1a1014 */
[----:B----4-:R-:W-:-:S05]  /*132b0*/  IMAD.WIDE R102, R245, 0x4, R98 ;  /* 0x00000004f5667825 */ /* 0x010fca00078e0262 */
[----:B------:R-:W-:Y:S01]  /*132c0*/  LDGSTS.E [R2+0x72200], desc[UR20][R102.64], !P4 ;  /* 0x7220000066027fae */ /* 0x000fe2000e1a1014 */
[----:B------:R-:W-:Y:S01]  /*132d0*/  ISETP.GE.U32.AND P3, PT, R244, 0x7ffffed9, PT ;  /* 0x7ffffed9f400780c */ /* 0x000fe20003f66070 */
[----:B------:R-:W-:Y:S02]  /*132e0*/  VIADD R244, R88, 0xffffff17 ;  /* 0xffffff1758f47836 */ /* 0x000fe40000000000 */
[----:B------:R-:W4:Y:S01]  /*132f0*/  LDC R88, c[0x0][0x3a0] ;  /* 0x0000e800ff587b82 */ /* 0x000f220000000800 */
[C---:B---3--:R-:W-:Y:S02]  /*13300*/  IMAD.WIDE R100, R245.reuse, 0x4, R92 ;  /* 0x00000004f5647825 */ /* 0x048fe400078e025c */
[----:B------:R-:W3:Y:S04]  /*13310*/  LDL.LU.64 R92, [R1+0x188] ;  /* 0x00018800015c7983 */ /* 0x000ee80000300a00 */
[----:B------:R1:W-:Y:S04]  /*13320*/  STL.64 [R1+0x750], R102 ;  /* 0x0007506601007387 */ /* 0x0003e80000100a00 */
[----:B------:R-:W-:Y:S01]  /*13330*/  LDGSTS.E [R2+0x72400], desc[UR20][R100.64], !P4 ;  /* 0x7240000064027fae */ /* 0x000fe2000e1a1014 */
[----:B------:R-:W-:-:S03]  /*13340*/  IMAD.WIDE R98, R245, 0x4, R90 ;  /* 0x00000004f5627825 */ /* 0x000fc600078e025a */
[----:B------:R-:W4:Y:S04]  /*13350*/  LDL.LU.64 R90, [R1+0x180] ;  /* 0x00018000015a7983 */ /* 0x000f280000300a00 */
[----:B------:R1:W-:Y:S04]  /*13360*/  STL.64 [R1+0x748], R100 ;  /* 0x0007486401007387 */ /* 0x0003e80000100a00 */
[----:B------:R1:W-:Y:S04]  /*13370*/  STL.64 [R1+0x740], R98 ;  /* 0x0007406201007387 */ /* 0x0003e80000100a00 */
[----:B------:R-:W-:Y:S01]  /*13380*/  LDGSTS.E [R2+0x72600], desc[UR20][R98.64], !P4 ;  /* 0x7260000062027fae */ /* 0x000fe2000e1a1014 */
[----:B-----5:R-:W-:-:S03]  /*13390*/  IMAD.WIDE R240, R245, 0x4, R246 ;  /* 0x00000004f5f07825 */ /* 0x020fc600078e02f6 */
[----:B------:R-:W5:Y:S04]  /*133a0*/  LDL.LU.64 R246, [R1+0x178] ;  /* 0x0001780001f67983 */ /* 0x000f680000300a00 */
[----:B-1----:R-:W5:Y:S04]  /*133b0*/  LDL.LU.64 R102, [R1+0x170] ;  /* 0x0001700001667983 */ /* 0x002f680000300a00 */
[----:B------:R-:W5:Y:S04]  /*133c0*/  LDL.LU.64 R100, [R1+0x168] ;  /* 0x0001680001647983 */ /* 0x000f680000300a00 */
[----:B------:R1:W-:Y:S01]  /*133d0*/  STL.64 [R1+0x738], R240 ;  /* 0x000738f001007387 */ /* 0x0003e20000100a00 */
[----:B------:R-:W-:-:S03]  /*133e0*/  IMAD.WIDE R106, R245, 0x4, R106 ;  /* 0x00000004f56a7825 */ /* 0x000fc600078e026a */
[----:B------:R-:W5:Y:S01]  /*133f0*/  LDL.LU.64 R98, [R1+0x160] ;  /* 0x0001600001627983 */ /* 0x000f620000300a00 */
[----:B------:R-:W-:Y:S01]  /*13400*/  ISETP.GE.U32.AND P4, PT, R244, 0x7ffffed8, PT ;  /* 0x7ffffed8f400780c */ /* 0x000fe20003f86070 */
[----:B------:R-:W-:Y:S02]  /*13410*/  VIADD R244, R242, 0xffffff16 ;  /* 0xffffff16f2f47836 */ /* 0x000fe40000000000 */
[----:B------:R1:W-:Y:S04]  /*13420*/  STL.64 [R1+0x730], R106 ;  /* 0x0007306a01007387 */ /* 0x0003e80000100a00 */
[----:B------:R1:W-:Y:S01]  /*13430*/  LDGSTS.E [R2+0x72800], desc[UR20][R240.64], !P2 ;  /* 0x72800000f0027fae */ /* 0x0003e2000d1a1014 */
[----:B--2---:R-:W-:-:S03]  /*13440*/  IMAD.WIDE R96, R245, 0x4, R96 ;  /* 0x00000004f5607825 */ /* 0x004fc600078e0260 */
[----:B------:R2:W-:Y:S01]  /*13450*/  LDGSTS.E [R2+0x72a00], desc[UR20][R106.64], !P2 ;  /* 0x72a000006a027fae */ /* 0x0005e2000d1a1014 */
[----:B------:R-:W-:-:S03]  /*13460*/  IMAD.WIDE R94, R245, 0x4, R94 ;  /* 0x00000004f55e7825 */ /* 0x000fc600078e025e */
[----:B------:R2:W-:Y:S04]  /*13470*/  STL.64 [R1+0x728], R96 ;  /* 0x0007286001007387 */ /* 0x0005e80000100a00 */
[----:B------:R2:W-:Y:S04]  /*13480*/  STL.64 [R1+0x720], R94 ;  /* 0x0007205e01007387 */ /* 0x0005e80000100a00 */
[----:B------:R-:W5:Y:S01]  /*13490*/  LDL.LU.64 R242, [R1+0x158] ;  /* 0x0001580001f27983 */ /* 0x000f620000300a00 */
[----:B-1----:R-:W-:-:S03]  /*134a0*/  IMAD.WIDE R240, R245, 0x4, R250 ;  /* 0x00000004f5f07825 */ /* 0x002fc600078e02fa */
[----:B------:R1:W-:Y:S04]  /*134b0*/  LDGSTS.E [R2+0x72c00], desc[UR20][R96.64], !P2 ;  /* 0x72c0000060027fae */ /* 0x0003e8000d1a1014 */
[----:B------:R-:W-:Y:S04]  /*134c0*/  LDGSTS.E [R2+0x72e00], desc[UR20][R94.64], !P2 ;  /* 0x72e000005e027fae */ /* 0x000fe8000d1a1014 */
[----:B------:R-:W-:Y:S01]  /*134d0*/  LDGSTS.E [R2+0x73000], desc[UR20][R240.64], !P5 ;  /* 0x73000000f0027fae */ /* 0x000fe2000e9a1014 */
[----:B--2---:R-:W-:Y:S01]  /*134e0*/  IMAD.WIDE R106, R245, 0x4, R104 ;  /* 0x00000004f56a7825 */ /* 0x004fe200078e0268 */
[----:B-1----:R-:W1:Y:S02]  /*134f0*/  LDC R96, c[0x0][0x3a0] ;  /* 0x0000e800ff607b82 */ /* 0x002e640000000800 */
[----:B------:R-:W2:Y:S04]  /*13500*/  LDL.LU.64 R94, [R1+0x150] ;  /* 0x00015000015e7983 */ /* 0x000ea80000300a00 */
[----:B------:R-:W2:Y:S04]  /*13510*/  LDL.LU.64 R250, [R1+0x148] ;  /* 0x0001480001fa7983 */ /* 0x000ea80000300a00 */
[----:B------:R-:W-:Y:S04]  /*13520*/  STL.64 [R1+0x718], R240 ;  /* 0x000718f001007387 */ /* 0x000fe80000100a00 */
[----:B------:R1:W-:Y:S01]  /*13530*/  LDGSTS.E [R2+0x73200], desc[UR20][R106.64], !P5 ;  /* 0x732000006a027fae */ /* 0x0003e2000e9a1014 */
[----:B------:R-:W-:-:S02]  /*13540*/  ISETP.GE.U32.AND P2, PT, R244, 0x7ffffed7, PT ;  /* 0x7ffffed7f400780c */ /* 0x000fc40003f46070 */
[----:B------:R-:W-:Y:S01]  /*13550*/  IADD3 R244, PT, PT, R89, -0xeb, RZ ;  /* 0xffffff1559f47810 */ /* 0x000fe20007ffe0ff */
[C---:B---3--:R-:W-:Y:S02]  /*13560*/  IMAD.WIDE R104, R245.reuse, 0x4, R92 ;  /* 0x00000004f5687825 */ /* 0x048fe400078e025c */
[----:B------:R-:W3:Y:S04]  /*13570*/  LDL.LU.64 R92, [R1+0x140] ;  /* 0x00014000015c7983 */ /* 0x000ee80000300a00 */
[----:B------:R1:W-:Y:S01]  /*13580*/  STL.64 [R1+0x710], R106 ;  /* 0x0007106a01007387 */ /* 0x0003e20000100a00 */
[----:B----4-:R-:W-:-:S03]  /*13590*/  IMAD.WIDE R90, R245, 0x4, R90 ;  /* 0x00000004f55a7825 */ /* 0x010fc600078e025a */
[----:B------:R4:W-:Y:S04]  /*135a0*/  STL.64 [R1+0x708], R104 ;  /* 0x0007086801007387 */ /* 0x0009e80000100a00 */
[----:B------:R4:W-:Y:S01]  /*135b0*/  LDGSTS.E [R2+0x73400], desc[UR20][R104.64], !P5 ;  /* 0x7340000068027fae */ /* 0x0009e2000e9a1014 */
[----:B-1----:R-:W1:Y:S03]  /*135c0*/  LDC R106, c[0x0][0x3a0] ;  /* 0x0000e800ff6a7b82 */ /* 0x002e660000000800 */
[----:B------:R4:W-:Y:S04]  /*135d0*/  STL.64 [R1+0x700], R90 ;  /* 0x0007005a01007387 */ /* 0x0009e80000100a00 */
[----:B------:R-:W-:Y:S01]  /*135e0*/  LDGSTS.E [R2+0x73600], desc[UR20][R90.64], !P5 ;  /* 0x736000005a027fae */ /* 0x000fe2000e9a1014 */
[C---:B-----5:R-:W-:Y:S01]  /*135f0*/  IMAD.WIDE R246, R245.reuse, 0x4, R246 ;  /* 0x00000004f5f67825 */ /* 0x060fe200078e02f6 */
[----:B------:R-:W5:Y:S03]  /*13600*/  LDC R107, c[0x0][0x3a0] ;  /* 0x0000e800ff6b7b82 */ /* 0x000f660000000800 */
[C---:B----4-:R-:W-:Y:S01]  /*13610*/  IMAD.WIDE R104, R245.reuse, 0x4, R102 ;  /* 0x00000004f5687825 */ /* 0x050fe200078e0266 */
[----:B------:R-:W4:Y:S03]  /*13620*/  LDL.LU.64 R90, [R1+0x138] ;  /* 0x00013800015a7983 */ /* 0x000f260000300a00 */
[----:B------:R-:W-:Y:S01]  /*13630*/  IMAD.WIDE R102, R245, 0x4, R100 ;  /* 0x00000004f5667825 */ /* 0x000fe200078e0264 */
[----:B------:R-:W5:Y:S01]  /*13640*/  LDL.LU.64 R240, [R1+0x130] ;  /* 0x0001300001f07983 */ /* 0x000f620000300a00 */
[----:B------:R-:W-:-:S03]  /*13650*/  ISETP.GE.U32.AND P5, PT, R244, 0x7ffffed6, PT ;  /* 0x7ffffed6f400780c */ /* 0x000fc60003fa6070 */
[----:B------:R1:W-:Y:S01]  /*13660*/  STL.64 [R1+0x6f8], R246 ;  /* 0x0006f8f601007387 */ /* 0x0003e20000100a00 */
[----:B------:R-:W-:Y:S02]  /*13670*/  VIADD R244, R88, 0xffffff14 ;  /* 0xffffff1458f47836 */ /* 0x000fe40000000000 */
[C---:B------:R-:W-:Y:S01]  /*13680*/  IMAD.WIDE R100, R245.reuse, 0x4, R98 ;  /* 0x00000004f5647825 */ /* 0x040fe200078e0262 */
[----:B------:R1:W-:Y:S04]  /*13690*/  STL.64 [R1+0x6f0], R104 ;  /* 0x0006f06801007387 */ /* 0x0003e80000100a00 */
[----:B------:R-:W5:Y:S04]  /*136a0*/  LDL.LU.64 R98, [R1+0x128] ;  /* 0x0001280001627983 */ /* 0x000f680000300a00 */
[----:B------:R1:W-:Y:S04]  /*136b0*/  STL.64 [R1+0x6e8], R102 ;  /* 0x0006e86601007387 */ /* 0x0003e80000100a00 */
[----:B------:R-:W5:Y:S04]  /*136c0*/  LDL.LU.64 R88, [R1+0x120] ;  /* 0x0001200001587983 */ /* 0x000f680000300a00 */
[----:B------:R-:W-:Y:S04]  /*136d0*/  LDGSTS.E [R2+0x73800], desc[UR20][R246.64], !P3 ;  /* 0x73800000f6027fae */ /* 0x000fe8000d9a1014 */
[----:B------:R1:W-:Y:S04]  /*136e0*/  LDGSTS.E [R2+0x73a00], desc[UR20][R104.64], !P3 ;  /* 0x73a0000068027fae */ /* 0x0003e8000d9a1014 */
[----:B------:R2:W-:Y:S04]  /*136f0*/  STL.64 [R1+0x6e0], R100 ;  /* 0x0006e06401007387 */ /* 0x0005e80000100a00 */
[----:B------:R1:W-:Y:S04]  /*13700*/  LDGSTS.E [R2+0x73c00], desc[UR20][R102.64], !P3 ;  /* 0x73c0000066027fae */ /* 0x0003e8000d9a1014 */
[----:B-1----:R-:W5:Y:S01]  /*13710*/  LDL.LU.64 R246, [R1+0x110] ;  /* 0x0001100001f67983 */ /* 0x002f620000300a00 */
[----:B------:R-:W1:Y:S03]  /*13720*/  LDC R105, c[0x0][0x3a0] ;  /* 0x0000e800ff697b82 */ /* 0x000e660000000800 */
[----:B------:R2:W-:Y:S01]  /*13730*/  LDGSTS.E [R2+0x73e00], desc[UR20][R100.64], !P3 ;  /* 0x73e0000064027fae */ /* 0x0005e2000d9a1014 */
[----:B------:R-:W-:-:S04]  /*13740*/  IMAD.WIDE R102, R245, 0x4, R242 ;  /* 0x00000004f5667825 */ /* 0x000fc800078e02f2 */
[----:B------:R-:W1:Y:S01]  /*13750*/  LDC R104, c[0x0][0x3a0] ;  /* 0x0000e800ff687b82 */ /* 0x000e620000000800 */
[----:B------:R-:W5:Y:S04]  /*13760*/  LDL.LU.64 R242, [R1+0x108] ;  /* 0x0001080001f27983 */ /* 0x000f680000300a00 */
[----:B------:R-:W-:Y:S01]  /*13770*/  STL.64 [R1+0x6d8], R102 ;  /* 0x0006d86601007387 */ /* 0x000fe20000100a00 */
[C---:B--2---:R-:W-:Y:S01]  /*13780*/  IMAD.WIDE R100, R245.reuse, 0x4, R94 ;  /* 0x00000004f5647825 */ /* 0x044fe200078e025e */
[----:B------:R-:W-:Y:S02]  /*13790*/  ISETP.GE.U32.AND P3, PT, R244, 0x7ffffed5, PT ;  /* 0x7ffffed5f400780c */ /* 0x000fe40003f66070 */
[----:B------:R4:W-:Y:S01]  /*137a0*/  LDGSTS.E [R2+0x74000], desc[UR20][R102.64], !P4 ;  /* 0x7400000066027fae */ /* 0x0009e2000e1a1014 */
[----:B------:R-:W-:-:S03]  /*137b0*/  IMAD.WIDE R94, R245, 0x4, R250 ;  /* 0x00000004f55e7825 */ /* 0x000fc600078e02fa */
[----:B------:R-:W2:Y:S01]  /*137c0*/  LDL.LU.64 R250, [R1+0x100] ;  /* 0x0001000001fa7983 */ /* 0x000ea20000300a00 */
[----:B------:R-:W-:-:S03]  /*137d0*/  VIADD R244, R96, 0xffffff13 ;  /* 0xffffff1360f47836 */ /* 0x000fc60000000000 */
[----:B------:R-:W-:Y:S04]  /*137e0*/  STL.64 [R1+0x6d0], R100 ;  /* 0x0006d06401007387 */ /* 0x000fe80000100a00 */
[----:B------:R1:W-:Y:S04]  /*137f0*/  STL.64 [R1+0x6c8], R94 ;  /* 0x0006c85e01007387 */ /* 0x0003e80000100a00 */
[----:B------:R-:W2:Y:S04]  /*13800*/  LDL.LU.64 R96, [R1+0xf8] ;  /* 0x0000f80001607983 */ /* 0x000ea80000300a00 */
[----:B------:R5:W-:Y:S04]  /*13810*/  LDGSTS.E [R2+0x74200], desc[UR20][R100.64], !P4 ;  /* 0x7420000064027fae */ /* 0x000be8000e1a1014 */
[----:B------:R-:W-:Y:S01]  /*13820*/  LDGSTS.E [R2+0x74400], desc[UR20][R94.64], !P4 ;  /* 0x744000005e027fae */ /* 0x000fe2000e1a1014 */
[----:B---3--:R-:W-:-:S05]  /*13830*/  IMAD.WIDE R92, R245, 0x4, R92 ;  /* 0x00000004f55c7825 */ /* 0x008fca00078e025c */
[----:B------:R3:W-:Y:S04]  /*13840*/  STL.64 [R1+0x6c0], R92 ;  /* 0x0006c05c01007387 */ /* 0x0007e80000100a00 */
[----:B------:R-:W-:Y:S04]  /*13850*/  LDGSTS.E [R2+0x74600], desc[UR20][R92.64], !P4 ;  /* 0x746000005c027fae */ /* 0x000fe8000e1a1014 */
[----:B-1----:R-:W2:Y:S04]  /*13860*/  LDL.LU.64 R94, [R1+0xf0] ;  /* 0x0000f000015e7983 */ /* 0x002ea80000300a00 */
[----:B---3--:R-:W3:Y:S01]  /*13870*/  LDL.LU.64 R92, [R1+0xe8] ;  /* 0x0000e800015c7983 */ /* 0x008ee20000300a00 */
[----:B----4-:R-:W-:-:S04]  /*13880*/  IMAD.WIDE R102, R245, 0x4, R90 ;  /* 0x00000004f5667825 */ /* 0x010fc800078e025a */
[C---:B-----5:R-:W-:Y:S01]  /*13890*/  IMAD.WIDE R100, R245.reuse, 0x4, R240 ;  /* 0x00000004f5647825 */ /* 0x060fe200078e02f0 */
[----:B------:R-:W-:Y:S04]  /*138a0*/  STL.64 [R1+0x6b8], R102 ;  /* 0x0006b86601007387 */ /* 0x000fe80000100a00 */
[----:B------:R-:W4:Y:S04]  /*138b0*/  LDL.LU.64 R90, [R1+0xe0] ;  /* 0x0000e000015a7983 */ /* 0x000f280000300a00 */
[----:B------:R1:W-:Y:S01]  /*138c0*/  STL.64 [R1+0x6b0], R100 ;  /* 0x0006b06401007387 */ /* 0x0003e20000100a00 */
[----:B------:R-:W-:-:S03]  /*138d0*/  IMAD.WIDE R98, R245, 0x4, R98 ;  /* 0x00000004f5627825 */ /* 0x000fc600078e0262 */
[----:B------:R-:W5:Y:S04]  /*138e0*/  LDL.LU.64 R240, [R1+0xd8] ;  /* 0x0000d80001f07983 */ /* 0x000f680000300a00 */
[----:B------:R2:W-:Y:S01]  /*138f0*/  LDGSTS.E [R2+0x74800], desc[UR20][R102.64], !P2 ;  /* 0x7480000066027fae */ /* 0x0005e2000d1a1014 */
[----:B------:R-:W-:-:S03]  /*13900*/  IMAD.WIDE R88, R245, 0x4, R88 ;  /* 0x00000004f5587825 */ /* 0x000fc600078e0258 */
[----:B------:R-:W-:Y:S04]  /*13910*/  STL.64 [R1+0x6a8], R98 ;  /* 0x0006a86201007387 */ /* 0x000fe80000100a00 */
[----:B------:R-:W-:Y:S04]  /*13920*/  LDGSTS.E [R2+0x74a00], desc[UR20][R100.64], !P2 ;  /* 0x74a0000064027fae */ /* 0x000fe8000d1a1014 */
[----:B------:R1:W-:Y:S04]  /*13930*/  STL.64 [R1+0x6a0], R88 ;  /* 0x0006a05801007387 */ /* 0x0003e80000100a00 */
[----:B------:R-:W-:Y:S04]  /*13940*/  LDGSTS.E [R2+0x74c00], desc[UR20][R98.64], !P2 ;  /* 0x74c0000062027fae */ /* 0x000fe8000d1a1014 */
[----:B------:R-:W-:Y:S01]  /*13950*/  LDGSTS.E [R2+0x74e00], desc[UR20][R88.64], !P2 ;  /* 0x74e0000058027fae */ /* 0x000fe2000d1a1014 */
[----:B------:R-:W-:-:S03]  /*13960*/  IMAD.WIDE R246, R245, 0x4, R246 ;  /* 0x00000004f5f67825 */ /* 0x000fc600078e02f6 */
[----:B-1----:R-:W5:Y:S01]  /*13970*/  LDL.LU.64 R100, [R1+0xd0] ;  /* 0x0000d00001647983 */ /* 0x002f620000300a00 */
[----:B------:R-:W-:-:S03]  /*13980*/  ISETP.GE.U32.AND P4, PT, R244, 0x7ffffed4, PT ;  /* 0x7ffffed4f400780c */ /* 0x000fc60003f86070 */
[----:B------:R-:W-:Y:S04]  /*13990*/  LDGSTS.E [R2+0x75000], desc[UR20][R246.64], !P5 ;  /* 0x75000000f6027fae */ /* 0x000fe8000e9a1014 */
[----:B------:R-:W5:Y:S04]  /*139a0*/  LDL.LU.64 R88, [R1+0xc8] ;  /* 0x0000c80001587983 */ /* 0x000f680000300a00 */
[----:B------:R-:W-:Y:S04]  /*139b0*/  STL.64 [R1+0x698], R246 ;  /* 0x000698f601007387 */ /* 0x000fe80000100a00 */
[----:B------:R-:W5:Y:S01]  /*139c0*/  LDL.LU.64 R98, [R1+0xc0] ;  /* 0x0000c00001627983 */ /* 0x000f620000300a00 */
[----:B--2---:R-:W-:-:S03]  /*139d0*/  IMAD.WIDE R102, R245, 0x4, R250 ;  /* 0x00000004f5667825 */ /* 0x004fc600078e02fa */
[----:B------:R-:W2:Y:S01]  /*139e0*/  LDL.LU.64 R250, [R1+0xb8] ;  /* 0x0000b80001fa7983 */ /* 0x000ea20000300a00 */
[C---:B------:R-:W-:Y:S01]  /*139f0*/  IMAD.WIDE R242, R245.reuse, 0x4, R242 ;  /* 0x00000004f5f27825 */ /* 0x040fe200078e02f2 */
[----:B------:R-:W-:Y:S02]  /*13a00*/  IADD3 R244, PT, PT, R106, -0xee, RZ ;  /* 0xffffff126af47810 */ /* 0x000fe40007ffe0ff */
[----:B------:R-:W1:Y:S02]  /*13a10*/  LDC R106, c[0x0][0x3a0] ;  /* 0x0000e800ff6a7b82 */ /* 0x000e640000000800 */
[----:B------:R-:W-:Y:S01]  /*13a20*/  STL.64 [R1+0x690], R242 ;  /* 0x000690f201007387 */ /* 0x000fe20000100a00 */
[----:B------:R-:W-:-:S03]  /*13a30*/  IMAD.WIDE R96, R245, 0x4, R96 ;  /* 0x00000004f5607825 */ /* 0x000fc600078e0260 */
[----:B------:R-:W-:Y:S04]  /*13a40*/  LDGSTS.E [R2+0x75200], desc[UR20][R242.64], !P5 ;  /* 0x75200000f2027fae */ /* 0x000fe8000e9a1014 */
[----:B------:R-:W-:Y:S04]  /*13a50*/  STL.64 [R1+0x688], R102 ;  /* 0x0006886601007387 */ /* 0x000fe80000100a00 */
[----:B------:R3:W-:Y:S01]  /*13a60*/  LDGSTS.E [R2+0x75400], desc[UR20][R102.64], !P5 ;  /* 0x7540000066027fae */ /* 0x0007e2000e9a1014 */
[----:B------:R-:W-:-:S03]  /*13a70*/  ISETP.GE.U32.AND P2, PT, R244, 0x7ffffed3, PT ;  /* 0x7ffffed3f400780c */ /* 0x000fc60003f46070 */
[----:B------:R1:W-:Y:S04]  /*13a80*/  STL.64 [R1+0x680], R96 ;  /* 0x0006806001007387 */ /* 0x0003e80000100a00 */
[----:B------:R-:W-:Y:S01]  /*13a90*/  LDGSTS.E [R2+0x75600], desc[UR20][R96.64], !P5 ;  /* 0x7560000060027fae */ /* 0x000fe2000e9a1014 */
[----:B------:R-:W-:-:S03]  /*13aa0*/  VIADD R244, R105, 0xffffff11 ;  /* 0xffffff1169f47836 */ /* 0x000fc60000000000 */
[----:B-1----:R-:W2:Y:S04]  /*13ab0*/  LDL.LU.64 R96, [R1+0xb0] ;  /* 0x0000b00001607983 */ /* 0x002ea80000300a00 */
[----:B------:R-:W2:Y:S04]  /*13ac0*/  LDL.LU.64 R242, [R1+0xa8] ;  /* 0x0000a80001f27983 */ /* 0x000ea80000300a00 */
[----:B------:R-:W2:Y:S01]  /*13ad0*/  LDL.LU.64 R246, [R1+0xa0] ;  /* 0x0000a00001f67983 */ /* 0x000ea20000300a00 */
[----:B------:R-:W-:Y:S01]  /*13ae0*/  ISETP.GE.U32.AND P5, PT, R244, 0x7ffffed2, PT ;  /* 0x7ffffed2f400780c */ /* 0x000fe20003fa6070 */
[----:B------:R-:W-:-:S02]  /*13af0*/  VIADD R244, R104, 0xffffff10 ;  /* 0xffffff1068f47836 */ /* 0x000fc40000000000 */
[----:B------:R-:W-:-:S04]  /*13b00*/  IMAD.WIDE R94, R245, 0x4, R94 ;  /* 0x00000004f55e7825 */ /* 0x000fc800078e025e */
[C---:B---3--:R-:W-:Y:S01]  /*13b10*/  IMAD.WIDE R102, R245.reuse, 0x4, R92 ;  /* 0x00000004f5667825 */ /* 0x048fe200078e025c */
[----:B------:R1:W-:Y:S04]  /*13b20*/  STL.64 [R1+0x678], R94 ;  /* 0x0006785e01007387 */ /* 0x0003e80000100a00 */
[----:B------:R-:W-:Y:S04]  /*13b30*/  STL.64 [R1+0x670], R102 ;  /* 0x0006706601007387 */ /* 0x000fe80000100a00 */
[----:B------:R-:W-:Y:S04]  /*13b40*/  LDGSTS.E [R2+0x75800], desc[UR20][R94.64], !P3 ;  /* 0x758000005e027fae */ /* 0x000fe8000d9a1014 */
[----:B------:R3:W-:Y:S01]  /*13b50*/  LDGSTS.E [R2+0x75a00], desc[UR20][R102.64], !P3 ;  /* 0x75a0000066027fae */ /* 0x0007e2000d9a1014 */
[----:B----4-:R-:W-:-:S05]  /*13b60*/  IMAD.WIDE R92, R245, 0x4, R90 ;  /* 0x00000004f55c7825 */ /* 0x010fca00078e025a */
[----:B------:R4:W-:Y:S01]  /*13b70*/  STL.64 [R1+0x668], R92 ;  /* 0x0006685c01007387 */ /* 0x0009e20000100a00 */
[----:B-----5:R-:W-:-:S03]  /*13b80*/  IMAD.WIDE R90, R245, 0x4, R240 ;  /* 0x00000004f55a7825 */ /* 0x020fc600078e02f0 */
[----:B-1----:R-:W5:Y:S01]  /*13b90*/  LDL.LU.64 R94, [R1+0x98] ;  /* 0x00009800015e7983 */ /* 0x002f620000300a00 */
[----:B------:R-:W1:Y:S03]  /*13ba0*/  LDC R241, c[0x0][0x3a0] ;  /* 0x0000e800fff17b82 */ /* 0x000e660000000800 */
[----:B------:R3:W-:Y:S04]  /*13bb0*/  STL.64 [R1+0x660], R90 ;  /* 0x0006605a01007387 */ /* 0x0007e80000100a00 */
[----:B------:R-:W-:Y:S01]  /*13bc0*/  LDGSTS.E [R2+0x75c00], desc[UR20][R92.64], !P3 ;  /* 0x75c000005c027fae */ /* 0x000fe2000d9a1014 */
[----:B------:R-:W1:Y:S03]  /*13bd0*/  LDC R240, c[0x0][0x3a0] ;  /* 0x0000e800fff07b82 */ /* 0x000e660000000800 */
[----:B------:R-:W-:Y:S04]  /*13be0*/  LDGSTS.E [R2+0x75e00], desc[UR20][R90.64], !P3 ;  /* 0x75e000005a027fae */ /* 0x000fe8000d9a1014 */
[----:B----4-:R-:W4:Y:S04]  /*13bf0*/  LDL.LU.64 R92, [R1+0x90] ;  /* 0x00009000015c7983 */ /* 0x010f280000300a00 */
[----:B---3--:R-:W3:Y:S01]  /*13c00*/  LDL.LU.64 R90, [R1+0x88] ;  /* 0x00008800015a7983 */ /* 0x008ee20000300a00 */
[----:B------:R-:W-:-:S05]  /*13c10*/  IMAD.WIDE R104, R245, 0x4, R100 ;  /* 0x00000004f5687825 */ /* 0x000fca00078e0264 */
[----:B------:R-:W-:Y:S01]  /*13c20*/  LDGSTS.E [R2+0x76000], desc[UR20][R104.64], !P4 ;  /* 0x7600000068027fae */ /* 0x000fe2000e1a1014 */
[----:B------:R-:W-:-:S03]  /*13c30*/  IMAD.WIDE R102, R245, 0x4, R88 ;  /* 0x00000004f5667825 */ /* 0x000fc600078e0258 */
[----:B------:R-:W3:Y:S04]  /*13c40*/  LDL.LU.64 R88, [R1+0x80] ;  /* 0x0000800001587983 */ /* 0x000ee80000300a00 */
[----:B------:R-:W-:Y:S01]  /*13c50*/  STL.64 [R1+0x658], R104 ;  /* 0x0006586801007387 */ /* 0x000fe20000100a00 */
[----:B------:R-:W-:-:S03]  /*13c60*/  IMAD.WIDE R100, R245, 0x4, R98 ;  /* 0x00000004f5647825 */ /* 0x000fc600078e0262 */
[----:B------:R-:W-:Y:S04]  /*13c70*/  STL.64 [R1+0x650], R102 ;  /* 0x0006506601007387 */ /* 0x000fe80000100a00 */
[----:B------:R-:W-:Y:S01]  /*13c80*/  LDGSTS.E [R2+0x76200], desc[UR20][R102.64], !P4 ;  /* 0x7620000066027fae */ /* 0x000fe2000e1a1014 */
[----:B--2---:R-:W-:-:S03]  /*13c90*/  IMAD.WIDE R98, R245, 0x4, R250 ;  /* 0x00000004f5627825 */ /* 0x004fc600078e02fa */
[----:B------:R-:W2:Y:S04]  /*13ca0*/  LDL.LU.64 R250, [R1+0x78] ;  /* 0x0000780001fa7983 */ /* 0x000ea80000300a00 */
[----:B------:R1:W-:Y:S04]  /*13cb0*/  STL.64 [R1+0x648], R100 ;  /* 0x0006486401007387 */ /* 0x0003e80000100a00 */
[----:B------:R1:W-:Y:S01]  /*13cc0*/  LDGSTS.E [R2+0x76400], desc[UR20][R100.64], !P4 ;  /* 0x7640000064027fae */ /* 0x0003e2000e1a1014 */
[----:B------:R-:W-:-:S03]  /*13cd0*/  ISETP.GE.U32.AND P3, PT, R244, 0x7ffffed1, PT ;  /* 0x7ffffed1f400780c */ /* 0x000fc60003f66070 */
[----:B------:R1:W-:Y:S04]  /*13ce0*/  STL.64 [R1+0x640], R98 ;  /* 0x0006406201007387 */ /* 0x0003e80000100a00 */
[----:B------:R1:W-:Y:S01]  /*13cf0*/  LDGSTS.E [R2+0x76600], desc[UR20][R98.64], !P4 ;  /* 0x7660000062027fae */ /* 0x0003e2000e1a1014 */
[----:B------:R-:W-:-:S04]  /*13d00*/  IADD3 R244, PT, PT, R107, -0xf1, RZ ;  /* 0xffffff0f6bf47810 */ /* 0x000fc80007ffe0ff */
[----:B------:R-:W-:Y:S01]  /*13d10*/  ISETP.GE.U32.AND P4, PT, R244, 0x7ffffed0, PT ;  /* 0x7ffffed0f400780c */ /* 0x000fe20003f86070 */
[----:B------:R-:W-:Y:S02]  /*13d20*/  VIADD R244, R106, 0xffffff0e ;  /* 0xffffff0e6af47836 */ /* 0x000fe40000000000 */
[----:B-1----:R-:W-:-:S04]  /*13d30*/  IMAD.WIDE R100, R245, 0x4, R96 ;  /* 0x00000004f5647825 */ /* 0x002fc800078e0260 */
[C---:B------:R-:W-:Y:S01]  /*13d40*/  IMAD.WIDE R98, R245.reuse, 0x4, R242 ;  /* 0x00000004f5627825 */ /* 0x040fe200078e02f2 */
[----:B------:R-:W-:Y:S03]  /*13d50*/  LDGSTS.E [R2+0x76800], desc[UR20][R100.64], !P2 ;  /* 0x7680000064027fae */ /* 0x000fe6000d1a1014 */
[C---:B------:R-:W-:Y:S01]  /*13d60*/  IMAD.WIDE R96, R245.reuse, 0x4, R246 ;  /* 0x00000004f5607825 */ /* 0x040fe200078e02f6 */
[----:B------:R-:W-:Y:S04]  /*13d70*/  LDGSTS.E [R2+0x76a00], desc[UR20][R98.64], !P2 ;  /* 0x76a0000062027fae */ /* 0x000fe8000d1a1014 */
[----:B------:R-:W2:Y:S04]  /*13d80*/  LDL.LU.64 R246, [R1+0x70] ;  /* 0x0000700001f67983 */ /* 0x000ea80000300a00 */
[----:B------:R1:W-:Y:S04]  /*13d90*/  STL.64 [R1+0x638], R100 ;  /* 0x0006386401007387 */ /* 0x0003e80000100a00 */
[----:B------:R-:W2:Y:S04]  /*13da0*/  LDL.LU.64 R104, [R1+0x68] ;  /* 0x0000680001687983 */ /* 0x000ea80000300a00 */
[----:B------:R1:W-:Y:S04]  /*13db0*/  STL.64 [R1+0x630], R98 ;  /* 0x0006306201007387 */ /* 0x0003e80000100a00 */
[----:B------:R-:W2:Y:S04]  /*13dc0*/  LDL.LU.64 R102, [R1+0x60] ;  /* 0x0000600001667983 */ /* 0x000ea80000300a00 */
[----:B------:R1:W-:Y:S04]  /*13dd0*/  STL.64 [R1+0x628], R96 ;  /* 0x0006286001007387 */ /* 0x0003e80000100a00 */
[----:B------:R-:W2:Y:S04]  /*13de0*/  LDL.LU.64 R242, [R1+0x58] ;  /* 0x0000580001f27983 */ /* 0x000ea80000300a00 */
[----:B------:R-:W-:Y:S01]  /*13df0*/  LDGSTS.E [R2+0x76c00], desc[UR20][R96.64], !P2 ;  /* 0x76c0000060027fae */ /* 0x000fe2000d1a1014 */
[----:B-----5:R-:W-:-:S05]  /*13e00*/  IMAD.WIDE R94, R245, 0x4, R94 ;  /* 0x00000004f55e7825 */ /* 0x020fca00078e025e */
[----:B------:R5:W-:Y:S04]  /*13e10*/  STL.64 [R1+0x620], R94 ;  /* 0x0006205e01007387 */ /* 0x000be80000100a00 */
[----:B-1----:R-:W2:Y:S04]  /*13e20*/  LDL.LU.64 R100, [R1+0x50] ;  /* 0x0000500001647983 */ /* 0x002ea80000300a00 */
[----:B------:R-:W2:Y:S04]  /*13e30*/  LDL.LU.64 R98, [R1+0x48] ;  /* 0x0000480001627983 */ /* 0x000ea80000300a00 */
[----:B------:R-:W-:Y:S01]  /*13e40*/  LDGSTS.E [R2+0x76e00], desc[UR20][R94.64], !P2 ;  /* 0x76e000005e027fae */ /* 0x000fe2000d1a1014 */
[----:B----4-:R-:W-:-:S04]  /*13e50*/  IMAD.WIDE R106, R245, 0x4, R92 ;  /* 0x00000004f56a7825 */ /* 0x010fc800078e025c */
[C---:B---3--:R-:W-:Y:S01]  /*13e60*/  IMAD.WIDE R92, R245.reuse, 0x4, R90 ;  /* 0x00000004f55c7825 */ /* 0x048fe200078e025a */
[----:B------:R-:W-:Y:S04]  /*13e70*/  STL.64 [R1+0x618], R106 ;  /* 0x0006186a01007387 */ /* 0x000fe80000100a00 */
[----:B------:R1:W-:Y:S04]  /*13e80*/  STL.64 [R1+0x610], R92 ;  /* 0x0006105c01007387 */ /* 0x0003e80000100a00 */
[----:B------:R-:W3:Y:S01]  /*13e90*/  LDL.LU.64 R96, [R1+0x40] ;  /* 0x0000400001607983 */ /* 0x000ee20000300a00 */
[----:B------:R-:W-:-:S03]  /*13ea0*/  IMAD.WIDE R90, R245, 0x4, R88 ;  /* 0x00000004f55a7825 */ /* 0x000fc600078e0258 */
[----:B-----5:R-:W4:Y:S04]  /*13eb0*/  LDL.LU.64 R94, [R1+0x38] ;  /* 0x00003800015e7983 */ /* 0x020f280000300a00 */
[----:B------:R5:W-:Y:S04]  /*13ec0*/  STL.64 [R1+0x608], R90 ;  /* 0x0006085a01007387 */ /* 0x000be80000100a00 */
[----:B------:R1:W-:Y:S04]  /*13ed0*/  LDGSTS.E [R2+0x77000], desc[UR20][R106.64], !P5 ;  /* 0x770000006a027fae */ /* 0x0003e8000e9a1014 */
[----:B------:R1:W-:Y:S01]  /*13ee0*/  LDGSTS.E [R2+0x77200], desc[UR20][R92.64], !P5 ;  /* 0x772000005c027fae */ /* 0x0003e2000e9a1014 */
[----:B--2---:R-:W-:-:S03]  /*13ef0*/  IMAD.WIDE R88, R245, 0x4, R250 ;  /* 0x00000004f5587825 */ /* 0x004fc600078e02fa */
[----:B------:R2:W-:Y:S04]  /*13f00*/  LDGSTS.E [R2+0x77400], desc[UR20][R90.64], !P5 ;  /* 0x774000005a027fae */ /* 0x0005e8000e9a1014 */
[----:B------:R5:W-:Y:S04]  /*13f10*/  STL.64 [R1+0x600], R88 ;  /* 0x0006005801007387 */ /* 0x000be80000100a00 */
[----:B-1----:R-:W2:Y:S04]  /*13f20*/  LDL.LU.64 R92, [R1+0x30] ;  /* 0x00003000015c7983 */ /* 0x002ea80000300a00 */
[----:B-----5:R-:W5:Y:S04]  /*13f30*/  LDL.LU.64 R90, [R1+0x28] ;  /* 0x00002800015a7983 */ /* 0x020f680000300a00 */
[----:B------:R1:W-:Y:S04]  /*13f40*/  LDGSTS.E [R2+0x77600], desc[UR20][R88.64], !P5 ;  /* 0x7760000058027fae */ /* 0x0003e8000e9a1014 */
[----:B------:R-:W1:Y:S04]  /*13f50*/  LDL.LU.64 R88, [R1+0x20] ;  /* 0x0000200001587983 */ /* 0x000e680000300a00 */
[----:B------:R-:W5:Y:S01]  /*13f60*/  LDL.LU.64 R250, [R1+0x18] ;  /* 0x0000180001fa7983 */ /* 0x000f620000300a00 */
[----:B------:R-:W-:Y:S01]  /*13f70*/  ISETP.GE.U32.AND P2, PT, R244, 0x7ffffecf, PT ;  /* 0x7ffffecff400780c */ /* 0x000fe20003f46070 */
[----:B------:R-:W-:-:S05]  /*13f80*/  VIADD R244, R241, 0xffffff0d ;  /* 0xffffff0df1f47836 */ /* 0x000fca0000000000 */
[----:B------:R-:W-:Y:S02]  /*13f90*/  ISETP.GE.U32.AND P5, PT, R244, 0x7ffffece, PT ;  /* 0x7ffffecef400780c */ /* 0x000fe40003fa6070 */
[----:B------:R-:W-:Y:S01]  /*13fa0*/  IADD3 R244, PT, PT, R240, -0xf4, RZ ;  /* 0xffffff0cf0f47810 */ /* 0x000fe20007ffe0ff */
[----:B------:R-:W-:-:S04]  /*13fb0*/  IMAD.WIDE R246, R245, 0x4, R246 ;  /* 0x00000004f5f67825 */ /* 0x000fc800078e02f6 */
[C---:B------:R-:W-:Y:S01]  /*13fc0*/  IMAD.WIDE R106, R245.reuse, 0x4, R104 ;  /* 0x00000004f56a7825 */ /* 0x040fe200078e0268 */
[----:B------:R3:W-:Y:S04]  /*13fd0*/  STL.64 [R1+0x5f8], R246 ;  /* 0x0005f8f601007387 */ /* 0x0007e80000100a00 */
[----:B------:R3:W-:Y:S01]  /*13fe0*/  STL.64 [R1+0x5f0], R106 ;  /* 0x0005f06a01007387 */ /* 0x0007e20000100a00 */
[----:B------:R-:W-:-:S03]  /*13ff0*/  IMAD.WIDE R104, R245, 0x4, R102 ;  /* 0x00000004f5687825 */ /* 0x000fc600078e0266 */
[----:B------:R-:W5:Y:S04]  /*14000*/  LDL.LU.64 R240, [R1+0x10] ;  /* 0x0000100001f07983 */ /* 0x000f680000300a00 */
[----:B------:R3:W-:Y:S01]  /*14010*/  STL.64 [R1+0x5e8], R104 ;  /* 0x0005e86801007387 */ /* 0x0007e20000100a00 */
[----:B------:R-:W-:-:S03]  /*14020*/  IMAD.WIDE R102, R245, 0x4, R242 ;  /* 0x00000004f5667825 */ /* 0x000fc600078e02f2 */
[----:B------:R1:W-:Y:S04]  /*14030*/  LDGSTS.E [R2+0x77800], desc[UR20][R246.64], !P3 ;  /* 0x77800000f6027fae */ /* 0x0003e8000d9a1014 */
[----:B------:R-:W5:Y:S04]  /*14040*/  LDL.LU.64 R242, [R1+0x8] ;  /* 0x0000080001f27983 */ /* 0x000f680000300a00 */
[----:B------:R3:W-:Y:S04]  /*14050*/  STL.64 [R1+0x5e0], R102 ;  /* 0x0005e06601007387 */ /* 0x0007e80000100a00 */
[----:B---3--:R-:W3:Y:S04]  /*14060*/  LDL.LU.64 R246, [R1] ;  /* 0x0000000001f67983 */ /* 0x008ee80000300a00 */
[----:B------:R-:W-:Y:S04]  /*14070*/  LDGSTS.E [R2+0x77a00], desc[UR20][R106.64], !P3 ;  /* 0x77a000006a027fae */ /* 0x000fe8000d9a1014 */
[----:B------:R-:W-:Y:S04]  /*14080*/  LDGSTS.E [R2+0x77c00], desc[UR20][R104.64], !P3 ;  /* 0x77c0000068027fae */ /* 0x000fe8000d9a1014 */
[----:B------:R-:W-:Y:S04]  /*14090*/  LDGSTS.E [R2+0x77e00], desc[UR20][R102.64], !P3 ;  /* 0x77e0000066027fae */ /* 0x000fe8000d9a1014 */
[----:B------:R-:W3:Y:S04]  /*140a0*/  LDL.LU.64 R106, [R1+0xc38] ;  /* 0x000c3800016a7983 */ /* 0x000ee80000300a00 */
[----:B------:R-:W3:Y:S04]  /*140b0*/  LDL.LU.64 R104, [R1+0xc30] ;  /* 0x000c300001687983 */ /* 0x000ee80000300a00 */
[----:B------:R-:W3:Y:S01]  /*140c0*/  LDL.LU.64 R102, [R1+0xc28] ;  /* 0x000c280001667983 */ /* 0x000ee20000300a00 */
[----:B------:R-:W-:-:S04]  /*140d0*/  IMAD.WIDE R100, R245, 0x4, R100 ;  /* 0x00000004f5647825 */ /* 0x000fc800078e0264 */
[C---:B------:R-:W-:Y:S01]  /*140e0*/  IMAD.WIDE R98, R245.reuse, 0x4, R98 ;  /* 0x00000004f5627825 */ /* 0x040fe200078e0262 */
[----:B------:R4:W-:Y:S04]  /*140f0*/  STL.64 [R1+0x5d8], R100 ;  /* 0x0005d86401007387 */ /* 0x0009e80000100a00 */
[----:B------:R4:W-:Y:S04]  /*14100*/  STL.64 [R1+0x5d0], R98 ;  /* 0x0005d06201007387 */ /* 0x0009e80000100a00 */
[----:B------:R-:W-:Y:S04]  /*14110*/  LDGSTS.E [R2+0x78000], desc[UR20][R100.64], !P4 ;  /* 0x7800000064027fae */ /* 0x000fe8000e1a1014 */
[----:B------:R-:W-:Y:S01]  /*14120*/  LDGSTS.E [R2+0x78200], desc[UR20][R98.64], !P4 ;  /* 0x7820000062027fae */ /* 0x000fe2000e1a1014 */
[----:B------:R-:W-:-:S03]  /*14130*/  IMAD.WIDE R96, R245, 0x4, R96 ;  /* 0x00000004f5607825 */ /* 0x000fc600078e0260 */
[----:B----4-:R-:W4:Y:S01]  /*14140*/  LDL.LU.64 R100, [R1+0xc20] ;  /* 0x000c200001647983 */ /* 0x010f220000300a00 */
[----:B------:R-:W-:-:S03]  /*14150*/  IMAD.WIDE R94, R245, 0x4, R94 ;  /* 0x00000004f55e7825 */ /* 0x000fc600078e025e */
[----:B------:R2:W-:Y:S04]  /*14160*/  STL.64 [R1+0x5c8], R96 ;  /* 0x0005c86001007387 */ /* 0x0005e80000100a00 */
[----:B------:R-:W4:Y:S04]  /*14170*/  LDL.LU.64 R98, [R1+0xc18] ;  /* 0x000c180001627983 */ /* 0x000f280000300a00 */
[----:B------:R2:W-:Y:S04]  /*14180*/  STL.64 [R1+0x5c0], R94 ;  /* 0x0005c05e01007387 */ /* 0x0005e80000100a00 */
[----:B------:R-:W-:Y:S04]  /*14190*/  LDGSTS.E [R2+0x78400], desc[UR20][R96.64], !P4 ;  /* 0x7840000060027fae */ /* 0x000fe8000e1a1014 */
[----:B------:R-:W-:Y:S01]  /*141a0*/  LDGSTS.E [R2+0x78600], desc[UR20][R94.64], !P4 ;  /* 0x786000005e027fae */ /* 0x000fe2000e1a1014 */
[----:B--2---:R-:W-:-:S03]  /*141b0*/  IMAD.WIDE R92, R245, 0x4, R92 ;  /* 0x00000004f55c7825 */ /* 0x004fc600078e025c */
[----:B------:R-:W2:Y:S01]  /*141c0*/  LDL.LU.64 R96, [R1+0xc10] ;  /* 0x000c100001607983 */ /* 0x000ea20000300a00 */
[----:B-----5:R-:W-:-:S03]  /*141d0*/  IMAD.WIDE R90, R245, 0x4, R90 ;  /* 0x00000004f55a7825 */ /* 0x020fc600078e025a */
[----:B------:R-:W5:Y:S04]  /*141e0*/  LDL.LU.64 R94, [R1+0xc08] ;  /* 0x000c0800015e7983 */ /* 0x000f680000300a00 */
[----:B------:R1:W-:Y:S04]  /*141f0*/  STL.64 [R1+0x5b8], R92 ;  /* 0x0005b85c01007387 */ /* 0x0003e80000100a00 */
[----:B------:R1:W-:Y:S04]  /*14200*/  STL.64 [R1+0x5b0], R90 ;  /* 0x0005b05a01007387 */ /* 0x0003e80000100a00 */
[----:B------:R-:W-:Y:S01]  /*14210*/  LDGSTS.E [R2+0x78800], desc[UR20][R92.64], !P2 ;  /* 0x788000005c027fae */ /* 0x000fe2000d1a1014 */
[----:B-1----:R-:W-:-:S03]  /*14220*/  IMAD.WIDE R88, R245, 0x4, R88 ;  /* 0x00000004f5587825 */ /* 0x002fc600078e0258 */
[----:B------:R-:W-:Y:S01]  /*14230*/  LDGSTS.E [R2+0x78a00], desc[UR20][R90.64], !P2 ;  /* 0x78a000005a027fae */ /* 0x000fe2000d1a1014 */
[----:B------:R-:W-:-:S03]  /*14240*/  IMAD.WIDE R250, R245, 0x4, R250 ;  /* 0x00000004f5fa7825 */ /* 0x000fc600078e02fa */
[----:B------:R-:W-:Y:S04]  /*14250*/  LDGSTS.E [R2+0x78c00], desc[UR20][R88.64], !P2 ;  /* 0x78c0000058027fae */ /* 0x000fe8000d1a1014 */
[----:B------:R-:W2:Y:S04]  /*14260*/  LDL.LU.64 R92, [R1+0xc00] ;  /* 0x000c0000015c7983 */ /* 0x000ea80000300a00 */
[----:B------:R1:W-:Y:S04]  /*14270*/  STL.64 [R1+0x5a8], R88 ;  /* 0x0005a85801007387 */ /* 0x0003e80000100a00 */
[----:B------:R-:W2:Y:S04]  /*14280*/  LDL.LU.64 R90, [R1+0xbf8] ;  /* 0x000bf800015a7983 */ /* 0x000ea80000300a00 */
[----:B------:R1:W-:Y:S04]  /*14290*/  STL.64 [R1+0x5a0], R250 ;  /* 0x0005a0fa01007387 */ /* 0x0003e80000100a00 */
[----:B-1----:R-:W2:Y:S04]  /*142a0*/  LDL.LU.64 R88, [R1+0xbf0] ;  /* 0x000bf00001587983 */ /* 0x002ea80000300a00 */
[----:B------:R1:W-:Y:S04]  /*142b0*/  LDGSTS.E [R2+0x78e00], desc[UR20][R250.64], !P2 ;  /* 0x78e00000fa027fae */ /* 0x0003e8000d1a1014 */
[----:B------:R-:W1:Y:S01]  /*142c0*/  LDL.LU.64 R250, [R1+0xbe8] ;  /* 0x000be80001fa7983 */ /* 0x000e620000300a00 */
[----:B------:R-:W-:-:S04]  /*142d0*/  IMAD.WIDE R240, R245, 0x4, R240 ;  /* 0x00000004f5f07825 */ /* 0x000fc800078e02f0 */
[C---:B------:R-:W-:Y:S01]  /*142e0*/  IMAD.WIDE R242, R245.reuse, 0x4, R242 ;  /* 0x00000004f5f27825 */ /* 0x040fe200078e02f2 */
[----:B------:R3:W-:Y:S04]  /*142f0*/  STL.64 [R1+0x598], R240 ;  /* 0x000598f001007387 */ /* 0x0007e80000100a00 */
[----:B------:R3:W-:Y:S02]  /*14300*/  STL.64 [R1+0x590], R242 ;  /* 0x000590f201007387 */ /* 0x0007e40000100a00 */
[----:B---3--:R-:W-:Y:S02]  /*14310*/  IMAD.WIDE R246, R245, 0x4, R246 ;  /* 0x00000004f5f67825 */ /* 0x008fe400078e02f6 */
[----:B------:R-:W-:Y:S04]  /*14320*/  LDGSTS.E [R2+0x79000], desc[UR20][R240.64], !P5 ;  /* 0x79000000f0027fae */ /* 0x000fe8000e9a1014 */
[----:B------:R-:W-:Y:S04]  /*14330*/  LDGSTS.E [R2+0x79200], desc[UR20][R242.64], !P5 ;  /* 0x79200000f2027fae */ /* 0x000fe8000e9a1014 */
[----:B------:R-:W-:Y:S04]  /*14340*/  LDGSTS.E [R2+0x79400], desc[UR20][R246.64], !P5 ;  /* 0x79400000f6027fae */ /* 0x000fe8000e9a1014 */
[----:B------:R-:W3:Y:S04]  /*14350*/  LDL.LU.64 R240, [R1+0xbe0] ;  /* 0x000be00001f07983 */ /* 0x000ee80000300a00 */
[----:B------:R1:W-:Y:S04]  /*14360*/  STL.64 [R1+0x588], R246 ;  /* 0x000588f601007387 */ /* 0x0003e80000100a00 */
[----:B------:R-:W3:Y:S01]  /*14370*/  LDL.LU.64 R242, [R1+0xbd8] ;  /* 0x000bd80001f27983 */ /* 0x000ee20000300a00 */
[----:B------:R-:W-:-:S02]  /*14380*/  ISETP.GE.U32.AND P3, PT, R244, 0x7ffffecd, PT ;  /* 0x7ffffecdf400780c */ /* 0x000fc40003f66070 */
[----:B------:R-:W1:Y:S02]  /*14390*/  LDC R244, c[0x0][0x3a0] ;  /* 0x0000e800fff47b82 */ /* 0x000e640000000800 */
[----:B-1----:R-:W-:-:S05]  /*143a0*/  IMAD.WIDE R250, R245, 0x4, R250 ;  /* 0x00000004f5fa7825 */ /* 0x002fca00078e02fa */
[----:B------:R2:W-:Y:S04]  /*143b0*/  STL.64 [R1+0x580], R250 ;  /* 0x000580fa01007387 */ /* 0x0005e80000100a00 */
[----:B------:R-:W4:Y:S01]  /*143c0*/  LDL.LU.64 R246, [R1+0xbd0] ;  /* 0x000bd00001f67983 */ /* 0x000f220000300a00 */
[----:B------:R-:W-:-:S03]  /*143d0*/  VIADD R244, R244, 0xffffff0b ;  /* 0xffffff0bf4f47836 */ /* 0x000fc60000000000 */
[----:B------:R2:W-:Y:S02]  /*143e0*/  LDGSTS.E [R2+0x79600], desc[UR20][R250.64], !P5 ;  /* 0x79600000fa027fae */ /* 0x0005e4000e9a1014 */
[----:B------:R-:W-:Y:S02]  /*143f0*/  ISETP.GE.U32.AND P4, PT, R244, 0x7ffffecc, PT ;  /* 0x7ffffeccf400780c */ /* 0x000fe40003f86070 */
[----:B------:R-:W1:Y:S01]  /*14400*/  LDC R244, c[0x0][0x3a0] ;  /* 0x0000e800fff47b82 */ /* 0x000e620000000800 */
[----:B--2---:R-:W-:-:S07]  /*14410*/  IMAD.WIDE R250, R245, 0x4, R88 ;  /* 0x00000004f5fa7825 */ /* 0x004fce00078e0258 */
[----:B------:R-:W2:Y:S01]  /*14420*/  LDC R89, c[0x0][0x3a0] ;  /* 0x0000e800ff597b82 */ /* 0x000ea20000000800 */
[----:B-1----:R-:W-:-:S05]  /*14430*/  VIADD R244, R244, 0xffffff0a ;  /* 0xffffff0af4f47836 */ /* 0x002fca0000000000 */
[----:B------:R-:W-:Y:S02]  /*14440*/  ISETP.GE.U32.AND P2, PT, R244, 0x7ffffecb, PT ;  /* 0x7ffffecbf400780c */ /* 0x000fe40003f46070 */
[----:B------:R-:W1:Y:S01]  /*14450*/  LDC R244, c[0x0][0x3a0] ;  /* 0x0000e800fff47b82 */ /* 0x000e620000000800 */
[----:B---3--:R-:W-:-:S04]  /*14460*/  IMAD.WIDE R242, R245, 0x4, R242 ;  /* 0x00000004f5f27825 */ /* 0x008fc800078e02f2 */
[----:B------:R-:W-:-:S04]  /*14470*/  IMAD.WIDE R240, R245, 0x4, R240 ;  /* 0x00000004f5f07825 */ /* 0x000fc800078e02f0 */
[----:B--2---:R-:W-:Y:S02]  /*14480*/  VIADD R88, R89, 0xffffff08 ;  /* 0xffffff0859587836 */ /* 0x004fe40000000000 */
[----:B------:R-:W2:Y:S01]  /*14490*/  LDC R89, c[0x0][0x3a0] ;  /* 0x0000e800ff597b82 */ /* 0x000ea20000000800 */
[----:B-1----:R-:W-:-:S04]  /*144a0*/  IADD3 R244, PT, PT, R244, -0xf7, RZ ;  /* 0xffffff09f4f47810 */ /* 0x002fc80007ffe0ff */
[----:B------:R-:W-:-:S03]  /*144b0*/  ISETP.GE.U32.AND P5, PT, R244, 0x7ffffeca, PT ;  /* 0x7ffffecaf400780c */ /* 0x000fc60003fa6070 */
[----:B------:R-:W1:Y:S01]  /*144c0*/  LDC R244, c[0x0][0x3a0] ;  /* 0x0000e800fff47b82 */ /* 0x000e620000000800 */
[----:B------:R-:W-:-:S04]  /*144d0*/  IMAD.WIDE R90, R245, 0x4, R90 ;  /* 0x00000004f55a7825 */ /* 0x000fc800078e025a */
[----:B------:R-:W-:-:S04]  /*144e0*/  IMAD.WIDE R92, R245, 0x4, R92 ;  /* 0x00000004f55c7825 */ /* 0x000fc800078e025c */
[----:B-----5:R-:W-:-:S04]  /*144f0*/  IMAD.WIDE R94, R245, 0x4, R94 ;  /* 0x00000004f55e7825 */ /* 0x020fc800078e025e */
[----:B------:R-:W-:-:S04]  /*14500*/  IMAD.WIDE R96, R245, 0x4, R96 ;  /* 0x00000004f5607825 */ /* 0x000fc800078e0260 */
[----:B----4-:R-:W-:-:S04]  /*14510*/  IMAD.WIDE R98, R245, 0x4, R98 ;  /* 0x00000004f5627825 */ /* 0x010fc800078e0262 */
[----:B------:R-:W-:-:S05]  /*14520*/  IMAD.WIDE R246, R245, 0x4, R246 ;  /* 0x00000004f5f67825 */ /* 0x000fca00078e02f6 */
[----:B------:R-:W-:Y:S04]  /*14530*/  STL.64 [R1+0x578], R246 ;  /* 0x000578f601007387 */ /* 0x000fe80000100a00 */
[----:B------:R-:W-:Y:S04]  /*14540*/  LDGSTS.E [R2+0x79800], desc[UR20][R246.64], !P3 ;  /* 0x79800000f6027fae */ /* 0x000fe8000d9a1014 */
[----:B------:R-:W-:Y:S04]  /*14550*/  STL.64 [R1+0x570], R242 ;  /* 0x000570f201007387 */ /* 0x000fe80000100a00 */
[----:B------:R-:W-:Y:S04]  /*14560*/  LDGSTS.E [R2+0x79a00], desc[UR20][R242.64], !P3 ;  /* 0x79a00000f2027fae */ /* 0x000fe8000d9a1014 */
[----:B------:R-:W-:Y:S04]  /*14570*/  STL.64 [R1+0x568], R240 ;  /* 0x000568f001007387 */ /* 0x000fe80000100a00 */
[----:B------:R-:W-:Y:S04]  /*14580*/  LDGSTS.E [R2+0x79c00], desc[UR20][R240.64], !P3 ;  /* 0x79c00000f0027fae */ /* 0x000fe8000d9a1014 */
[----:B------:R3:W-:Y:S04]  /*14590*/  STL.64 [R1+0x560], R250 ;  /* 0x000560fa01007387 */ /* 0x0007e80000100a00 */
[----:B------:R3:W-:Y:S04]  /*145a0*/  LDGSTS.E [R2+0x79e00], desc[UR20][R250.64], !P3 ;  /* 0x79e00000fa027fae */ /* 0x0007e8000d9a1014 */
[----:B------:R4:W-:Y:S04]  /*145b0*/  STL.64 [R1+0x558], R90 ;  /* 0x0005585a01007387 */ /* 0x0009e80000100a00 */
[----:B------:R4:W-:Y:S01]  /*145c0*/  LDGSTS.E [R2+0x7a000], desc[UR20][R90.64], !P4 ;  /* 0x7a0000005a027fae */ /* 0x0009e2000e1a1014 */
[----:B---3--:R-:W3:Y:S03]  /*145d0*/  LDC R251, c[0x0][0x3a0] ;  /* 0x0000e800fffb7b82 */ /* 0x008ee60000000800 */
[----:B------:R5:W-:Y:S01]  /*145e0*/  STL.64 [R1+0x550], R92 ;  /* 0x0005505c01007387 */ /* 0x000be20000100a00 */
[----:B------:R-:W-:-:S03]  /*145f0*/  ISETP.GE.U32.AND P3, PT, R88, 0x7ffffec9, PT ;  /* 0x7ffffec95800780c */ /* 0x000fc60003f66070 */
[----:B------:R5:W-:Y:S04]  /*14600*/  LDGSTS.E [R2+0x7a200], desc[UR20][R92.64], !P4 ;  /* 0x7a2000005c027fae */ /* 0x000be8000e1a1014 */
[----:B------:R1:W-:Y:S04]  /*14610*/  STL.64 [R1+0x548], R94 ;  /* 0x0005485e01007387 */ /* 0x0003e80000100a00 */
[----:B------:R1:W-:Y:S01]  /*14620*/  LDGSTS.E [R2+0x7a400], desc[UR20][R94.64], !P4 ;  /* 0x7a4000005e027fae */ /* 0x0003e2000e1a1014 */
[----:B----4-:R-:W-:-:S03]  /*14630*/  IMAD.WIDE R90, R245, 0x4, R104 ;  /* 0x00000004f55a7825 */ /* 0x010fc600078e0268 */
[----:B------:R4:W-:Y:S01]  /*14640*/  STL.64 [R1+0x540], R96 ;  /* 0x0005406001007387 */ /* 0x0009e20000100a00 */
[----:B-----5:R-:W5:Y:S03]  /*14650*/  LDC R93, c[0x0][0x3a0] ;  /* 0x0000e800ff5d7b82 */ /* 0x020f660000000800 */
[----:B------:R4:W-:Y:S01]  /*14660*/  LDGSTS.E [R2+0x7a600], desc[UR20][R96.64], !P4 ;  /* 0x7a60000060027fae */ /* 0x0009e2000e1a1014 */
[----:B---3--:R-:W-:Y:S02]  /*14670*/  VIADD R88, R251, 0xffffff07 ;  /* 0xffffff07fb587836 */ /* 0x008fe40000000000 */
[C---:B-1----:R-:W-:Y:S01]  /*14680*/  IMAD.WIDE R94, R245.reuse, 0x4, R102 ;  /* 0x00000004f55e7825 */ /* 0x042fe200078e0266 */
[----:B------:R1:W-:Y:S01]  /*14690*/  STL.64 [R1+0x538], R98 ;  /* 0x0005386201007387 */ /* 0x0003e20000100a00 */
[----:B------:R-:W3:Y:S02]  /*146a0*/  LDC R92, c[0x0][0x3a0] ;  /* 0x0000e800ff5c7b82 */ /* 0x000ee40000000800 */
[----:B----4-:R-:W-:Y:S01]  /*146b0*/  IMAD.WIDE R96, R245, 0x4, R100 ;  /* 0x00000004f5607825 */ /* 0x010fe200078e0264 */
[----:B------:R1:W-:Y:S01]  /*146c0*/  LDGSTS.E [R2+0x7a800], desc[UR20][R98.64], !P2 ;  /* 0x7a80000062027fae */ /* 0x0003e2000d1a1014 */
[----:B------:R-:W-:-:S03]  /*146d0*/  ISETP.GE.U32.AND P4, PT, R88, 0x7ffffec8, PT ;  /* 0x7ffffec85800780c */ /* 0x000fc60003f86070 */
[----:B------:R-:W-:Y:S01]  /*146e0*/  STL.64 [R1+0x530], R96 ;  /* 0x0005306001007387 */ /* 0x000fe20000100a00 */
[----:B------:R-:W-:-:S03]  /*146f0*/  IADD3 R88, PT, PT, R244, -0xfa, RZ ;  /* 0xffffff06f4587810 */ /* 0x000fc60007ffe0ff */
[----:B------:R-:W-:Y:S01]  /*14700*/  LDGSTS.E [R2+0x7aa00], desc[UR20][R96.64], !P2 ;  /* 0x7aa0000060027fae */ /* 0x000fe2000d1a1014 */
[----:B------:R-:W4:Y:S03]  /*14710*/  S2R R251, SR_TID.X ;  /* 0x0000000000fb7919 */ /* 0x000f260000002100 */
[----:B------:R-:W-:Y:S04]  /*14720*/  STL.64 [R1+0x528], R94 ;  /* 0x0005285e01007387 */ /* 0x000fe80000100a00 */
[----:B------:R-:W-:Y:S04]  /*14730*/  LDGSTS.E [R2+0x7ac00], desc[UR20][R94.64], !P2 ;  /* 0x7ac000005e027fae */ /* 0x000fe8000d1a1014 */
[----:B------:R2:W-:Y:S04]  /*14740*/  STL.64 [R1+0x520], R90 ;  /* 0x0005205a01007387 */ /* 0x0005e80000100a00 */
[----:B------:R2:W-:Y:S01]  /*14750*/  LDGSTS.E [R2+0x7ae00], desc[UR20][R90.64], !P2 ;  /* 0x7ae000005a027fae */ /* 0x0005e2000d1a1014 */
[----:B------:R-:W-:Y:S01]  /*14760*/  ISETP.GE.U32.AND P2, PT, R88, 0x7ffffec7, PT ;  /* 0x7ffffec75800780c */ /* 0x000fe20003f46070 */
[----:B------:R-:W-:-:S04]  /*14770*/  IMAD.WIDE R100, R245, 0x4, R106 ;  /* 0x00000004f5647825 */ /* 0x000fc800078e026a */
[----:B-1----:R-:W-:Y:S01]  /*14780*/  IMAD.WIDE R98, R245, 0x4, R108 ;  /* 0x00000004f5627825 */ /* 0x002fe200078e026c */
[----:B--2---:R-:W1:Y:S03]  /*14790*/  LDC R91, c[0x0][0x3a0] ;  /* 0x0000e800ff5b7b82 */ /* 0x004e660000000800 */
[----:B------:R-:W-:Y:S02]  /*147a0*/  VIADD R88, R89, 0xffffff05 ;  /* 0xffffff0559587836 */ /* 0x000fe40000000000 */
[C---:B------:R-:W-:Y:S01]  /*147b0*/  IMAD.WIDE R96, R245.reuse, 0x4, R110 ;  /* 0x00000004f5607825 */ /* 0x040fe200078e026e */
[----:B------:R2:W-:Y:S03]  /*147c0*/  STL.64 [R1+0x518], R100 ;  /* 0x0005186401007387 */ /* 0x0005e60000100a00 */
[C---:B------:R-:W-:Y:S01]  /*147d0*/  IMAD.WIDE R94, R245.reuse, 0x4, R112 ;  /* 0x00000004f55e7825 */ /* 0x040fe200078e0270 */
[----:B------:R-:W1:Y:S01]  /*147e0*/  LDC R89, c[0x0][0x3a0] ;  /* 0x0000e800ff597b82 */ /* 0x000e620000000800 */
[----:B------:R2:W-:Y:S04]  /*147f0*/  LDGSTS.E [R2+0x7b000], desc[UR20][R100.64], !P5 ;  /* 0x7b00000064027fae */ /* 0x0005e8000e9a1014 */
[----:B------:R3:W-:Y:S01]  /*14800*/  STL.64 [R1+0x510], R98 ;  /* 0x0005106201007387 */ /* 0x0007e20000100a00 */
[----:B------:R-:W-:Y:S01]  /*14810*/  IMAD.WIDE R104, R245, 0x4, R144 ;  /* 0x00000004f5687825 */ /* 0x000fe200078e0290 */
[----:B----4-:R-:W-:Y:S01]  /*14820*/  LOP3.LUT R251, R251, 0x3f, RZ, 0xc0, !PT ;  /* 0x0000003ffbfb7812 */ /* 0x010fe200078ec0ff */
        /* <DEDUP_REMOVED lines=13> */
[----:B------:R3:W-:Y:S04]  /*14900*/  STL.64 [R1+0x4f0], R98 ;  /* 0x0004f06201007387 */ /* 0x0007e80000100a00 */
[----:B------:R3:W-:Y:S01]  /*14910*/  LDGSTS.E [R2+0x7ba00], desc[UR20][R98.64], !P3 ;  /* 0x7ba0000062027fae */ /* 0x0007e2000d9a1014 */
[----:B-----5:R-:W-:Y:S02]  /*14920*/  VIADD R88, R93, 0xffffff04 ;  /* 0xffffff045d587836 */ /* 0x020fe40000000000 */
[C---:B--2---:R-:W-:Y:S01]  /*14930*/  IMAD.WIDE R100, R245.reuse, 0x4, R122 ;  /* 0x00000004f5647825 */ /* 0x044fe200078e027a */
        /* <DEDUP_REMOVED lines=11> */
[----:B-1----:R-:W-:-:S03]  /*149f0*/  IADD3 R88, PT, PT, R91, -0xfd, RZ ;  /* 0xffffff035b587810 */ /* 0x002fc60007ffe0ff */
[----:B------:R3:W-:Y:S01]  /*14a00*/  LDGSTS.E [R2+0x7c200], desc[UR20][R98.64], !P4 ;  /* 0x7c20000062027fae */ /* 0x0007e2000e1a1014 */
[----:B--2---:R-:W-:-:S03]  /*14a10*/  IMAD.WIDE R100, R245, 0x4, R130 ;  /* 0x00000004f5647825 */ /* 0x004fc600078e0282 */
[----:B------:R1:W-:Y:S01]  /*14a20*/  STL.64 [R1+0x4c8], R96 ;  /* 0x0004c86001007387 */ /* 0x0003e20000100a00 */
[----:B------:R-:W2:Y:S03]  /*14a30*/  LDC R91, c[0x0][0x3a0] ;  /* 0x0000e800ff5b7b82 */ /* 0x000ea60000000800 */
[----:B------:R1:W-:Y:S01]  /*14a40*/  LDGSTS.E [R2+0x7c400], desc[UR20][R96.64], !P4 ;  /* 0x7c40000060027fae */ /* 0x0003e2000e1a1014 */
[----:B---3--:R-:W-:-:S03]  /*14a50*/  IMAD.WIDE R98, R245, 0x4, R132 ;  /* 0x00000004f5627825 */ /* 0x008fc600078e0284 */
[----:B------:R3:W-:Y:S04]  /*14a60*/  STL.64 [R1+0x4c0], R94 ;  /* 0x0004c05e01007387 */ /* 0x0007e80000100a00 */
[----:B------:R3:W-:Y:S01]  /*14a70*/  LDGSTS.E [R2+0x7c600], desc[UR20][R94.64], !P4 ;  /* 0x7c6000005e027fae */ /* 0x0007e2000e1a1014 */
[----:B------:R-:W-:-:S04]  /*14a80*/  IMAD.WIDE R108, R245, 0x4, R138 ;  /* 0x00000004f56c7825 */ /* 0x000fc800078e028a */
[C---:B-1----:R-:W-:Y:S01]  /*14a90*/  IMAD.WIDE R96, R245.reuse, 0x4, R134 ;  /* 0x00000004f5607825 */ /* 0x042fe200078e0286 */
[----:B------:R1:W-:Y:S01]  /*14aa0*/  LDGSTS.E [R2+0x7c800], desc[UR20][R100.64], !P2 ;  /* 0x7c80000064027fae */ /* 0x0003e2000d1a1014 */
[----:B------:R-:W-:Y:S02]  /*14ab0*/  ISETP.GE.U32.AND P4, PT, R88, 0x7ffffec4, PT ;  /* 0x7ffffec45800780c */ /* 0x000fe40003f86070 */
[C---:B------:R-:W-:Y:S01]  /*14ac0*/  IMAD.WIDE R106, R245.reuse, 0x4, R142 ;  /* 0x00000004f56a7825 */ /* 0x040fe200078e028e */
[----:B------:R5:W-:Y:S03]  /*14ad0*/  LDGSTS.E [R2+0x7ca00], desc[UR20][R98.64], !P2 ;  /* 0x7ca0000062027fae */ /* 0x000be6000d1a1014 */
[C---:B---3--:R-:W-:Y:S01]  /*14ae0*/  IMAD.WIDE R94, R245.reuse, 0x4, R136 ;  /* 0x00000004f55e7825 */ /* 0x048fe200078e0288 */
[----:B------:R3:W-:Y:S03]  /*14af0*/  LDGSTS.E [R2+0x7cc00], desc[UR20][R96.64], !P2 ;  /* 0x7cc0000060027fae */ /* 0x0007e6000d1a1014 */
[----:B------:R-:W-:Y:S01]  /*14b00*/  IMAD.WIDE R102, R245, 0x4, R146 ;  /* 0x00000004f5667825 */ /* 0x000fe200078e0292 */
[----:B------:R1:W-:Y:S03]  /*14b10*/  LDGSTS.E [R2+0x7ce00], desc[UR20][R94.64], !P2 ;  /* 0x7ce000005e027fae */ /* 0x0003e6000d1a1014 */
[----:B------:R-:W-:Y:S01]  /*14b20*/  VIADD R88, R89, 0xffffff02 ;  /* 0xffffff0259587836 */ /* 0x000fe20000000000 */
[----:B------:R-:W-:Y:S01]  /*14b30*/  IADD3 R89, PT, PT, R92, -0x100, RZ ;  /* 0xffffff005c597810 */ /* 0x000fe20007ffe0ff */
[----:B------:R-:W-:Y:S04]  /*14b40*/  LDGSTS.E [R2+0x7d000], desc[UR20][R108.64], !P5 ;  /* 0x7d0000006c027fae */ /* 0x000fe8000e9a1014 */
[----:B------:R-:W-:Y:S04]  /*14b50*/  LDGSTS.E [R2+0x7d200], desc[UR20][R106.64], !P5 ;  /* 0x7d2000006a027fae */ /* 0x000fe8000e9a1014 */
[----:B------:R-:W-:Y:S04]  /*14b60*/  LDGSTS.E [R2+0x7d400], desc[UR20][R104.64], !P5 ;  /* 0x7d40000068027fae */ /* 0x000fe8000e9a1014 */
[----:B------:R1:W-:Y:S04]  /*14b70*/  STL.64 [R1+0x4b8], R100 ;  /* 0x0004b86401007387 */ /* 0x0003e80000100a00 */
[----:B------:R-:W-:Y:S01]  /*14b80*/  LDGSTS.E [R2+0x7d600], desc[UR20][R102.64], !P5 ;  /* 0x7d60000066027fae */ /* 0x000fe2000e9a1014 */
[----:B------:R-:W-:-:S02]  /*14b90*/  ISETP.GE.AND P5, PT, R251, R89, PT ;  /* 0x00000059fb00720c */ /* 0x000fc40003fa6270 */
[----:B------:R-:W2:Y:S01]  /*14ba0*/  LDC R251, c[0x0][0x3a0] ;  /* 0x0000e800fffb7b82 */ /* 0x000ea20000000800 */
[----:B------:R5:W-:Y:S01]  /*14bb0*/  STL.64 [R1+0x4b0], R98 ;  /* 0x0004b06201007387 */ /* 0x000be20000100a00 */
[----:B-1----:R-:W-:-:S03]  /*14bc0*/  IMAD.WIDE R100, R245, 0x4, R140 ;  /* 0x00000004f5647825 */ /* 0x002fc600078e028c */
[----:B------:R3:W-:Y:S04]  /*14bd0*/  STL.64 [R1+0x4a8], R96 ;  /* 0x0004a86001007387 */ /* 0x0007e80000100a00 */
[----:B------:R1:W-:Y:S01]  /*14be0*/  STL.64 [R1+0x4a0], R94 ;  /* 0x0004a05e01007387 */ /* 0x0003e20000100a00 */
[----:B-----5:R-:W-:-:S03]  /*14bf0*/  IMAD.WIDE R98, R245, 0x4, R148 ;  /* 0x00000004f5627825 */ /* 0x020fc600078e0294 */
[----:B------:R-:W-:Y:S04]  /*14c00*/  STL.64 [R1+0x498], R108 ;  /* 0x0004986c01007387 */ /* 0x000fe80000100a00 */
[----:B------:R-:W-:Y:S01]  /*14c10*/  STL.64 [R1+0xa68], R100 ;  /* 0x000a686401007387 */ /* 0x000fe20000100a00 */
[----:B---3--:R-:W-:-:S03]  /*14c20*/  IMAD.WIDE R96, R245, 0x4, R150 ;  /* 0x00000004f5607825 */ /* 0x008fc600078e0296 */
[----:B------:R-:W-:Y:S01]  /*14c30*/  STL.64 [R1+0x438], R106 ;  /* 0x0004386a01007387 */ /* 0x000fe20000100a00 */
[----:B-1----:R-:W-:-:S03]  /*14c40*/  IMAD.WIDE R94, R245, 0x4, R152 ;  /* 0x00000004f55e7825 */ /* 0x002fc600078e0298 */
[----:B------:R-:W-:Y:S04]  /*14c50*/  STL.64 [R1+0x430], R104 ;  /* 0x0004306801007387 */ /* 0x000fe80000100a00 */
[----:B------:R-:W-:Y:S04]  /*14c60*/  STL.64 [R1+0x428], R102 ;  /* 0x0004286601007387 */ /* 0x000fe80000100a00 */
[----:B------:R-:W-:Y:S04]  /*14c70*/  LDGSTS.E [R2+0x7d800], desc[UR20][R100.64], !P3 ;  /* 0x7d80000064027fae */ /* 0x000fe8000d9a1014 */
[----:B------:R1:W-:Y:S04]  /*14c80*/  STL.64 [R1+0x490], R98 ;  /* 0x0004906201007387 */ /* 0x0003e80000100a00 */
[----:B------:R1:W-:Y:S01]  /*14c90*/  LDGSTS.E [R2+0x7da00], desc[UR20][R98.64], !P3 ;  /* 0x7da0000062027fae */ /* 0x0003e2000d9a1014 */
[----:B------:R-:W-:-:S03]  /*14ca0*/  IMAD.WIDE R92, R245, 0x4, R160 ;  /* 0x00000004f55c7825 */ /* 0x000fc600078e02a0 */
        /* <DEDUP_REMOVED lines=18> */
[----:B------:R-:W-:Y:S01]  /*14dd0*/  STL.64 [R1+0x458], R98 ;  /* 0x0004586201007387 */ /* 0x000fe20000100a00 */
[----:B------:R-:W-:Y:S01]  /*14de0*/  ISETP.GE.U32.AND P2, PT, R88, 0x7ffffec3, PT ;  /* 0x7ffffec35800780c */ /* 0x000fe20003f46070 */
[----:B----4-:R-:W-:Y:S02]  /*14df0*/  VIADD R88, R90, 0xffffff01 ;  /* 0xffffff015a587836 */ /* 0x010fe40000000000 */
[----:B------:R-:W-:Y:S01]  /*14e00*/  STL.64 [R1+0x450], R96 ;  /* 0x0004506001007387 */ /* 0x000fe20000100a00 */
[----:B--2---:R-:W-:Y:S01]  /*14e10*/  VIADD R251, R251, 0x3f ;  /* 0x0000003ffbfb7836 */ /* 0x004fe20000000000 */
[----:B------:R-:W2:Y:S01]  /*14e20*/  LDC R90, c[0x0][0x3a0] ;  /* 0x0000e800ff5a7b82 */ /* 0x000ea20000000800 */
[----:B-1----:R-:W-:Y:S01]  /*14e30*/  IMAD.WIDE R92, R245, 0x4, R168 ;  /* 0x00000004f55c7825 */ /* 0x002fe200078e02a8 */
[----:B------:R1:W-:Y:S04]  /*14e40*/  STL.64 [R1+0x448], R94 ;  /* 0x0004485e01007387 */ /* 0x0003e80000100a00 */
[----:B------:R3:W-:Y:S01]  /*14e50*/  STL.64 [R1+0x440], R92 ;  /* 0x0004405c01007387 */ /* 0x0007e20000100a00 */
[----:B------:R-:W-:-:S03]  /*14e60*/  ISETP.GE.U32.AND P3, PT, R88, 0x7ffffec2, PT ;  /* 0x7ffffec25800780c */ /* 0x000fc60003f66070 */
[----:B------:R-:W4:Y:S01]  /*14e70*/  LDL.LU.64 R160, [R1+0x318] ;  /* 0x0003180001a07983 */ /* 0x000f220000300a00 */
[----:B------:R-:W-:-:S03]  /*14e80*/  SEL R88, RZ, 0x4, P5 ;  /* 0x00000004ff587807 */ /* 0x000fc60002800000 */
[----:B------:R-:W5:Y:S01]  /*14e90*/  LDL.LU.64 R158, [R1+0x310] ;  /* 0x00031000019e7983 */ /* 0x000f620000300a00 */
[----:B------:R-:W-:-:S03]  /*14ea0*/  ISETP.GT.AND P5, PT, R251, 0x13f, PT ;  /* 0x0000013ffb00780c */ /* 0x000fc60003fa4270 */
[----:B------:R-:W2:Y:S04]  /*14eb0*/  LDL.LU.64 R156, [R1+0x308] ;  /* 0x00030800019c7983 */ /* 0x000ea80000300a00 */
[----:B------:R-:W4:Y:S04]  /*14ec0*/  LDL.LU.64 R242, [R1+0x300] ;  /* 0x0003000001f27983 */ /* 0x000f280000300a00 */
[----:B------:R-:W4:Y:S04]  /*14ed0*/  LDL.LU.64 R246, [R1+0x2f8] ;  /* 0x0002f80001f67983 */ /* 0x000f280000300a00 */
[----:B------:R-:W4:Y:S01]  /*14ee0*/  LDL.LU.64 R250, [R1+0x2f0] ;  /* 0x0002f00001fa7983 */ /* 0x000f220000300a00 */
[----:B------:R-:W-:-:S02]  /*14ef0*/  SEL R88, R88, RZ, P5 ;  /* 0x000000ff58587207 */ /* 0x000fc40002800000 */
[----:B------:R-:W-:Y:S01]  /*14f00*/  ISETP.GE.U32.AND P5, PT, R89, 0x7ffffec1, PT ;  /* 0x7ffffec15900780c */ /* 0x000fe20003fa6070 */
[----:B------:R-:W-:Y:S01]  /*14f10*/  LDGSTS.E [R2+0x7e800], desc[UR20][R98.64], !P2 ;  /* 0x7e80000062027fae */ /* 0x000fe2000d1a1014 */
[----:B------:R-:W-:-:S04]  /*14f20*/  IMAD.WIDE R110, R0, 0x4, R226 ;  /* 0x00000004006e7825 */ /* 0x000fc800078e02e2 */
[C---:B------:R-:W-:Y:S01]  /*14f30*/  IMAD.WIDE R140, R0.reuse, 0x4, R230 ;  /* 0x00000004008c7825 */ /* 0x040fe200078e02e6 */
[----:B------:R-:W-:Y:S03]  /*14f40*/  LDGSTS.E [R2+0x7ea00], desc[UR20][R96.64], !P2 ;  /* 0x7ea0000060027fae */ /* 0x000fe6000d1a1014 */
[C---:B------:R-:W-:Y:S01]  /*14f50*/  IMAD.WIDE R124, R0.reuse, 0x4, R232 ;  /* 0x00000004007c7825 */ /* 0x040fe200078e02e8 */
[----:B------:R1:W-:Y:S03]  /*14f60*/  LDGSTS.E [R2+0x7ec00], desc[UR20][R94.64], !P2 ;  /* 0x7ec000005e027fae */ /* 0x0003e6000d1a1014 */
[----:B------:R-:W-:Y:S01]  /*14f70*/  IMAD.WIDE R108, R0, 0x4, R234 ;  /* 0x00000004006c7825 */ /* 0x000fe200078e02ea */
[----:B------:R3:W-:Y:S03]  /*14f80*/  LDGSTS.E [R2+0x7ee00], desc[UR20][R92.64], !P2 ;  /* 0x7ee000005c027fae */ /* 0x0007e6000d1a1014 */
[----:B------:R-:W-:-:S04]  /*14f90*/  IMAD.WIDE R240, R245, 0x4, R238 ;  /* 0x00000004f5f07825 */ /* 0x000fc800078e02ee */
        /* <DEDUP_REMOVED lines=23> */
[----:B------:R-:W-:Y:S01]  /*15110*/  IMAD.WIDE R100, R0, 0x4, R204 ;  /* 0x0000000400647825 */ /* 0x000fe200078e02cc */
[----:B------:R-:W-:Y:S01]  /*15120*/  ISETP.NE.U32.AND P4, PT, R88, RZ, PT ;  /* 0x000000ff5800720c */ /* 0x000fe20003f85070 */
[----:B------:R-:W2:Y:S02]  /*15130*/  LDC R89, c[0x0][0x3a0] ;  /* 0x0000e800ff597b82 */ /* 0x000ea40000000800 */
[----:B-1----:R-:W-:-:S04]  /*15140*/  IMAD.WIDE R94, R0, 0x4, R228 ;  /* 0x00000004005e7825 */ /* 0x002fc800078e02e4 */
[----:B------:R-:W-:-:S04]  /*15150*/  IMAD.WIDE R226, R245, 0x4, R170 ;  /* 0x00000004f5e27825 */ /* 0x000fc800078e02aa */
[C---:B---3--:R-:W-:Y:S01]  /*15160*/  IMAD.WIDE R92, R0.reuse, 0x4, R236 ;  /* 0x00000004005c7825 */ /* 0x048fe200078e02ec */
[----:B------:R-:W-:Y:S01]  /*15170*/  LDGSTS.E [R2+0x7f000], desc[UR20][R226.64], !P3 ;  /* 0x7f000000e2027fae */ /* 0x000fe2000d9a1014 */
[----:B------:R-:W1:Y:S02]  /*15180*/  LDC R174, c[0x0][0x3a0] ;  /* 0x0000e800ffae7b82 */ /* 0x000e640000000800 */
[----:B------:R-:W-:Y:S01]  /*15190*/  IMAD.WIDE R234, R245, 0x4, R172 ;  /* 0x00000004f5ea7825 */ /* 0x000fe200078e02ac */
[----:B------:R-:W-:Y:S03]  /*151a0*/  STL.64 [R1+0xbc8], R154 ;  /* 0x000bc89a01007387 */ /* 0x000fe60000100a00 */
[C---:B------:R-:W-:Y:S01]  /*151b0*/  IMAD.WIDE R98, R0.reuse, 0x4, R212 ;  /* 0x0000000400627825 */ /* 0x040fe200078e02d4 */
[----:B------:R-:W-:Y:S01]  /*151c0*/  STL.64 [R1+0xbc0], R138 ;  /* 0x000bc08a01007387 */ /* 0x000fe20000100a00 */
[----:B------:R-:W3:Y:S02]  /*151d0*/  LDC R173, c[0x0][0x3a0] ;  /* 0x0000e800ffad7b82 */ /* 0x000ee40000000800 */
[----:B------:R-:W-:Y:S01]  /*151e0*/  IMAD.WIDE R96, R0, 0x4, R220 ;  /* 0x0000000400607825 */ /* 0x000fe200078e02dc */
[----:B------:R-:W-:Y:S04]  /*151f0*/  STL.64 [R1+0xbb8], R122 ;  /* 0x000bb87a01007387 */ /* 0x000fe80000100a00 */
[----:B------:R-:W-:Y:S01]  /*15200*/  STL.64 [R1+0xba8], R152 ;  /* 0x000ba89801007387 */ /* 0x000fe20000100a00 */
[----:B------:R-:W-:Y:S01]  /*15210*/  VIADD R88, R91, 0xfffffeff ;  /* 0xfffffeff5b587836 */ /* 0x000fe20000000000 */
[----:B------:R-:W1:Y:S02]  /*15220*/  LDC R190, c[0x0][0x3a0] ;  /* 0x0000e800ffbe7b82 */ /* 0x000e640000000800 */
[----:B------:R-:W-:Y:S04]  /*15230*/  STL.64 [R1+0xbb0], R106 ;  /* 0x000bb06a01007387 */ /* 0x000fe80000100a00 */
[----:B------:R-:W-:Y:S01]  /*15240*/  STL.64 [R1+0xba0], R136 ;  /* 0x000ba08801007387 */ /* 0x000fe20000100a00 */
[C---:B------:R-:W-:Y:S01]  /*15250*/  IMAD.WIDE R84, R245.reuse, 0x4, R84 ;  /* 0x00000004f5547825 */ /* 0x040fe200078e0254 */
[----:B------:R-:W1:Y:S02]  /*15260*/  LDC R189, c[0x0][0x3a0] ;  /* 0x0000e800ffbd7b82 */ /* 0x000e640000000800 */
[----:B------:R-:W-:Y:S04]  /*15270*/  STL.64 [R1+0xb98], R120 ;  /* 0x000b987801007387 */ /* 0x000fe80000100a00 */
[----:B------:R-:W-:Y:S01]  /*15280*/  STL.64 [R1+0xb88], R150 ;  /* 0x000b889601007387 */ /* 0x000fe20000100a00 */
[----:B------:R-:W-:-:S04]  /*15290*/  IMAD.WIDE R76, R245, 0x4, R76 ;  /* 0x00000004f54c7825 */ /* 0x000fc800078e024c */
[C---:B------:R-:W-:Y:S01]  /*152a0*/  IMAD.WIDE R74, R245.reuse, 0x4, R74 ;  /* 0x00000004f54a7825 */ /* 0x040fe200078e024a */
[----:B------:R-:W-:Y:S03]  /*152b0*/  STL.64 [R1+0xb90], R104 ;  /* 0x000b906801007387 */ /* 0x000fe60000100a00 */
        /* <DEDUP_REMOVED lines=8> */
[----:B-----5:R-:W-:-:S04]  /*15340*/  IMAD.WIDE R230, R245, 0x4, R158 ;  /* 0x00000004f5e67825 */ /* 0x020fc800078e029e */
[----:B--2---:R-:W-:-:S04]  /*15350*/  IMAD.WIDE R232, R245, 0x4, R156 ;  /* 0x00000004f5e87825 */ /* 0x004fc800078e029c */
[----:B----4-:R-:W-:-:S04]  /*15360*/  IMAD.WIDE R238, R245, 0x4, R246 ;  /* 0x00000004f5ee7825 */ /* 0x010fc800078e02f6 */
        /* <DEDUP_REMOVED lines=23> */
[C---:B------:R-:W-:Y:S01]  /*154e0*/  IMAD.WIDE R248, R245.reuse, 0x4, R248 ;  /* 0x00000004f5f87825 */ /* 0x040fe200078e02f8 */
[----:B------:R-:W-:Y:S01]  /*154f0*/  IADD3 R188, PT, PT, R2, 0x100000, RZ ;  /* 0x0010000002bc7810 */ /* 0x000fe20007ffe0ff */
[----:B------:R-:W2:Y:S02]  /*15500*/  LDC R205, c[0x0][0x3a0] ;  /* 0x0000e800ffcd7b82 */ /* 0x000ea40000000800 */
[----:B------:R-:W-:-:S04]  /*15510*/  IMAD.WIDE R228, R245, 0x4, R160 ;  /* 0x00000004f5e47825 */ /* 0x000fc800078e02a0 */
[C---:B------:R-:W-:Y:S01]  /*15520*/  IMAD.WIDE R236, R245.reuse, 0x4, R242 ;  /* 0x00000004f5ec7825 */ /* 0x040fe200078e02f2 */
[----:B------:R-:W-:Y:S01]  /*15530*/  LDGSTS.E [R2+0x7f200], desc[UR20][R228.64], !P3 ;  /* 0x7f200000e4027fae */ /* 0x000fe2000d9a1014 */
[----:B------:R-:W-:Y:S01]  /*15540*/  ISETP.GE.U32.AND P2, PT, R88, 0x7ffffec0, PT ;  /* 0x7ffffec05800780c */ /* 0x000fe20003f46070 */
[----:B------:R-:W4:Y:S01]  /*15550*/  LDC R158, c[0x0][0x3a0] ;  /* 0x0000e800ff9e7b82 */ /* 0x000f220000000800 */
[----:B------:R-:W-:Y:S01]  /*15560*/  IMAD.WIDE R156, R245, 0x4, R250 ;  /* 0x00000004f59c7825 */ /* 0x000fe200078e02fa */
[----:B------:R-:W-:Y:S04]  /*15570*/  LDGSTS.E [R2+0x7f400], desc[UR20][R230.64], !P3 ;  /* 0x7f400000e6027fae */ /* 0x000fe8000d9a1014 */
[----:B------:R-:W-:Y:S01]  /*15580*/  LDGSTS.E [R2+0x7f600], desc[UR20][R232.64], !P3 ;  /* 0x7f600000e8027fae */ /* 0x000fe2000d9a1014 */
[C---:B------:R-:W-:Y:S01]  /*15590*/  VIADD R172, R2.reuse, 0x100000 ;  /* 0x0010000002ac7836 */ /* 0x040fe20000000000 */
[C---:B------:R-:W-:Y:S01]  /*155a0*/  IADD3 R171, PT, PT, R2.reuse, 0x100000, RZ ;  /* 0x0010000002ab7810 */ /* 0x040fe20007ffe0ff */
[----:B---3--:R-:W-:Y:S01]  /*155b0*/  VIADD R173, R173, 0xfffffec8 ;  /* 0xfffffec8adad7836 */ /* 0x008fe20000000000 */
[----:B------:R-:W-:Y:S01]  /*155c0*/  LDGSTS.E [R2+0x7f800], desc[UR20][R234.64], !P5 ;  /* 0x7f800000ea027fae */ /* 0x000fe2000e9a1014 */
[C---:B------:R-:W-:Y:S01]  /*155d0*/  VIADD R170, R2.reuse, 0x100000 ;  /* 0x0010000002aa7836 */ /* 0x040fe20000000000 */
[----:B------:R-:W3:Y:S02]  /*155e0*/  LDC R206, c[0x0][0x3a0] ;  /* 0x0000e800ffce7b82 */ /* 0x000ee40000000800 */
[----:B------:R-:W-:Y:S04]  /*155f0*/  LDGSTS.E [R2+0x7fa00], desc[UR20][R236.64], !P5 ;  /* 0x7fa00000ec027fae */ /* 0x000fe8000e9a1014 */
[----:B------:R-:W-:Y:S01]  /*15600*/  LDGSTS.E [R2+0x7fc00], desc[UR20][R238.64], !P5 ;  /* 0x7fc00000ee027fae */ /* 0x000fe2000e9a1014 */
[C---:B------:R-:W-:Y:S01]  /*15610*/  VIADD R204, R2.reuse, 0x100000 ;  /* 0x0010000002cc7836 */ /* 0x040fe20000000000 */
[----:B------:R-:W5:Y:S02]  /*15620*/  LDC R221, c[0x0][0x3a0] ;  /* 0x0000e800ffdd7b82 */ /* 0x000f640000000800 */
[----:B------:R-:W-:Y:S04]  /*15630*/  LDGSTS.E [R2+0x7fe00], desc[UR20][R156.64], !P5 ;  /* 0x7fe000009c027fae */ /* 0x000fe8000e9a1014 */
[----:B------:R-:W0:Y:S02]  /*15640*/  LDGDEPBAR ;  /* 0x00000000000079af */ /* 0x000e240000000000 */
[----:B------:R-:W1:Y:S02]  /*15650*/  LDC R222, c[0x0][0x3a0] ;  /* 0x0000e800ffde7b82 */ /* 0x000e640000000800 */
[----:B------:R-:W-:Y:S04]  /*15660*/  LDGSTS.E [R83+-0x34000], desc[UR20][R154.64], P6 ;  /* 0xcc0000009a537fae */ /* 0x000fe8000b1a1014 */
[----:B------:R-:W-:Y:S04]  /*15670*/  LDGSTS.E [R83+-0x33c00], desc[UR20][R152.64], P6 ;  /* 0xcc40000098537fae */ /* 0x000fe8000b1a1014 */
[----:B------:R-:W-:Y:S04]  /*15680*/  LDGSTS.E [R83+-0x33800], desc[UR20][R150.64], P6 ;  /* 0xcc80000096537fae */ /* 0x000fe8000b1a1014 */
[----:B------:R-:W-:Y:S04]  /*15690*/  LDGSTS.E [R83+-0x33400], desc[UR20][R148.64], P6 ;  /* 0xccc0000094537fae */ /* 0x000fe8000b1a1014 */
[----:B------:R-:W-:Y:S04]  /*156a0*/  LDGSTS.E [R83+-0x33000], desc[UR20][R146.64], P6 ;  /* 0xcd00000092537fae */ /* 0x000fe8000b1a1014 */
[----:B------:R-:W-:Y:S04]  /*156b0*/  LDGSTS.E [R83+-0x32c00], desc[UR20][R144.64], P6 ;  /* 0xcd40000090537fae */ /* 0x000fe8000b1a1014 */
[----:B------:R1:W-:Y:S04]  /*156c0*/  LDGSTS.E [R83+-0x32800], desc[UR20][R142.64], P6 ;  /* 0xcd8000008e537fae */ /* 0x0003e8000b1a1014 */
[----:B------:R-:W-:Y:S04]  /*156d0*/  LDGSTS.E [R83+-0x32400], desc[UR20][R140.64], P6 ;  /* 0xcdc000008c537fae */ /* 0x000fe8000b1a1014 */
        /* <DEDUP_REMOVED lines=24> */
[----:B------:R-:W0:Y:S04]  /*15860*/  LDGDEPBAR ;  /* 0x00000000000079af */ /* 0x000e280000000000 */
        /* <DEDUP_REMOVED lines=11> */
[----:B------:R-:W-:Y:S01]  /*15920*/  STL.64 [R1+0xb10], R96 ;  /* 0x000b106001007387 */ /* 0x000fe20000100a00 */
[C---:B------:R-:W-:Y:S01]  /*15930*/  IADD3 R88, PT, PT, R2.reuse, 0x100000, RZ ;  /* 0x0010000002587810 */ /* 0x040fe20007ffe0ff */
[----:B------:R-:W-:Y:S01]  /*15940*/  BAR.SYNC.DEFER_BLOCKING 0x0 ;  /* 0x0000000000007b1d */ /* 0x000fe20000010000 */
[----:B------:R-:W-:-:S07]  /*15950*/  VIADD R91, R2, 0x100000 ;  /* 0x00100000025b7836 */ /* 0x000fce0000000000 */
[----:B-1----:R-:W1:Y:S01]  /*15960*/  LDC R142, c[0x0][0x3a0] ;  /* 0x0000e800ff8e7b82 */ /* 0x002e620000000800 */
[----:B------:R2:W-:Y:S04]  /*15970*/  STL.64 [R1+0xb00], R126 ;  /* 0x000b007e01007387 */ /* 0x0005e80000100a00 */
[----:B------:R-:W-:Y:S04]  /*15980*/  STL.64 [R1+0xaf8], R110 ;  /* 0x000af86e01007387 */ /* 0x000fe80000100a00 */
[----:B------:R3:W-:Y:S04]  /*15990*/  STL.64 [R1+0xae8], R140 ;  /* 0x000ae88c01007387 */ /* 0x0007e80000100a00 */
[----:B------:R4:W-:Y:S01]  /*159a0*/  STL.64 [R1+0xaf0], R94 ;  /* 0x000af05e01007387 */ /* 0x0009e20000100a00 */
[----:B--2---:R-:W2:Y:S03]  /*159b0*/  LDC R126, c[0x0][0x3a0] ;  /* 0x0000e800ff7e7b82 */ /* 0x004ea60000000800 */
[----:B------:R5:W-:Y:S04]  /*159c0*/  STL.64 [R1+0xae0], R124 ;  /* 0x000ae07c01007387 */ /* 0x000be80000100a00 */
[----:B------:R-:W-:Y:S01]  /*159d0*/  @!PT LDS RZ, [RZ] ;  /* 0x00000000fffff984 */ /* 0x000fe20000000800 */
[----:B------:R-:W-:Y:S01]  /*159e0*/  @!PT LDS RZ, [RZ] ;  /* 0x00000000fffff984 */ /* 0x000fe20000000800 */
[----:B------:R-:W-:Y:S01]  /*159f0*/  @!PT LDS RZ, [RZ] ;  /* 0x00000000fffff984 */ /* 0x000fe20000000800 */
[----:B------:R-:W-:Y:S01]  /*15a00*/  LDGSTS.E [R88+-0x80000], desc[UR20][R240.64], !P2 ;  /* 0x80000000f0587fae */ /* 0x000fe2000d1a1014 */
[----:B---3--:R-:W3:Y:S01]  /*15a10*/  LDC R141, c[0x0][0x3a0] ;  /* 0x0000e800ff8d7b82 */ /* 0x008ee20000000800 */
[----:B----4-:R-:W-:-:S04]  /*15a20*/  IMAD.WIDE R94, R245, 0x4, R86 ;  /* 0x00000004f55e7825 */ /* 0x010fc800078e0256 */
[C---:B------:R-:W-:Y:S01]  /*15a30*/  VIADD R87, R2.reuse, 0x100000 ;  /* 0x0010000002577836 */ /* 0x040fe20000000000 */
[----:B------:R-:W-:Y:S01]  /*15a40*/  STL.64 [R1+0xad8], R108 ;  /* 0x000ad86c01007387 */ /* 0x000fe20000100a00 */
[----:B------:R-:W-:Y:S01]  /*15a50*/  VIADD R86, R2, 0x100000 ;  /* 0x0010000002567836 */ /* 0x000fe20000000000 */
[----:B-----5:R-:W4:Y:S02]  /*15a60*/  LDC R125, c[0x0][0x3a0] ;  /* 0x0000e800ff7d7b82 */ /* 0x020f240000000800 */
[----:B------:R5:W-:Y:S04]  /*15a70*/  LDGSTS.E [R88+-0x7fe00], desc[UR20][R94.64], !P2 ;  /* 0x802000005e587fae */ /* 0x000be8000d1a1014 */
[----:B------:R1:W-:Y:S04]  /*15a80*/  STL.64 [R1+0xad0], R92 ;  /* 0x000ad05c01007387 */ /* 0x0003e80000100a00 */
[----:B------:R1:W-:Y:S01]  /*15a90*/  LDGSTS.E [R87+-0x7fc00], desc[UR20][R84.64], !P2 ;  /* 0x8040000054577fae */ /* 0x0003e2000d1a1014 */
[----:B-----5:R-:W5:Y:S01]  /*15aa0*/  LDC R88, c[0x0][0x3a0] ;  /* 0x0000e800ff587b82 */ /* 0x020f620000000800 */
[----:B-1----:R-:W-:Y:S01]  /*15ab0*/  IMAD.WIDE R92, R245, 0x4, R78 ;  /* 0x00000004f55c7825 */ /* 0x002fe200078e024e */
[----:B------:R-:W-:-:S06]  /*15ac0*/  IADD3 R79, PT, PT, R89, -0x102, RZ ;  /* 0xfffffefe594f7810 */ /* 0x000fcc0007ffe0ff */
[----:B------:R-:W1:Y:S01]  /*15ad0*/  LDC R87, c[0x0][0x3a0] ;  /* 0x0000e800ff577b82 */ /* 0x000e620000000800 */
[----:B------:R-:W-:Y:S01]  /*15ae0*/  VIADD R78, R90, 0xfffffefd ;  /* 0xfffffefd5a4e7836 */ /* 0x000fe20000000000 */
[----:B------:R2:W-:Y:S01]  /*15af0*/  LDGSTS.E [R86+-0x7fa00], desc[UR20][R92.64], !P2 ;  /* 0x806000005c567fae */ /* 0x0005e2000d1a1014 */
[----:B------:R-:W-:-:S03]  /*15b00*/  ISETP.GE.U32.AND P2, PT, R79, 0x7ffffebf, PT ;  /* 0x7ffffebf4f00780c */ /* 0x000fc60003f46070 */
[----:B------:R2:W-:Y:S01]  /*15b10*/  STL.64 [R1+0x420], R156 ;  /* 0x0004209c01007387 */ /* 0x0005e20000100a00 */
[----:B------:R-:W-:-:S03]  /*15b20*/  ISETP.GE.U32.AND P3, PT, R78, 0x7ffffebe, PT ;  /* 0x7ffffebe4e00780c */ /* 0x000fc60003f66070 */
[----:B------:R-:W-:Y:S04]  /*15b30*/  STL.64 [R1+0xbf8], R82 ;  /* 0x000bf85201007387 */ /* 0x000fe80000100a00 */
[----:B------:R-:W-:Y:S04]  /*15b40*/  STL.64 [R1+0xbf0], R80 ;  /* 0x000bf05001007387 */ /* 0x000fe80000100a00 */
[----:B------:R-:W-:Y:S01]  /*15b50*/  STL.64 [R1+0x418], R94 ;  /* 0x0004185e01007387 */ /* 0x000fe20000100a00 */
[C---:B------:R-:W-:Y:S02]  /*15b60*/  VIADD R79, R2.reuse, 0x100000 ;  /* 0x00100000024f7836 */ /* 0x040fe40000000000 */
[C---:B------:R-:W-:Y:S01]  /*15b70*/  VIADD R124, R2.reuse, 0x100000 ;  /* 0x00100000027c7836 */ /* 0x040fe20000000000 */
[----:B------:R5:W-:Y:S01]  /*15b80*/  STL.64 [R1+0x410], R84 ;  /* 0x0004105401007387 */ /* 0x000be20000100a00 */
[C---:B------:R-:W-:Y:S01]  /*15b90*/  VIADD R78, R2.reuse, 0x100000 ;  /* 0x00100000024e7836 */ /* 0x040fe20000000000 */
[C---:B------:R-:W-:Y:S01]  /*15ba0*/  IADD3 R140, PT, PT, R2.reuse, 0x100000, RZ ;  /* 0x00100000028c7810 */ /* 0x040fe20007ffe0ff */
[C---:B------:R-:W-:Y:S01]  /*15bb0*/  VIADD R90, R2.reuse, 0x100000 ;  /* 0x00100000025a7836 */ /* 0x040fe20000000000 */
[----:B------:R5:W-:Y:S01]  /*15bc0*/  STL.64 [R1+0x408], R92 ;  /* 0x0004085c01007387 */ /* 0x000be20000100a00 */
[----:B----4-:R-:W-:Y:S01]  /*15bd0*/  VIADD R125, R125, 0xfffffece ;  /* 0xfffffece7d7d7836 */ /* 0x010fe20000000000 */
[----:B---3--:R-:W-:Y:S01]  /*15be0*/  IADD3 R141, PT, PT, R141, -0x134, RZ ;  /* 0xfffffecc8d8d7810 */ /* 0x008fe20007ffe0ff */
[----:B--2---:R-:W2:Y:S01]  /*15bf0*/  LDC R157, c[0x0][0x3a0] ;  /* 0x0000e800ff9d7b82 */ /* 0x004ea20000000800 */
[----:B------:R-:W-:Y:S01]  /*15c00*/  STL.64 [R1+0x400], R76 ;  /* 0x0004004c01007387 */ /* 0x000fe20000100a00 */
[C---:B-----5:R-:W-:Y:S01]  /*15c10*/  VIADD R85, R2.reuse, 0x100000 ;  /* 0x0010000002557836 */ /* 0x060fe20000000000 */
[----:B------:R-:W-:-:S02]  /*15c20*/  IADD3 R84, PT, PT, R2, 0x100000, RZ ;  /* 0x0010000002547810 */ /* 0x000fc40007ffe0ff */
[----:B------:R-:W-:Y:S03]  /*15c30*/  LDGSTS.E [R86+-0x7f800], desc[UR20][R76.64], !P2 ;  /* 0x808000004c567fae */ /* 0x000fe6000d1a1014 */
[----:B------:R-:W3:Y:S01]  /*15c40*/  LDC R93, c[0x0][0x3a0] ;  /* 0x0000e800ff5d7b82 */ /* 0x000ee20000000800 */
[----:B------:R4:W-:Y:S04]  /*15c50*/  STL.64 [R1+0xac0], R74 ;  /* 0x000ac04a01007387 */ /* 0x0009e80000100a00 */
[----:B------:R4:W-:Y:S04]  /*15c60*/  LDGSTS.E [R85+-0x7f600], desc[UR20][R74.64], !P2 ;  /* 0x80a000004a557fae */ /* 0x0009e8000d1a1014 */
[----:B------:R5:W-:Y:S04]  /*15c70*/  STL.64 [R1+0xab0], R72 ;  /* 0x000ab04801007387 */ /* 0x000be80000100a00 */
[----:B------:R5:W-:Y:S04]  /*15c80*/  LDGSTS.E [R84+-0x7f400], desc[UR20][R72.64], !P2 ;  /* 0x80c0000048547fae */ /* 0x000be8000d1a1014 */
[----:B------:R1:W-:Y:S01]  /*15c90*/  STL.64 [R1+0x3f8], R70 ;  /* 0x0003f84601007387 */ /* 0x0003e20000100a00 */
[----:B----4-:R-:W4:Y:S03]  /*15ca0*/  LDC R74, c[0x0][0x3a0] ;  /* 0x0000e800ff4a7b82 */ /* 0x010f260000000800 */
[----:B------:R1:W-:Y:S04]  /*15cb0*/  LDGSTS.E [R79+-0x7f200], desc[UR20][R70.64], !P2 ;  /* 0x80e00000464f7fae */ /* 0x0003e8000d1a1014 */
[----:B------:R2:W-:Y:S01]  /*15cc0*/  STL.64 [R1+0x3f0], R68 ;  /* 0x0003f04401007387 */ /* 0x0005e20000100a00 */
[----:B-----5:R-:W-:-:S03]  /*15cd0*/  IMAD.WIDE R72, R245, 0x4, R66 ;  /* 0x00000004f5487825 */ /* 0x020fc600078e0242 */
[----:B------:R2:W-:Y:S01]  /*15ce0*/  LDGSTS.E [R78+-0x7f000], desc[UR20][R68.64], !P3 ;  /* 0x81000000444e7fae */ /* 0x0005e2000d9a1014 */
[----:B------:R-:W-:Y:S02]  /*15cf0*/  VIADD R67, R2, 0x100000 ;  /* 0x0010000002437836 */ /* 0x000fe40000000000 */
[----:B-1----:R-:W-:Y:S01]  /*15d00*/  IMAD.WIDE R70, R245, 0x4, R62 ;  /* 0x00000004f5467825 */ /* 0x002fe200078e023e */
[----:B------:R-:W-:-:S03]  /*15d10*/  IADD3 R63, PT, PT, R87, -0x104, RZ ;  /* 0xfffffefc573f7810 */ /* 0x000fc60007ffe0ff */
[C---:B------:R-:W-:Y:S01]  /*15d20*/  VIADD R66, R2.reuse, 0x100000 ;  /* 0x0010000002427836 */ /* 0x040fe20000000000 */
[----:B--2---:R-:W-:Y:S01]  /*15d30*/  IADD3 R68, PT, PT, R2, 0x100000, RZ ;  /* 0x0010000002447810 */ /* 0x004fe20007ffe0ff */
[----:B------:R-:W-:Y:S01]  /*15d40*/  VIADD R62, R88, 0xfffffefb ;  /* 0xfffffefb583e7836 */ /* 0x000fe20000000000 */
[----:B------:R-:W-:-:S03]  /*15d50*/  ISETP.GE.U32.AND P2, PT, R63, 0x7ffffebd, PT ;  /* 0x7ffffebd3f00780c */ /* 0x000fc60003f46070 */
[----:B------:R1:W-:Y:S04]  /*15d60*/  LDGSTS.E [R68+-0x7ee00], desc[UR20][R72.64], !P3 ;  /* 0x8120000048447fae */ /* 0x0003e8000d9a1014 */
[----:B------:R2:W-:Y:S04]  /*15d70*/  LDGSTS.E [R67+-0x7ec00], desc[UR20][R64.64], !P3 ;  /* 0x8140000040437fae */ /* 0x0005e8000d9a1014 */
[----:B------:R-:W-:Y:S01]  /*15d80*/  LDGSTS.E [R66+-0x7ea00], desc[UR20][R70.64], !P3 ;  /* 0x8160000046427fae */ /* 0x000fe2000d9a1014 */
[----:B------:R-:W-:-:S03]  /*15d90*/  ISETP.GE.U32.AND P3, PT, R62, 0x7ffffebc, PT ;  /* 0x7ffffebc3e00780c */ /* 0x000fc60003f66070 */
[----:B------:R-:W-:Y:S01]  /*15da0*/  STL.64 [R1+0x3e8], R72 ;  /* 0x0003e84801007387 */ /* 0x000fe20000100a00 */
[C---:B------:R-:W-:Y:S01]  /*15db0*/  VIADD R63, R2.reuse, 0x100000 ;  /* 0x00100000023f7836 */ /* 0x040fe20000000000 */
[----:B-1----:R-:W1:Y:S02]  /*15dc0*/  LDC R68, c[0x0][0x3a0] ;  /* 0x0000e800ff447b82 */ /* 0x002e640000000800 */
[----:B------:R5:W-:Y:S06]  /*15dd0*/  STL.64 [R1+0x3e0], R64 ;  /* 0x0003e04001007387 */ /* 0x000bec0000100a00 */
[----:B--2---:R-:W2:Y:S01]  /*15de0*/  LDC R67, c[0x0][0x3a0] ;  /* 0x0000e800ff437b82 */ /* 0x004ea20000000800 */
[----:B------:R-:W-:Y:S01]  /*15df0*/  STL.64 [R1+0x3d8], R70 ;  /* 0x0003d84601007387 */ /* 0x000fe20000100a00 */
[----:B------:R-:W-:-:S03]  /*15e00*/  VIADD R62, R2, 0x100000 ;  /* 0x00100000023e7836 */ /* 0x000fc60000000000 */
[----:B------:R-:W-:Y:S01]  /*15e10*/  LDGSTS.E [R66+-0x7e800], desc[UR20][R60.64], !P2 ;  /* 0x818000003c427fae */ /* 0x000fe2000d1a1014 */
[C---:B-----5:R-:W-:Y:S01]  /*15e20*/  VIADD R65, R2.reuse, 0x100000 ;  /* 0x0010000002417836 */ /* 0x060fe20000000000 */
[----:B------:R-:W-:Y:S01]  /*15e30*/  IADD3 R64, PT, PT, R2, 0x100000, RZ ;  /* 0x0010000002407810 */ /* 0x000fe20007ffe0ff */
[----:B------:R-:W5:Y:S01]  /*15e40*/  LDC R73, c[0x0][0x3a0] ;  /* 0x0000e800ff497b82 */ /* 0x000f620000000800 */
[----:B------:R-:W-:Y:S04]  /*15e50*/  STL.64 [R1+0x3d0], R60 ;  /* 0x0003d03c01007387 */ /* 0x000fe80000100a00 */
[----:B------:R3:W-:Y:S04]  /*15e60*/  STL.64 [R1+0x3c8], R58 ;  /* 0x0003c83a01007387 */ /* 0x0007e80000100a00 */
[----:B------:R3:W-:Y:S04]  /*15e70*/  LDGSTS.E [R65+-0x7e600], desc[UR20][R58.64], !P2 ;  /* 0x81a000003a417fae */ /* 0x0007e8000d1a1014 */
[----:B------:R4:W-:Y:S04]  /*15e80*/  STL.64 [R1+0x3c0], R56 ;  /* 0x0003c03801007387 */ /* 0x0009e80000100a00 */
[----:B------:R4:W-:Y:S04]  /*15e90*/  LDGSTS.E [R64+-0x7e400], desc[UR20][R56.64], !P2 ;  /* 0x81c0000038407fae */ /* 0x0009e8000d1a1014 */
[----:B------:R1:W-:Y:S01]  /*15ea0*/  STL.64 [R1+0x3b8], R54 ;  /* 0x0003b83601007387 */ /* 0x0003e20000100a00 */
[----:B---3--:R-:W3:Y:S03]  /*15eb0*/  LDC R58, c[0x0][0x3a0] ;  /* 0x0000e800ff3a7b82 */ /* 0x008ee60000000800 */
[----:B------:R1:W-:Y:S04]  /*15ec0*/  LDGSTS.E [R63+-0x7e200], desc[UR20][R54.64], !P2 ;  /* 0x81e00000363f7fae */ /* 0x0003e8000d1a1014 */
[----:B------:R2:W-:Y:S01]  /*15ed0*/  STL.64 [R1+0x3b0], R52 ;  /* 0x0003b03401007387 */ /* 0x0005e20000100a00 */
[----:B----4-:R-:W-:-:S03]  /*15ee0*/  IMAD.WIDE R56, R245, 0x4, R50 ;  /* 0x00000004f5387825 */ /* 0x010fc600078e0232 */
[----:B------:R2:W-:Y:S01]  /*15ef0*/  LDGSTS.E [R62+-0x7e000], desc[UR20][R52.64], !P3 ;  /* 0x82000000343e7fae */ /* 0x0005e2000d9a1014 */
[C---:B------:R-:W-:Y:S02]  /*15f00*/  VIADD R51, R2.reuse, 0x100000 ;  /* 0x0010000002337836 */ /* 0x040fe40000000000 */
[----:B-1----:R-:W-:Y:S01]  /*15f10*/  IMAD.WIDE R54, R245, 0x4, R46 ;  /* 0x00000004f5367825 */ /* 0x002fe200078e022e */
[----:B--2---:R-:W-:-:S05]  /*15f20*/  IADD3 R52, PT, PT, R2, 0x100000, RZ ;  /* 0x0010000002347810 */ /* 0x004fca0007ffe0ff */
[----:B------:R1:W-:Y:S01]  /*15f30*/  LDGSTS.E [R52+-0x7de00], desc[UR20][R56.64], !P3 ;  /* 0x8220000038347fae */ /* 0x0003e2000d9a1014 */
[----:B------:R-:W-:-:S03]  /*15f40*/  IADD3 R47, PT, PT, R67, -0x106, RZ ;  /* 0xfffffefa432f7810 */ /* 0x000fc60007ffe0ff */
[----:B------:R2:W-:Y:S01]  /*15f50*/  LDGSTS.E [R51+-0x7dc00], desc[UR20][R48.64], !P3 ;  /* 0x8240000030337fae */ /* 0x0005e2000d9a1014 */
[----:B------:R-:W-:Y:S01]  /*15f60*/  ISETP.GE.U32.AND P2, PT, R47, 0x7ffffebb, PT ;  /* 0x7ffffebb2f00780c */ /* 0x000fe20003f46070 */
[----:B------:R-:W-:Y:S02]  /*15f70*/  VIADD R50, R2, 0x100000 ;  /* 0x0010000002327836 */ /* 0x000fe40000000000 */
[----:B------:R-:W-:Y:S01]  /*15f80*/  VIADD R46, R68, 0xfffffef9 ;  /* 0xfffffef9442e7836 */ /* 0x000fe20000000000 */
[----:B------:R4:W-:Y:S01]  /*15f90*/  STL.64 [R1+0x3a8], R56 ;  /* 0x0003a83801007387 */ /* 0x0009e20000100a00 */
[----:B-1----:R-:W1:Y:S08]  /*15fa0*/  LDC R52, c[0x0][0x3a0] ;  /* 0x0000e800ff347b82 */ /* 0x002e700000000800 */
[----:B--2---:R-:W2:Y:S01]  /*15fb0*/  LDC R51, c[0x0][0x3a0] ;  /* 0x0000e800ff337b82 */ /* 0x004ea20000000800 */
[----:B------:R3:W-:Y:S01]  /*15fc0*/  STL.64 [R1+0x3a0], R48 ;  /* 0x0003a03001007387 */ /* 0x0007e20000100a00 */
[----:B------:R-:W-:-:S03]  /*15fd0*/  VIADD R47, R2, 0x100000 ;  /* 0x00100000022f7836 */ /* 0x000fc60000000000 */
[----:B------:R-:W-:Y:S01]  /*15fe0*/  LDGSTS.E [R50+-0x7da00], desc[UR20][R54.64], !P3 ;  /* 0x8260000036327fae */ /* 0x000fe2000d9a1014 */
[----:B------:R-:W-:Y:S02]  /*15ff0*/  ISETP.GE.U32.AND P3, PT, R46, 0x7ffffeba, PT ;  /* 0x7ffffeba2e00780c */ /* 0x000fe40003f66070 */
[----:B----4-:R-:W4:Y:S01]  /*16000*/  LDC R57, c[0x0][0x3a0] ;  /* 0x0000e800ff397b82 */ /* 0x010f220000000800 */
[----:B------:R-:W-:Y:S01]  /*16010*/  STL.64 [R1+0x398], R54 ;  /* 0x0003983601007387 */ /* 0x000fe20000100a00 */
[C---:B---3--:R-:W-:Y:S01]  /*16020*/  VIADD R49, R2.reuse, 0x100000 ;  /* 0x0010000002317836 */ /* 0x048fe20000000000 */
[C---:B------:R-:W-:Y:S02]  /*16030*/  IADD3 R48, PT, PT, R2.reuse, 0x100000, RZ ;  /* 0x0010000002307810 */ /* 0x040fe40007ffe0ff */
[----:B------:R-:W-:Y:S04]  /*16040*/  STL.64 [R1+0x390], R44 ;  /* 0x0003902c01007387 */ /* 0x000fe80000100a00 */
[----:B------:R-:W-:Y:S04]  /*16050*/  LDGSTS.E [R50+-0x7d800], desc[UR20][R44.64], !P2 ;  /* 0x828000002c327fae */ /* 0x000fe8000d1a1014 */
[----:B------:R3:W-:Y:S04]  /*16060*/  STL.64 [R1+0x388], R42 ;  /* 0x0003882a01007387 */ /* 0x0007e80000100a00 */
[----:B------:R3:W-:Y:S01]  /*16070*/  LDGSTS.E [R49+-0x7d600], desc[UR20][R42.64], !P2 ;  /* 0x82a000002a317fae */ /* 0x0007e2000d1a1014 */
[----:B------:R-:W-:-:S03]  /*16080*/  VIADD R46, R2, 0x100000 ;  /* 0x00100000022e7836 */ /* 0x000fc60000000000 */
[----:B------:R1:W-:Y:S04]  /*16090*/  STL.64 [R1+0x380], R40 ;  /* 0x0003802801007387 */ /* 0x0003e80000100a00 */
[----:B------:R1:W-:Y:S04]  /*160a0*/  LDGSTS.E [R48+-0x7d400], desc[UR20][R40.64], !P2 ;  /* 0x82c0000028307fae */ /* 0x0003e8000d1a1014 */
[----:B------:R2:W-:Y:S01]  /*160b0*/  STL.64 [R1+0x378], R38 ;  /* 0x0003782601007387 */ /* 0x0005e20000100a00 */
[----:B---3--:R-:W3:Y:S03]  /*160c0*/  LDC R42, c[0x0][0x3a0] ;  /* 0x0000e800ff2a7b82 */ /* 0x008ee60000000800 */
[----:B------:R2:W-:Y:S04]  /*160d0*/  LDGSTS.E [R47+-0x7d200], desc[UR20][R38.64], !P2 ;  /* 0x82e00000262f7fae */ /* 0x0005e8000d1a1014 */
[----:B------:R4:W-:Y:S01]  /*160e0*/  STL.64 [R1+0x370], R36 ;  /* 0x0003702401007387 */ /* 0x0009e20000100a00 */
[----:B-1----:R-:W-:-:S03]  /*160f0*/  IMAD.WIDE R40, R245, 0x4, R34 ;  /* 0x00000004f5287825 */ /* 0x002fc600078e0222 */
[----:B------:R4:W-:Y:S01]  /*16100*/  LDGSTS.E [R46+-0x7d000], desc[UR20][R36.64], !P3 ;  /* 0x83000000242e7fae */ /* 0x0009e2000d9a1014 */
[----:B--2---:R-:W-:Y:S01]  /*16110*/  IMAD.WIDE R38, R245, 0x4, R30 ;  /* 0x00000004f5267825 */ /* 0x004fe200078e021e */
[----:B------:R-:W-:-:S04]  /*16120*/  IADD3 R31, PT, PT, R51, -0x108, RZ ;  /* 0xfffffef8331f7810 */ /* 0x000fc80007ffe0ff */
[----:B------:R-:W-:Y:S01]  /*16130*/  ISETP.GE.U32.AND P2, PT, R31, 0x7ffffeb9, PT ;  /* 0x7ffffeb91f00780c */ /* 0x000fe20003f46070 */
[C---:B------:R-:W-:Y:S01]  /*16140*/  VIADD R35, R2.reuse, 0x100000 ;  /* 0x0010000002237836 */ /* 0x040fe20000000000 */
[C---:B----4-:R-:W-:Y:S01]  /*16150*/  IADD3 R36, PT, PT, R2.reuse, 0x100000, RZ ;  /* 0x0010000002247810 */ /* 0x050fe20007ffe0ff */
[C---:B------:R-:W-:Y:S01]  /*16160*/  VIADD R34, R2.reuse, 0x100000 ;  /* 0x0010000002227836 */ /* 0x040fe20000000000 */
[----:B------:R-:W-:Y:S04]  /*16170*/  STL.64 [R1+0x368], R40 ;  /* 0x0003682801007387 */ /* 0x000fe80000100a00 */
[----:B------:R1:W-:Y:S04]  /*16180*/  LDGSTS.E [R36+-0x7ce00], desc[UR20][R40.64], !P3 ;  /* 0x8320000028247fae */ /* 0x0003e8000d9a1014 */
[----:B------:R2:W-:Y:S04]  /*16190*/  STL.64 [R1+0x360], R32 ;  /* 0x0003602001007387 */ /* 0x0005e80000100a00 */
[----:B------:R2:W-:Y:S01]  /*161a0*/  LDGSTS.E [R35+-0x7cc00], desc[UR20][R32.64], !P3 ;  /* 0x8340000020237fae */ /* 0x0005e2000d9a1014 */
[----:B------:R-:W-:-:S03]  /*161b0*/  VIADD R31, R2, 0x100000 ;  /* 0x00100000021f7836 */ /* 0x000fc60000000000 */
[----:B------:R-:W-:Y:S01]  /*161c0*/  STL.64 [R1+0x358], R38 ;  /* 0x0003582601007387 */ /* 0x000fe20000100a00 */
[----:B------:R-:W-:Y:S01]  /*161d0*/  VIADD R30, R52, 0xfffffef7 ;  /* 0xfffffef7341e7836 */ /* 0x000fe20000000000 */
[----:B-1----:R-:W1:Y:S02]  /*161e0*/  LDC R36, c[0x0][0x3a0] ;  /* 0x0000e800ff247b82 */ /* 0x002e640000000800 */
[----:B------:R-:W-:Y:S01]  /*161f0*/  LDGSTS.E [R34+-0x7ca00], desc[UR20][R38.64], !P3 ;  /* 0x8360000026227fae */ /* 0x000fe2000d9a1014 */
[C---:B--2---:R-:W-:Y:S01]  /*16200*/  VIADD R33, R2.reuse, 0x100000 ;  /* 0x0010000002217836 */ /* 0x044fe20000000000 */
[----:B------:R-:W-:Y:S02]  /*16210*/  IADD3 R32, PT, PT, R2, 0x100000, RZ ;  /* 0x0010000002207810 */ /* 0x000fe40007ffe0ff */
[----:B------:R-:W-:Y:S02]  /*16220*/  STL.64 [R1+0x350], R28 ;  /* 0x0003501c01007387 */ /* 0x000fe40000100a00 */
[----:B------:R-:W2:Y:S02]  /*16230*/  LDC R35, c[0x0][0x3a0] ;  /* 0x0000e800ff237b82 */ /* 0x000ea40000000800 */
[----:B------:R-:W-:Y:S04]  /*16240*/  LDGSTS.E [R34+-0x7c800], desc[UR20][R28.64], !P2 ;  /* 0x838000001c227fae */ /* 0x000fe8000d1a1014 */
[----:B------:R4:W-:Y:S02]  /*16250*/  STL.64 [R1+0x348], R26 ;  /* 0x0003481a01007387 */ /* 0x0009e40000100a00 */
[----:B------:R-:W1:Y:S02]  /*16260*/  LDC R41, c[0x0][0x3a0] ;  /* 0x0000e800ff297b82 */ /* 0x000e640000000800 */
[----:B------:R4:W-:Y:S04]  /*16270*/  LDGSTS.E [R33+-0x7c600], desc[UR20][R26.64], !P2 ;  /* 0x83a000001a217fae */ /* 0x0009e8000d1a1014 */
[----:B------:R3:W-:Y:S04]  /*16280*/  STL.64 [R1+0x340], R24 ;  /* 0x0003401801007387 */ /* 0x0007e80000100a00 */
[----:B------:R3:W-:Y:S04]  /*16290*/  LDGSTS.E [R32+-0x7c400], desc[UR20][R24.64], !P2 ;  /* 0x83c0000018207fae */ /* 0x0007e8000d1a1014 */
[----:B------:R5:W-:Y:S01]  /*162a0*/  STL.64 [R1+0x338], R22 ;  /* 0x0003381601007387 */ /* 0x000be20000100a00 */
[----:B------:R-:W-:Y:S01]  /*162b0*/  ISETP.GE.U32.AND P3, PT, R30, 0x7ffffeb8, PT ;  /* 0x7ffffeb81e00780c */ /* 0x000fe20003f66070 */
[----:B----4-:R-:W4:Y:S02]  /*162c0*/  LDC R26, c[0x0][0x3a0] ;  /* 0x0000e800ff1a7b82 */ /* 0x010f240000000800 */
[----:B------:R5:W-:Y:S01]  /*162d0*/  LDGSTS.E [R31+-0x7c200], desc[UR20][R22.64], !P2 ;  /* 0x83e00000161f7fae */ /* 0x000be2000d1a1014 */
[----:B---3--:R-:W-:-:S03]  /*162e0*/  IMAD.WIDE R24, R245, 0x4, R18 ;  /* 0x00000004f5187825 */ /* 0x008fc600078e0212 */
[----:B------:R3:W-:Y:S04]  /*162f0*/  STL.64 [R1+0x330], R20 ;  /* 0x0003301401007387 */ /* 0x0007e80000100a00 */
[----:B------:R-:W-:Y:S01]  /*16300*/  STL.64 [R1+0x328], R24 ;  /* 0x0003281801007387 */ /* 0x000fe20000100a00 */
[----:B-----5:R-:W-:-:S03]  /*16310*/  IMAD.WIDE R22, R245, 0x4, R14 ;  /* 0x00000004f5167825 */ /* 0x020fc600078e020e */
[----:B------:R-:W5:Y:S04]  /*16320*/  LDL.LU.64 R94, [R1+0x2e8] ;  /* 0x0002e800015e7983 */ /* 0x000f680000300a00 */
[----:B------:R1:W-:Y:S04]  /*16330*/  STL.64 [R1+0x320], R16 ;  /* 0x0003201001007387 */ /* 0x0003e80000100a00 */
[----:B------:R-:W-:Y:S04]  /*16340*/  STL.64 [R1+0x318], R22 ;  /* 0x0003181601007387 */ /* 0x000fe80000100a00 */
[----:B------:R-:W4:Y:S04]  /*16350*/  LDL.LU.64 R242, [R1+0x2e0] ;  /* 0x0002e00001f27983 */ /* 0x000f280000300a00 */
[----:B------:R-:W4:Y:S04]  /*16360*/  LDL.LU.64 R246, [R1+0x2d8] ;  /* 0x0002d80001f67983 */ /* 0x000f280000300a00 */
[----:B------:R-:W-:Y:S04]  /*16370*/  STL.64 [R1+0x310], R12 ;  /* 0x0003100c01007387 */ /* 0x000fe80000100a00 */
[----:B------:R-:W-:Y:S04]  /*16380*/  STL.64 [R1+0x308], R10 ;  /* 0x0003080a01007387 */ /* 0x000fe80000100a00 */
[----:B------:R-:W-:Y:S04]  /*16390*/  STL.64 [R1+0x300], R8 ;  /* 0x0003000801007387 */ /* 0x000fe80000100a00 */
[----:B------:R1:W-:Y:S04]  /*163a0*/  STL.64 [R1+0x2f8], R6 ;  /* 0x0002f80601007387 */ /* 0x0003e80000100a00 */
[----:B------:R-:W4:Y:S04]  /*163b0*/  LDL.LU.64 R102, [R1+0x2d0] ;  /* 0x0002d00001667983 */ /* 0x000f280000300a00 */
[----:B------:R-:W-:Y:S04]  /*163c0*/  STL.64 [R1+0x2f0], R4 ;  /* 0x0002f00401007387 */ /* 0x000fe80000100a00 */
[----:B------:R-:W4:Y:S04]  /*163d0*/  LDL.LU.64 R100, [R1+0x2c8] ;  /* 0x0002c80001647983 */ /* 0x000f280000300a00 */
[----:B------:R-:W4:Y:S04]  /*163e0*/  LDL.LU.64 R98, [R1+0x2c0] ;  /* 0x0002c00001627983 */ /* 0x000f280000300a00 */
[----:B------:R-:W4:Y:S04]  /*163f0*/  LDL.LU.64 R96, [R1+0x2b8] ;  /* 0x0002b80001607983 */ /* 0x000f280000300a00 */
[----:B------:R-:W4:Y:S01]  /*16400*/  LDL.LU.64 R250, [R1+0xa60] ;  /* 0x000a600001fa7983 */ /* 0x000f220000300a00 */
[----:B------:R-:W-:-:S02]  /*16410*/  VIADD R30, R2, 0x100000 ;  /* 0x00100000021e7836 */ /* 0x000fc40000000000 */
[----:B------:R-:W-:-:S03]  /*16420*/  VIADD R19, R2, 0x100000 ;  /* 0x0010000002137836 */ /* 0x000fc60000000000 */
[----:B------:R3:W-:Y:S01]  /*16430*/  LDGSTS.E [R30+-0x7c000], desc[UR20][R20.64], !P3 ;  /* 0x84000000141e7fae */ /* 0x0007e2000d9a1014 */
[----:B--2---:R-:W-:Y:S01]  /*16440*/  IADD3 R15, PT, PT, R35, -0x10a, RZ ;  /* 0xfffffef6230f7810 */ /* 0x004fe20007ffe0ff */
[----:B------:R-:W-:-:S03]  /*16450*/  VIADD R18, R2, 0x100000 ;  /* 0x0010000002127836 */ /* 0x000fc60000000000 */
[----:B------:R-:W-:Y:S02]  /*16460*/  ISETP.GE.U32.AND P2, PT, R15, 0x7ffffeb7, PT ;  /* 0x7ffffeb70f00780c */ /* 0x000fe40003f46070 */
[----:B---3--:R-:W-:-:S05]  /*16470*/  IADD3 R20, PT, PT, R2, 0x100000, RZ ;  /* 0x0010000002147810 */ /* 0x008fca0007ffe0ff */
[----:B------:R2:W-:Y:S04]  /*16480*/  LDGSTS.E [R20+-0x7be00], desc[UR20][R24.64], !P3 ;  /* 0x8420000018147fae */ /* 0x0005e8000d9a1014 */
[----:B------:R3:W-:Y:S01]  /*16490*/  LDGSTS.E [R19+-0x7bc00], desc[UR20][R16.64], !P3 ;  /* 0x8440000010137fae */ /* 0x0007e2000d9a1014 */
[----:B-1----:R-:W-:-:S03]  /*164a0*/  VIADD R14, R36, 0xfffffef5 ;  /* 0xfffffef5240e7836 */ /* 0x002fc60000000000 */
[----:B------:R-:W-:Y:S01]  /*164b0*/  LDGSTS.E [R18+-0x7ba00], desc[UR20][R22.64], !P3 ;  /* 0x8460000016127fae */ /* 0x000fe2000d9a1014 */
[----:B--2---:R-:W1:Y:S08]  /*164c0*/  LDC R20, c[0x0][0x3a0] ;  /* 0x0000e800ff147b82 */ /* 0x004e700000000800 */
[----:B---3--:R-:W2:Y:S01]  /*164d0*/  LDC R19, c[0x0][0x3a0] ;  /* 0x0000e800ff137b82 */ /* 0x008ea20000000800 */
[----:B------:R-:W-:Y:S01]  /*164e0*/  ISETP.GE.U32.AND P3, PT, R14, 0x7ffffeb6, PT ;  /* 0x7ffffeb60e00780c */ /* 0x000fe20003f66070 */
[C---:B------:R-:W-:Y:S01]  /*164f0*/  VIADD R17, R2.reuse, 0x100000 ;  /* 0x0010000002117836 */ /* 0x040fe20000000000 */
[C---:B------:R-:W-:Y:S01]  /*16500*/  IADD3 R16, PT, PT, R2.reuse, 0x100000, RZ ;  /* 0x0010000002107810 */ /* 0x040fe20007ffe0ff */
[C---:B------:R-:W-:Y:S01]  /*16510*/  VIADD R15, R2.reuse, 0x100000 ;  /* 0x00100000020f7836 */ /* 0x040fe20000000000 */
[----:B------:R-:W-:Y:S01]  /*16520*/  LDGSTS.E [R18+-0x7b800], desc[UR20][R12.64], !P2 ;  /* 0x848000000c127fae */ /* 0x000fe2000d1a1014 */
[----:B------:R-:W-:-:S02]  /*16530*/  VIADD R14, R2, 0x100000 ;  /* 0x00100000020e7836 */ /* 0x000fc40000000000 */
[----:B------:R-:W3:Y:S01]  /*16540*/  LDC R25, c[0x0][0x3a0] ;  /* 0x0000e800ff197b82 */ /* 0x000ee20000000800 */
[----:B------:R-:W-:Y:S04]  /*16550*/  LDGSTS.E [R17+-0x7b600], desc[UR20][R10.64], !P2 ;  /* 0x84a000000a117fae */ /* 0x000fe8000d1a1014 */
[----:B------:R-:W-:Y:S04]  /*16560*/  LDGSTS.E [R16+-0x7b400], desc[UR20][R8.64], !P2 ;  /* 0x84c0000008107fae */ /* 0x000fe8000d1a1014 */
[----:B------:R1:W-:Y:S04]  /*16570*/  LDGSTS.E [R15+-0x7b200], desc[UR20][R6.64], !P2 ;  /* 0x84e00000060f7fae */ /* 0x0003e8000d1a1014 */
[----:B------:R-:W-:Y:S01]  /*16580*/  LDGSTS.E [R14+-0x7b000], desc[UR20][R4.64], !P3 ;  /* 0x85000000040e7fae */ /* 0x000fe2000d9a1014 */
[----:B-1----:R-:W-:-:S02]  /*16590*/  IADD3 R6, PT, PT, R2, 0x100000, RZ ;  /* 0x0010000002067810 */ /* 0x002fc40007ffe0ff */
[----:B--2---:R-:W-:Y:S01]  /*165a0*/  IADD3 R7, PT, PT, R19, -0x10c, RZ ;  /* 0xfffffef413077810 */ /* 0x004fe20007ffe0ff */
[----:B-----5:R-:W-:-:S05]  /*165b0*/  IMAD.WIDE R12, R245, 0x4, R94 ;  /* 0x00000004f50c7825 */ /* 0x020fca00078e025e */
[----:B------:R1:W-:Y:S04]  /*165c0*/  LDGSTS.E [R6+-0x7ae00], desc[UR20][R12.64], !P3 ;  /* 0x852000000c067fae */ /* 0x0003e8000d9a1014 */
[----:B------:R2:W-:Y:S01]  /*165d0*/  STL.64 [R1+0x2e8], R12 ;  /* 0x0002e80c01007387 */ /* 0x0005e20000100a00 */
[----:B----4-:R-:W-:-:S03]  /*165e0*/  IMAD.WIDE R10, R245, 0x4, R242 ;  /* 0x00000004f50a7825 */ /* 0x010fc600078e02f2 */
[----:B------:R-:W4:Y:S01]  /*165f0*/  LDL.LU.64 R94, [R1+0xa58] ;  /* 0x000a5800015e7983 */ /* 0x000f220000300a00 */
[----:B------:R-:W-:-:S03]  /*16600*/  IMAD.WIDE R8, R245, 0x4, R246 ;  /* 0x00000004f5087825 */ /* 0x000fc600078e02f6 */
[----:B------:R5:W-:Y:S01]  /*16610*/  STL.64 [R1+0x2e0], R10 ;  /* 0x0002e00a01007387 */ /* 0x000be20000100a00 */
[----:B-1----:R-:W-:-:S03]  /*16620*/  VIADD R6, R20, 0xfffffef3 ;  /* 0xfffffef314067836 */ /* 0x002fc60000000000 */
[----:B------:R1:W-:Y:S04]  /*16630*/  STL.64 [R1+0x2d8], R8 ;  /* 0x0002d80801007387 */ /* 0x0003e80000100a00 */
[----:B------:R-:W3:Y:S04]  /*16640*/  LDL.LU.64 R242, [R1+0xa50] ;  /* 0x000a500001f27983 */ /* 0x000ee80000300a00 */
[----:B------:R-:W3:Y:S01]  /*16650*/  LDL.LU.64 R246, [R1+0xa48] ;  /* 0x000a480001f67983 */ /* 0x000ee20000300a00 */
[----:B------:R-:W-:-:S04]  /*16660*/  IMAD.WIDE R20, R245, 0x4, R102 ;  /* 0x00000004f5147825 */ /* 0x000fc800078e0266 */
[C---:B------:R-:W-:Y:S01]  /*16670*/  IMAD.WIDE R18, R245.reuse, 0x4, R100 ;  /* 0x00000004f5127825 */ /* 0x040fe200078e0264 */
[----:B------:R-:W-:Y:S03]  /*16680*/  STL.64 [R1+0x2d0], R20 ;  /* 0x0002d01401007387 */ /* 0x000fe60000100a00 */
[C---:B------:R-:W-:Y:S01]  /*16690*/  IMAD.WIDE R16, R245.reuse, 0x4, R98 ;  /* 0x00000004f5107825 */ /* 0x040fe200078e0262 */
[----:B------:R-:W-:Y:S03]  /*166a0*/  STL.64 [R1+0x2c8], R18 ;  /* 0x0002c81201007387 */ /* 0x000fe60000100a00 */
[C---:B------:R-:W-:Y:S01]  /*166b0*/  IMAD.WIDE R14, R245.reuse, 0x4, R96 ;  /* 0x00000004f50e7825 */ /* 0x040fe200078e0260 */
[----:B------:R4:W-:Y:S03]  /*166c0*/  STL.64 [R1+0x2c0], R16 ;  /* 0x0002c01001007387 */ /* 0x0009e60000100a00 */
[----:B--2---:R-:W-:Y:S01]  /*166d0*/  IMAD.WIDE R12, R245, 0x4, R250 ;  /* 0x00000004f50c7825 */ /* 0x004fe200078e02fa */
[----:B------:R3:W-:Y:S04]  /*166e0*/  STL.64 [R1+0x2b8], R14 ;  /* 0x0002b80e01007387 */ /* 0x0007e80000100a00 */
[----:B------:R-:W2:Y:S04]  /*166f0*/  LDL.LU.64 R102, [R1+0xa28] ;  /* 0x000a280001667983 */ /* 0x000ea80000300a00 */
[----:B------:R1:W-:Y:S04]  /*16700*/  STL.64 [R1+0x2b0], R12 ;  /* 0x0002b00c01007387 */ /* 0x0003e80000100a00 */
[----:B------:R-:W2:Y:S04]  /*16710*/  LDL.LU.64 R100, [R1+0xa20] ;  /* 0x000a200001647983 */ /* 0x000ea80000300a00 */
[----:B------:R-:W2:Y:S04]  /*16720*/  LDL.LU.64 R98, [R1+0xa18] ;  /* 0x000a180001627983 */ /* 0x000ea80000300a00 */
[----:B------:R-:W2:Y:S04]  /*16730*/  LDL.LU.64 R96, [R1+0xa10] ;  /* 0x000a100001607983 */ /* 0x000ea80000300a00 */
[----:B------:R-:W2:Y:S01]  /*16740*/  LDL.LU.64 R250, [R1+0xa08] ;  /* 0x000a080001fa7983 */ /* 0x000ea20000300a00 */
[C---:B------:R-:W-:Y:S01]  /*16750*/  VIADD R5, R2.reuse, 0x100000 ;  /* 0x0010000002057836 */ /* 0x040fe20000000000 */
[----:B------:R-:W-:Y:S01]  /*16760*/  ISETP.GE.U32.AND P2, PT, R7, 0x7ffffeb5, PT ;  /* 0x7ffffeb50700780c */ /* 0x000fe20003f46070 */
[----:B------:R-:W-:-:S03]  /*16770*/  VIADD R4, R2, 0x100000 ;  /* 0x0010000002047836 */ /* 0x000fc60000000000 */
[----:B------:R5:W-:Y:S04]  /*16780*/  LDGSTS.E [R5+-0x7ac00], desc[UR20][R10.64], !P3 ;  /* 0x854000000a057fae */ /* 0x000be8000d9a1014 */
[----:B------:R1:W-:Y:S01]  /*16790*/  LDGSTS.E [R4+-0x7aa00], desc[UR20][R8.64], !P3 ;  /* 0x8560000008047fae */ /* 0x0003e2000d9a1014 */
[----:B------:R-:W-:Y:S01]  /*167a0*/  ISETP.GE.U32.AND P3, PT, R6, 0x7ffffeb4, PT ;  /* 0x7ffffeb40600780c */ /* 0x000fe20003f66070 */
[C---:B------:R-:W-:Y:S01]  /*167b0*/  VIADD R6, R2.reuse, 0x100000 ;  /* 0x0010000002067836 */ /* 0x040fe20000000000 */
[C---:B------:R-:W-:Y:S01]  /*167c0*/  IADD3 R7, PT, PT, R2.reuse, 0x100000, RZ ;  /* 0x0010000002077810 */ /* 0x040fe20007ffe0ff */
[----:B-----5:R-:W5:Y:S01]  /*167d0*/  LDC R10, c[0x0][0x3a0] ;  /* 0x0000e800ff0a7b82 */ /* 0x020f620000000800 */
[----:B-1----:R-:W-:-:S07]  /*167e0*/  VIADD R8, R2, 0x100000 ;  /* 0x0010000002087836 */ /* 0x002fce0000000000 */
[----:B------:R-:W1:Y:S01]  /*167f0*/  LDC R9, c[0x0][0x3a0] ;  /* 0x0000e800ff097b82 */ /* 0x000e620000000800 */
[----:B------:R-:W-:Y:S04]  /*16800*/  LDGSTS.E [R8+-0x7a800], desc[UR20][R20.64], !P2 ;  /* 0x8580000014087fae */ /* 0x000fe8000d1a1014 */
[----:B------:R-:W-:Y:S04]  /*16810*/  LDGSTS.E [R7+-0x7a600], desc[UR20][R18.64], !P2 ;  /* 0x85a0000012077fae */ /* 0x000fe8000d1a1014 */
[----:B------:R4:W-:Y:S04]  /*16820*/  LDGSTS.E [R6+-0x7a400], desc[UR20][R16.64], !P2 ;  /* 0x85c0000010067fae */ /* 0x0009e8000d1a1014 */
[----:B------:R3:W-:Y:S04]  /*16830*/  LDGSTS.E [R5+-0x7a200], desc[UR20][R14.64], !P2 ;  /* 0x85e000000e057fae */ /* 0x0007e8000d1a1014 */
[----:B------:R1:W-:Y:S01]  /*16840*/  LDGSTS.E [R4+-0x7a000], desc[UR20][R12.64], !P3 ;  /* 0x860000000c047fae */ /* 0x0003e2000d9a1014 */
[----:B----4-:R-:W-:-:S05]  /*16850*/  IMAD.WIDE R16, R245, 0x4, R94 ;  /* 0x00000004f5107825 */ /* 0x010fca00078e025e */
[----:B------:R4:W-:Y:S04]  /*16860*/  STL.64 [R1+0x2a8], R16 ;  /* 0x0002a81001007387 */ /* 0x0009e80000100a00 */
[----:B------:R-:W5:Y:S01]  /*16870*/  LDL.LU.64 R94, [R1+0xa00] ;  /* 0x000a0000015e7983 */ /* 0x000f620000300a00 */
[----:B---3--:R-:W-:-:S03]  /*16880*/  IMAD.WIDE R14, R245, 0x4, R242 ;  /* 0x00000004f50e7825 */ /* 0x008fc600078e02f2 */
[----:B------:R4:W-:Y:S01]  /*16890*/  LDGSTS.E [R6+-0x79e00], desc[UR20][R16.64], !P3 ;  /* 0x8620000010067fae */ /* 0x0009e2000d9a1014 */
[----:B-1----:R-:W-:-:S03]  /*168a0*/  IMAD.WIDE R12, R245, 0x4, R246 ;  /* 0x00000004f50c7825 */ /* 0x002fc600078e02f6 */
[----:B------:R1:W-:Y:S04]  /*168b0*/  STL.64 [R1+0x2a0], R14 ;  /* 0x0002a00e01007387 */ /* 0x0003e80000100a00 */
[----:B------:R3:W-:Y:S04]  /*168c0*/  STL.64 [R1+0x298], R12 ;  /* 0x0002980c01007387 */ /* 0x0007e80000100a00 */
[----:B------:R1:W-:Y:S04]  /*168d0*/  LDGSTS.E [R5+-0x79c00], desc[UR20][R14.64], !P3 ;  /* 0x864000000e057fae */ /* 0x0003e8000d9a1014 */
[----:B------:R-:W5:Y:S04]  /*168e0*/  LDL.LU.64 R242, [R1+0x9f8] ;  /* 0x0009f80001f27983 */ /* 0x000f680000300a00 */
[----:B------:R3:W-:Y:S04]  /*168f0*/  LDGSTS.E [R4+-0x79a00], desc[UR20][R12.64], !P3 ;  /* 0x866000000c047fae */ /* 0x0007e8000d9a1014 */
[----:B------:R-:W5:Y:S01]  /*16900*/  LDL.LU.64 R246, [R1+0x9f0] ;  /* 0x0009f00001f67983 */ /* 0x000f620000300a00 */
[----:B--2---:R-:W-:-:S04]  /*16910*/  IMAD.WIDE R20, R245, 0x4, R102 ;  /* 0x00000004f5147825 */ /* 0x004fc800078e0266 */
[C---:B------:R-:W-:Y:S01]  /*16920*/  IMAD.WIDE R18, R245.reuse, 0x4, R100 ;  /* 0x00000004f5127825 */ /* 0x040fe200078e0264 */
[----:B------:R-:W-:Y:S03]  /*16930*/  STL.64 [R1+0x290], R20 ;  /* 0x0002901401007387 */ /* 0x000fe60000100a00 */
[C---:B----4-:R-:W-:Y:S01]  /*16940*/  IMAD.WIDE R16, R245.reuse, 0x4, R98 ;  /* 0x00000004f5107825 */ /* 0x050fe200078e0262 */
[----:B------:R-:W-:Y:S03]  /*16950*/  STL.64 [R1+0x288], R18 ;  /* 0x0002881201007387 */ /* 0x000fe60000100a00 */
[C---:B-1----:R-:W-:Y:S01]  /*16960*/  IMAD.WIDE R14, R245.reuse, 0x4, R96 ;  /* 0x00000004f50e7825 */ /* 0x042fe200078e0260 */
[----:B------:R1:W-:Y:S03]  /*16970*/  STL.64 [R1+0x280], R16 ;  /* 0x0002801001007387 */ /* 0x0003e60000100a00 */
[----:B---3--:R-:W-:Y:S01]  /*16980*/  IMAD.WIDE R12, R245, 0x4, R250 ;  /* 0x00000004f50c7825 */ /* 0x008fe200078e02fa */
[----:B------:R2:W-:Y:S04]  /*16990*/  STL.64 [R1+0x278], R14 ;  /* 0x0002780e01007387 */ /* 0x0005e80000100a00 */
[----:B------:R-:W3:Y:S04]  /*169a0*/  LDL.LU.64 R102, [R1+0x9e8] ;  /* 0x0009e80001667983 */ /* 0x000ee80000300a00 */
[----:B------:R4:W-:Y:S04]  /*169b0*/  STL.64 [R1+0x270], R12 ;  /* 0x0002700c01007387 */ /* 0x0009e80000100a00 */
[----:B------:R-:W3:Y:S04]  /*169c0*/  LDL.LU.64 R100, [R1+0x9e0] ;  /* 0x0009e00001647983 */ /* 0x000ee80000300a00 */
[----:B------:R-:W3:Y:S04]  /*169d0*/  LDL.LU.64 R98, [R1+0x9d8] ;  /* 0x0009d80001627983 */ /* 0x000ee80000300a00 */
[----:B------:R-:W3:Y:S04]  /*169e0*/  LDL.LU.64 R96, [R1+0x9d0] ;  /* 0x0009d00001607983 */ /* 0x000ee80000300a00 */
[----:B------:R-:W3:Y:S01]  /*169f0*/  LDL.LU.64 R250, [R1+0x9c8] ;  /* 0x0009c80001fa7983 */ /* 0x000ee20000300a00 */
[----:B------:R-:W-:Y:S01]  /*16a00*/  VIADD R7, R9, 0xfffffef2 ;  /* 0xfffffef209077836 */ /* 0x000fe20000000000 */
[----:B-----5:R-:W-:Y:S01]  /*16a10*/  IADD3 R6, PT, PT, R10, -0x10f, RZ ;  /* 0xfffffef10a067810 */ /* 0x020fe20007ffe0ff */
[----:B------:R-:W5:Y:S03]  /*16a20*/  LDC R9, c[0x0][0x3a0] ;  /* 0x0000e800ff097b82 */ /* 0x000f660000000800 */
[----:B------:R-:W-:-:S02]  /*16a30*/  ISETP.GE.U32.AND P2, PT, R7, 0x7ffffeb3, PT ;  /* 0x7ffffeb30700780c */ /* 0x000fc40003f46070 */
[----:B------:R-:W-:Y:S01]  /*16a40*/  ISETP.GE.U32.AND P3, PT, R6, 0x7ffffeb2, PT ;  /* 0x7ffffeb20600780c */ /* 0x000fe20003f66070 */
[C---:B------:R-:W-:Y:S02]  /*16a50*/  VIADD R7, R2.reuse, 0x100000 ;  /* 0x0010000002077836 */ /* 0x040fe40000000000 */
[----:B------:R-:W-:Y:S01]  /*16a60*/  VIADD R6, R2, 0x100000 ;  /* 0x0010000002067836 */ /* 0x000fe20000000000 */
[----:B------:R-:W1:Y:S07]  /*16a70*/  LDC R10, c[0x0][0x3a0] ;  /* 0x0000e800ff0a7b82 */ /* 0x000e6e0000000800 */
[----:B------:R-:W-:Y:S04]  /*16a80*/  LDGSTS.E [R8+-0x79800], desc[UR20][R20.64], !P2 ;  /* 0x8680000014087fae */ /* 0x000fe8000d1a1014 */
[----:B------:R-:W-:Y:S04]  /*16a90*/  LDGSTS.E [R7+-0x79600], desc[UR20][R18.64], !P2 ;  /* 0x86a0000012077fae */ /* 0x000fe8000d1a1014 */
[----:B------:R1:W-:Y:S04]  /*16aa0*/  LDGSTS.E [R6+-0x79400], desc[UR20][R16.64], !P2 ;  /* 0x86c0000010067fae */ /* 0x0003e8000d1a1014 */
[----:B------:R2:W-:Y:S04]  /*16ab0*/  LDGSTS.E [R5+-0x79200], desc[UR20][R14.64], !P2 ;  /* 0x86e000000e057fae */ /* 0x0005e8000d1a1014 */
[----:B------:R4:W-:Y:S01]  /*16ac0*/  LDGSTS.E [R4+-0x79000], desc[UR20][R12.64], !P3 ;  /* 0x870000000c047fae */ /* 0x0009e2000d9a1014 */
[----:B-1----:R-:W-:-:S05]  /*16ad0*/  IMAD.WIDE R16, R245, 0x4, R94 ;  /* 0x00000004f5107825 */ /* 0x002fca00078e025e */
[----:B------:R1:W-:Y:S04]  /*16ae0*/  STL.64 [R1+0x268], R16 ;  /* 0x0002681001007387 */ /* 0x0003e80000100a00 */
[----:B------:R-:W5:Y:S04]  /*16af0*/  LDL.LU.64 R94, [R1+0x9c0] ;  /* 0x0009c000015e7983 */ /* 0x000f680000300a00 */
[----:B------:R1:W-:Y:S01]  /*16b00*/  LDGSTS.E [R6+-0x78e00], desc[UR20][R16.64], !P3 ;  /* 0x8720000010067fae */ /* 0x0003e2000d9a1014 */
[----:B--2---:R-:W-:-:S04]  /*16b10*/  IMAD.WIDE R14, R245, 0x4, R242 ;  /* 0x00000004f50e7825 */ /* 0x004fc800078e02f2 */
[C---:B----4-:R-:W-:Y:S01]  /*16b20*/  IMAD.WIDE R12, R245.reuse, 0x4, R246 ;  /* 0x00000004f50c7825 */ /* 0x050fe200078e02f6 */
[----:B------:R2:W-:Y:S04]  /*16b30*/  STL.64 [R1+0x260], R14 ;  /* 0x0002600e01007387 */ /* 0x0005e80000100a00 */
[----:B------:R4:W-:Y:S04]  /*16b40*/  STL.64 [R1+0x258], R12 ;  /* 0x0002580c01007387 */ /* 0x0009e80000100a00 */
[----:B------:R2:W-:Y:S04]  /*16b50*/  LDGSTS.E [R5+-0x78c00], desc[UR20][R14.64], !P3 ;  /* 0x874000000e057fae */ /* 0x0005e8000d9a1014 */
[----:B------:R-:W5:Y:S04]  /*16b60*/  LDL.LU.64 R242, [R1+0x9b8] ;  /* 0x0009b80001f27983 */ /* 0x000f680000300a00 */
[----:B------:R4:W-:Y:S04]  /*16b70*/  LDGSTS.E [R4+-0x78a00], desc[UR20][R12.64], !P3 ;  /* 0x876000000c047fae */ /* 0x0009e8000d9a1014 */
[----:B------:R-:W5:Y:S01]  /*16b80*/  LDL.LU.64 R246, [R1+0x9b0] ;  /* 0x0009b00001f67983 */ /* 0x000f620000300a00 */
[----:B---3--:R-:W-:-:S04]  /*16b90*/  IMAD.WIDE R20, R245, 0x4, R102 ;  /* 0x00000004f5147825 */ /* 0x008fc800078e0266 */
[C---:B------:R-:W-:Y:S01]  /*16ba0*/  IMAD.WIDE R18, R245.reuse, 0x4, R100 ;  /* 0x00000004f5127825 */ /* 0x040fe200078e0264 */
[----:B------:R-:W-:Y:S03]  /*16bb0*/  STL.64 [R1+0x250], R20 ;  /* 0x0002501401007387 */ /* 0x000fe60000100a00 */
[C---:B-1----:R-:W-:Y:S01]  /*16bc0*/  IMAD.WIDE R16, R245.reuse, 0x4, R98 ;  /* 0x00000004f5107825 */ /* 0x042fe200078e0262 */
[----:B------:R-:W-:Y:S03]  /*16bd0*/  STL.64 [R1+0x248], R18 ;  /* 0x0002481201007387 */ /* 0x000fe60000100a00 */
[C---:B--2---:R-:W-:Y:S01]  /*16be0*/  IMAD.WIDE R14, R245.reuse, 0x4, R96 ;  /* 0x00000004f50e7825 */ /* 0x044fe200078e0260 */
[----:B------:R1:W-:Y:S03]  /*16bf0*/  STL.64 [R1+0x240], R16 ;  /* 0x0002401001007387 */ /* 0x0003e60000100a00 */
[----:B----4-:R-:W-:Y:S01]  /*16c00*/  IMAD.WIDE R12, R245, 0x4, R250 ;  /* 0x00000004f50c7825 */ /* 0x010fe200078e02fa */
[----:B------:R2:W-:Y:S04]  /*16c10*/  STL.64 [R1+0x238], R14 ;  /* 0x0002380e01007387 */ /* 0x0005e80000100a00 */
[----:B------:R-:W3:Y:S04]  /*16c20*/  LDL.LU.64 R102, [R1+0x9a8] ;  /* 0x0009a80001667983 */ /* 0x000ee80000300a00 */
[----:B------:R4:W-:Y:S04]  /*16c30*/  STL.64 [R1+0x230], R12 ;  /* 0x0002300c01007387 */ /* 0x0009e80000100a00 */
[----:B------:R-:W3:Y:S04]  /*16c40*/  LDL.LU.64 R100, [R1+0x9a0] ;  /* 0x0009a00001647983 */ /* 0x000ee80000300a00 */
[----:B------:R-:W3:Y:S04]  /*16c50*/  LDL.LU.64 R98, [R1+0x998] ;  /* 0x0009980001627983 */ /* 0x000ee80000300a00 */
[----:B------:R-:W3:Y:S04]  /*16c60*/  LDL.LU.64 R96, [R1+0x990] ;  /* 0x0009900001607983 */ /* 0x000ee80000300a00 */
[----:B------:R-:W3:Y:S01]  /*16c70*/  LDL.LU.64 R250, [R1+0x988] ;  /* 0x0009880001fa7983 */ /* 0x000ee20000300a00 */
[----:B-----5:R-:W-:Y:S01]  /*16c80*/  IADD3 R7, PT, PT, R9, -0x110, RZ ;  /* 0xfffffef009077810 */ /* 0x020fe20007ffe0ff */
[----:B------:R-:W-:Y:S01]  /*16c90*/  VIADD R6, R10, 0xfffffeef ;  /* 0xfffffeef0a067836 */ /* 0x000fe20000000000 */
[----:B------:R-:W5:Y:S02]  /*16ca0*/  LDC R9, c[0x0][0x3a0] ;  /* 0x0000e800ff097b82 */ /* 0x000f640000000800 */
[----:B------:R-:W-:-:S02]  /*16cb0*/  ISETP.GE.U32.AND P2, PT, R7, 0x7ffffeb1, PT ;  /* 0x7ffffeb10700780c */ /* 0x000fc40003f46070 */
[----:B------:R-:W-:Y:S01]  /*16cc0*/  ISETP.GE.U32.AND P3, PT, R6, 0x7ffffeb0, PT ;  /* 0x7ffffeb00600780c */ /* 0x000fe20003f66070 */
[C---:B------:R-:W-:Y:S01]  /*16cd0*/  VIADD R7, R2.reuse, 0x100000 ;  /* 0x0010000002077836 */ /* 0x040fe20000000000 */
[----:B------:R-:W-:Y:S02]  /*16ce0*/  IADD3 R6, PT, PT, R2, 0x100000, RZ ;  /* 0x0010000002067810 */ /* 0x000fe40007ffe0ff */
        /* <DEDUP_REMOVED lines=33> */
[----:B-----5:R-:W-:-:S02]  /*16f00*/  VIADD R7, R9, 0xfffffeee ;  /* 0xfffffeee09077836 */ /* 0x020fc40000000000 */
[----:B------:R-:W-:Y:S01]  /*16f10*/  VIADD R6, R10, 0xfffffeed ;  /* 0xfffffeed0a067836 */ /* 0x000fe20000000000 */
[----:B------:R-:W5:Y:S02]  /*16f20*/  LDC R9, c[0x0][0x3a0] ;  /* 0x0000e800ff097b82 */ /* 0x000f640000000800 */
[----:B------:R-:W-:Y:S02]  /*16f30*/  ISETP.GE.U32.AND P2, PT, R7, 0x7ffffeaf, PT ;  /* 0x7ffffeaf0700780c */ /* 0x000fe40003f46070 */
        /* <DEDUP_REMOVED lines=36> */
[----:B-----5:R-:W-:Y:S01]  /*17180*/  VIADD R7, R9, 0xfffffeec ;  /* 0xfffffeec09077836 */ /* 0x020fe20000000000 */
[----:B------:R-:W-:Y:S01]  /*17190*/  IADD3 R6, PT, PT, R10, -0x115, RZ ;  /* 0xfffffeeb0a067810 */ /* 0x000fe20007ffe0ff */
        /* <DEDUP_REMOVED lines=141> */
[----:B------:R-:W5:Y:S04]  /*17a70*/  LDL.LU.64 R246, [R1+0x838] ;  /* 0x0008380001f67983 */ /* 0x000f680000300a00 */
[----:B------:R4:W-:Y:S01]  /*17a80*/  LDGSTS.E [R4+-0x72a00], desc[UR20][R12.64], !P3 ;  /* 0x8d6000000c047fae */ /* 0x0009e2000d9a1014 */
        /* <DEDUP_REMOVED lines=36> */
[----:B------:R-:W5:Y:S04]  /*17cd0*/  LDL.LU.64 R242, [R1+0x800] ;  /* 0x0008000001f27983 */ /* 0x000f680000300a00 */
[----:B------:R-:W5:Y:S04]  /*17ce0*/  LDL.LU.64 R246, [R1+0x7f8] ;  /* 0x0007f80001f67983 */ /* 0x000f680000300a00 */
[----:B------:R2:W-:Y:S04]  /*17cf0*/  LDGSTS.E [R5+-0x71c00], desc[UR20][R14.64], !P3 ;  /* 0x8e4000000e057fae */ /* 0x0005e8000d9a1014 */
        /* <DEDUP_REMOVED lines=36> */
[----:B------:R-:W4:Y:S04]  /*17f40*/  LDL.LU.64 R242, [R1+0x7c0] ;  /* 0x0007c00001f27983 */ /* 0x000f280000300a00 */
[----:B------:R1:W-:Y:S04]  /*17f50*/  STL.64 [R1+0x58], R12 ;  /* 0x0000580c01007387 */ /* 0x0003e80000100a00 */
[----:B------:R-:W4:Y:S04]  /*17f60*/  LDL.LU.64 R246, [R1+0x7b8] ;  /* 0x0007b80001f67983 */ /* 0x000f280000300a00 */
[----:B------:R2:W-:Y:S04]  /*17f70*/  LDGSTS.E [R5+-0x70c00], desc[UR20][R14.64], !P3 ;  /* 0x8f4000000e057fae */ /* 0x0005e8000d9a1014 */
[----:B------:R1:W-:Y:S01]  /*17f80*/  LDGSTS.E [R4+-0x70a00], desc[UR20][R12.64], !P3 ;  /* 0x8f6000000c047fae */ /* 0x0003e2000d9a1014 */
[----:B---3--:R-:W-:-:S04]  /*17f90*/  IMAD.WIDE R20, R245, 0x4, R102 ;  /* 0x00000004f5147825 */ /* 0x008fc800078e0266 */
[C---:B------:R-:W-:Y:S01]  /*17fa0*/  IMAD.WIDE R18, R245.reuse, 0x4, R100 ;  /* 0x00000004f5127825 */ /* 0x040fe200078e0264 */
[----:B------:R-:W-:Y:S03]  /*17fb0*/  STL.64 [R1+0x50], R20 ;  /* 0x0000501401007387 */ /* 0x000fe60000100a00 */
[C---:B-1----:R-:W-:Y:S01]  /*17fc0*/  IMAD.WIDE R16, R245.reuse, 0x4, R98 ;  /* 0x00000004f5107825 */ /* 0x042fe200078e0262 */
[----:B------:R-:W-:Y:S04]  /*17fd0*/  STL.64 [R1+0x48], R18 ;  /* 0x0000481201007387 */ /* 0x000fe80000100a00 */
[----:B------:R1:W-:Y:S01]  /*17fe0*/  STL.64 [R1+0x40], R16 ;  /* 0x0000401001007387 */ /* 0x0003e20000100a00 */
[----:B--2---:R-:W-:-:S03]  /*17ff0*/  IMAD.WIDE R14, R245, 0x4, R96 ;  /* 0x00000004f50e7825 */ /* 0x004fc600078e0260 */
[----:B------:R-:W2:Y:S01]  /*18000*/  LDL.LU.64 R100, [R1+0x7b0] ;  /* 0x0007b00001647983 */ /* 0x000ea20000300a00 */
[----:B------:R-:W-:-:S03]  /*18010*/  IMAD.WIDE R12, R245, 0x4, R250 ;  /* 0x00000004f50c7825 */ /* 0x000fc600078e02fa */
[----:B------:R4:W-:Y:S04]  /*18020*/  STL.64 [R1+0x38], R14 ;  /* 0x0000380e01007387 */ /* 0x0009e80000100a00 */
[----:B------:R-:W3:Y:S04]  /*18030*/  LDL.LU.64 R98, [R1+0x7a8] ;  /* 0x0007a80001627983 */ /* 0x000ee80000300a00 */
[----:B------:R1:W-:Y:S04]  /*18040*/  STL.64 [R1+0x30], R12 ;  /* 0x0000300c01007387 */ /* 0x0003e80000100a00 */
        /* <DEDUP_REMOVED lines=14> */
[----:B------:R1:W-:Y:S02]  /*18130*/  LDGSTS.E [R4+-0x70000], desc[UR20][R12.64], !P3 ;  /* 0x900000000c047fae */ /* 0x0003e4000d9a1014 */
[----:B-1----:R-:W-:-:S05]  /*18140*/  IMAD.WIDE R16, R245, 0x4, R94 ;  /* 0x00000004f5107825 */ /* 0x002fca00078e025e */
[----:B------:R-:W-:Y:S04]  /*18150*/  STL.64 [R1+0x28], R16 ;  /* 0x0000281001007387 */ /* 0x000fe80000100a00 */
[----:B------:R-:W-:Y:S01]  /*18160*/  LDGSTS.E [R6+-0x6fe00], desc[UR20][R16.64], !P3 ;  /* 0x9020000010067fae */ /* 0x000fe2000d9a1014 */
[----:B----4-:R-:W-:-:S04]  /*18170*/  IMAD.WIDE R14, R245, 0x4, R242 ;  /* 0x00000004f50e7825 */ /* 0x010fc800078e02f2 */
[C---:B------:R-:W-:Y:S01]  /*18180*/  IMAD.WIDE R12, R245.reuse, 0x4, R246 ;  /* 0x00000004f50c7825 */ /* 0x040fe200078e02f6 */
[----:B------:R-:W-:Y:S04]  /*18190*/  STL.64 [R1+0x20], R14 ;  /* 0x0000200e01007387 */ /* 0x000fe80000100a00 */
[----:B------:R2:W-:Y:S04]  /*181a0*/  STL.64 [R1+0x18], R12 ;  /* 0x0000180c01007387 */ /* 0x0005e80000100a00 */
[----:B------:R-:W4:Y:S04]  /*181b0*/  LDL.LU.64 R246, [R1+0x790] ;  /* 0x0007900001f67983 */ /* 0x000f280000300a00 */
[----:B------:R-:W-:Y:S04]  /*181c0*/  LDGSTS.E [R5+-0x6fc00], desc[UR20][R14.64], !P3 ;  /* 0x904000000e057fae */ /* 0x000fe8000d9a1014 */
[----:B------:R2:W-:Y:S04]  /*181d0*/  LDGSTS.E [R4+-0x6fa00], desc[UR20][R12.64], !P3 ;  /* 0x906000000c047fae */ /* 0x0005e8000d9a1014 */
[----:B------:R-:W4:Y:S04]  /*181e0*/  LDL.LU.64 R242, [R1+0x788] ;  /* 0x0007880001f27983 */ /* 0x000f280000300a00 */
[----:B------:R-:W4:Y:S01]  /*181f0*/  LDL.LU.64 R94, [R1+0x780] ;  /* 0x00078000015e7983 */ /* 0x000f220000300a00 */
[----:B--2---:R-:W-:-:S05]  /*18200*/  IMAD.WIDE R12, R245, 0x4, R100 ;  /* 0x00000004f50c7825 */ /* 0x004fca00078e0264 */
[----:B------:R1:W-:Y:S04]  /*18210*/  STL.64 [R1+0x10], R12 ;  /* 0x0000100c01007387 */ /* 0x0003e80000100a00 */
[----:B------:R-:W2:Y:S01]  /*18220*/  LDL.LU.64 R108, [R1+0x778] ;  /* 0x00077800016c7983 */ /* 0x000ea20000300a00 */
[----:B---3--:R-:W-:-:S03]  /*18230*/  IMAD.WIDE R82, R245, 0x4, R98 ;  /* 0x00000004f5527825 */ /* 0x008fc600078e0262 */
[----:B------:R-:W3:Y:S01]  /*18240*/  LDL.LU.64 R106, [R1+0x770] ;  /* 0x00077000016a7983 */ /* 0x000ee20000300a00 */
[----:B------:R-:W-:-:S03]  /*18250*/  IMAD.WIDE R80, R245, 0x4, R96 ;  /* 0x00000004f5507825 */ /* 0x000fc600078e0260 */
[----:B------:R-:W3:Y:S04]  /*18260*/  LDL.LU.64 R104, [R1+0x768] ;  /* 0x0007680001687983 */ /* 0x000ee80000300a00 */
[----:B------:R-:W1:Y:S04]  /*18270*/  LDL.LU.64 R98, [R1+0x760] ;  /* 0x0007600001627983 */ /* 0x000e680000300a00 */
[----:B------:R-:W3:Y:S01]  /*18280*/  LDL.LU.64 R96, [R1+0x758] ;  /* 0x0007580001607983 */ /* 0x000ee20000300a00 */
[----:B------:R-:W-:-:S03]  /*18290*/  IMAD.WIDE R250, R245, 0x4, R250 ;  /* 0x00000004f5fa7825 */ /* 0x000fc600078e02fa */
[----:B------:R-:W-:Y:S04]  /*182a0*/  STL.64 [R1+0xc00], R82 ;  /* 0x000c005201007387 */ /* 0x000fe80000100a00 */
[----:B------:R-:W-:Y:S04]  /*182b0*/  STL.64 [R1+0xc08], R80 ;  /* 0x000c085001007387 */ /* 0x000fe80000100a00 */
[----:B------:R-:W-:Y:S04]  /*182c0*/  STL.64 [R1+0xc10], R250 ;  /* 0x000c10fa01007387 */ /* 0x000fe80000100a00 */
[----:B------:R-:W-:Y:S04]  /*182d0*/  STL.64 [R1+0xc18], R248 ;  /* 0x000c18f801007387 */ /* 0x000fe80000100a00 */
[----:B------:R-:W3:Y:S04]  /*182e0*/  LDL.LU.64 R102, [R1+0x750] ;  /* 0x0007500001667983 */ /* 0x000ee80000300a00 */
[----:B------:R-:W3:Y:S01]  /*182f0*/  LDL.LU.64 R100, [R1+0x748] ;  /* 0x0007480001647983 */ /* 0x000ee20000300a00 */
[----:B-----5:R-:W-:Y:S01]  /*18300*/  IADD3 R7, PT, PT, R9, -0x122, RZ ;  /* 0xfffffede09077810 */ /* 0x020fe20007ffe0ff */
[----:B------:R-:W-:Y:S01]  /*18310*/  VIADD R6, R10, 0xfffffedd ;  /* 0xfffffedd0a067836 */ /* 0x000fe20000000000 */
[----:B------:R-:W5:Y:S02]  /*18320*/  LDC R9, c[0x0][0x3a0] ;  /* 0x0000e800ff097b82 */ /* 0x000f640000000800 */
[----:B------:R-:W-:-:S06]  /*18330*/  ISETP.GE.U32.AND P2, PT, R7, 0x7ffffe9f, PT ;  /* 0x7ffffe9f0700780c */ /* 0x000fcc0003f46070 */
[----:B------:R-:W4:Y:S01]  /*18340*/  LDC R10, c[0x0][0x3a0] ;  /* 0x0000e800ff0a7b82 */ /* 0x000f220000000800 */
[----:B------:R-:W-:Y:S01]  /*18350*/  ISETP.GE.U32.AND P3, PT, R6, 0x7ffffe9e, PT ;  /* 0x7ffffe9e0600780c */ /* 0x000fe20003f66070 */
[C---:B------:R-:W-:Y:S01]  /*18360*/  VIADD R7, R2.reuse, 0x100000 ;  /* 0x0010000002077836 */ /* 0x040fe20000000000 */
[----:B------:R-:W-:-:S04]  /*18370*/  IADD3 R6, PT, PT, R2, 0x100000, RZ ;  /* 0x0010000002067810 */ /* 0x000fc80007ffe0ff */
[----:B------:R-:W-:Y:S04]  /*18380*/  LDGSTS.E [R8+-0x6f800], desc[UR20][R12.64], !P2 ;  /* 0x908000000c087fae */ /* 0x000fe8000d1a1014 */
[----:B------:R-:W-:Y:S04]  /*18390*/  LDGSTS.E [R7+-0x6f600], desc[UR20][R82.64], !P2 ;  /* 0x90a0000052077fae */ /* 0x000fe8000d1a1014 */
[----:B------:R-:W-:Y:S01]  /*183a0*/  LDGSTS.E [R6+-0x6f400], desc[UR20][R80.64], !P2 ;  /* 0x90c0000050067fae */ /* 0x000fe2000d1a1014 */
[----:B-----5:R-:W-:-:S03]  /*183b0*/  VIADD R9, R9, 0xfffffedc ;  /* 0xfffffedc09097836 */ /* 0x020fc60000000000 */
[----:B------:R-:W-:Y:S04]  /*183c0*/  LDGSTS.E [R5+-0x6f200], desc[UR20][R250.64], !P2 ;  /* 0x90e00000fa057fae */ /* 0x000fe8000d1a1014 */
[----:B------:R5:W-:Y:S01]  /*183d0*/  LDGSTS.E [R4+-0x6f000], desc[UR20][R248.64], !P3 ;  /* 0x91000000f8047fae */ /* 0x000be2000d9a1014 */
[----:B------:R-:W-:Y:S01]  /*183e0*/  ISETP.GE.U32.AND P2, PT, R9, 0x7ffffe9d, PT ;  /* 0x7ffffe9d0900780c */ /* 0x000fe20003f46070 */
[C---:B------:R-:W-:Y:S01]  /*183f0*/  VIADD R19, R2.reuse, 0x100000 ;  /* 0x0010000002137836 */ /* 0x040fe20000000000 */
[C---:B------:R-:W-:Y:S01]  /*18400*/  IADD3 R20, PT, PT, R2.reuse, 0x100000, RZ ;  /* 0x0010000002147810 */ /* 0x040fe20007ffe0ff */
[C---:B------:R-:W-:Y:S01]  /*18410*/  VIADD R18, R2.reuse, 0x100000 ;  /* 0x0010000002127836 */ /* 0x040fe20000000000 */
[C---:B------:R-:W-:Y:S01]  /*18420*/  IADD3 R17, PT, PT, R2.reuse, 0x100000, RZ ;  /* 0x0010000002117810 */ /* 0x040fe20007ffe0ff */
[----:B------:R-:W-:-:S02]  /*18430*/  VIADD R16, R2, 0x100000 ;  /* 0x0010000002107836 */ /* 0x000fc40000000000 */
[----:B----4-:R-:W-:-:S05]  /*18440*/  IMAD.WIDE R246, R245, 0x4, R246 ;  /* 0x00000004f5f67825 */ /* 0x010fca00078e02f6 */
[----:B------:R4:W-:Y:S01]  /*18450*/  LDGSTS.E [R8+-0x6ee00], desc[UR20][R246.64], !P3 ;  /* 0x91200000f6087fae */ /* 0x0009e2000d9a1014 */
[----:B------:R-:W-:-:S04]  /*18460*/  IMAD.WIDE R242, R245, 0x4, R242 ;  /* 0x00000004f5f27825 */ /* 0x000fc800078e02f2 */
[----:B-----5:R-:W-:Y:S01]  /*18470*/  IMAD.WIDE R4, R245, 0x4, R94 ;  /* 0x00000004f5047825 */ /* 0x020fe200078e025e */
[----:B------:R-:W-:Y:S03]  /*18480*/  LDGSTS.E [R7+-0x6ec00], desc[UR20][R242.64], !P3 ;  /* 0x91400000f2077fae */ /* 0x000fe6000d9a1014 */
[----:B----4-:R-:W-:Y:S01]  /*18490*/  VIADD R8, R10, 0xfffffedb ;  /* 0xfffffedb0a087836 */ /* 0x010fe20000000000 */
[----:B------:R-:W4:Y:S04]  /*184a0*/  LDL.LU.64 R94, [R1+0x740] ;  /* 0x00074000015e7983 */ /* 0x000f280000300a00 */
[----:B------:R-:W-:Y:S04]  /*184b0*/  STL.64 [R1+0xc20], R246 ;  /* 0x000c20f601007387 */ /* 0x000fe80000100a00 */
[----:B------:R-:W-:Y:S04]  /*184c0*/  STL.64 [R1+0xc28], R242 ;  /* 0x000c28f201007387 */ /* 0x000fe80000100a00 */
[----:B------:R2:W-:Y:S01]  /*184d0*/  LDGSTS.E [R6+-0x6ea00], desc[UR20][R4.64], !P3 ;  /* 0x9160000004067fae */ /* 0x0005e2000d9a1014 */
[----:B------:R-:W-:-:S03]  /*184e0*/  ISETP.GE.U32.AND P3, PT, R8, 0x7ffffe9c, PT ;  /* 0x7ffffe9c0800780c */ /* 0x000fc60003f66070 */
[----:B------:R-:W-:Y:S01]  /*184f0*/  STL.64 [R1+0xc30], R4 ;  /* 0x000c300401007387 */ /* 0x000fe20000100a00 */
[----:B--2---:R-:W-:-:S03]  /*18500*/  IMAD.WIDE R6, R245, 0x4, R108 ;  /* 0x00000004f5067825 */ /* 0x004fc600078e026c */
[----:B------:R-:W2:Y:S01]  /*18510*/  LDL.LU.64 R108, [R1+0x738] ;  /* 0x00073800016c7983 */ /* 0x000ea20000300a00 */
[----:B---3--:R-:W-:-:S03]  /*18520*/  IMAD.WIDE R8, R245, 0x4, R106 ;  /* 0x00000004f5087825 */ /* 0x008fc600078e026a */
[----:B------:R-:W3:Y:S01]  /*18530*/  LDL.LU.64 R106, [R1+0x730] ;  /* 0x00073000016a7983 */ /* 0x000ee20000300a00 */
[----:B------:R-:W-:-:S03]  /*18540*/  IMAD.WIDE R10, R245, 0x4, R104 ;  /* 0x00000004f50a7825 */ /* 0x000fc600078e0268 */
[----:B------:R-:W5:Y:S01]  /*18550*/  LDL.LU.64 R104, [R1+0x728] ;  /* 0x0007280001687983 */ /* 0x000f620000300a00 */
[----:B-1----:R-:W-:-:S03]  /*18560*/  IMAD.WIDE R12, R245, 0x4, R98 ;  /* 0x00000004f50c7825 */ /* 0x002fc600078e0262 */
[----:B------:R-:W5:Y:S01]  /*18570*/  LDL.LU.64 R98, [R1+0x720] ;  /* 0x0007200001627983 */ /* 0x000f620000300a00 */
[----:B------:R-:W-:-:S03]  /*18580*/  IMAD.WIDE R14, R245, 0x4, R96 ;  /* 0x00000004f50e7825 */ /* 0x000fc600078e0260 */
[----:B------:R-:W5:Y:S04]  /*18590*/  LDL.LU.64 R96, [R1+0x718] ;  /* 0x0007180001607983 */ /* 0x000f680000300a00 */
[----:B------:R-:W-:Y:S04]  /*185a0*/  LDGSTS.E [R20+-0x6e800], desc[UR20][R6.64], !P2 ;  /* 0x9180000006147fae */ /* 0x000fe8000d1a1014 */
[----:B------:R1:W-:Y:S04]  /*185b0*/  STL.64 [R1+0xc38], R6 ;  /* 0x000c380601007387 */ /* 0x0003e80000100a00 */
[----:B------:R-:W-:Y:S04]  /*185c0*/  LDGSTS.E [R19+-0x6e600], desc[UR20][R8.64], !P2 ;  /* 0x91a0000008137fae */ /* 0x000fe8000d1a1014 */
[----:B------:R1:W-:Y:S04]  /*185d0*/  STL.64 [R1+0xc40], R8 ;  /* 0x000c400801007387 */ /* 0x0003e80000100a00 */
[----:B------:R1:W-:Y:S04]  /*185e0*/  LDGSTS.E [R18+-0x6e400], desc[UR20][R10.64], !P2 ;  /* 0x91c000000a127fae */ /* 0x0003e8000d1a1014 */
[----:B------:R-:W-:Y:S04]  /*185f0*/  STL.64 [R1+0xc48], R10 ;  /* 0x000c480a01007387 */ /* 0x000fe80000100a00 */
[----:B------:R-:W-:Y:S04]  /*18600*/  LDGSTS.E [R17+-0x6e200], desc[UR20][R12.64], !P2 ;  /* 0x91e000000c117fae */ /* 0x000fe8000d1a1014 */
[----:B------:R-:W-:Y:S01]  /*18610*/  STL.64 [R1+0xc50], R12 ;  /* 0x000c500c01007387 */ /* 0x000fe20000100a00 */
[----:B-1----:R-:W-:-:S03]  /*18620*/  IMAD.WIDE R18, R245, 0x4, R100 ;  /* 0x00000004f5127825 */ /* 0x002fc600078e0264 */
[----:B------:R1:W-:Y:S04]  /*18630*/  LDGSTS.E [R16+-0x6e000], desc[UR20][R14.64], !P3 ;  /* 0x920000000e107fae */ /* 0x0003e8000d9a1014 */
[----:B------:R-:W-:Y:S01]  /*18640*/  STL.64 [R1+0xc58], R14 ;  /* 0x000c580e01007387 */ /* 0x000fe20000100a00 */
[----:B-1----:R-:W-:-:S03]  /*18650*/  IMAD.WIDE R16, R245, 0x4, R102 ;  /* 0x00000004f5107825 */ /* 0x002fc600078e0266 */
[----:B------:R-:W5:Y:S04]  /*18660*/  LDL.LU.64 R102, [R1+0x710] ;  /* 0x0007100001667983 */ /* 0x000f680000300a00 */
[----:B------:R-:W5:Y:S01]  /*18670*/  LDL.LU.64 R100, [R1+0x708] ;  /* 0x0007080001647983 */ /* 0x000f620000300a00 */
[C---:B------:R-:W-:Y:S01]  /*18680*/  VIADD R24, R2.reuse, 0x100000 ;  /* 0x0010000002187836 */ /* 0x040fe20000000000 */
[C---:B------:R-:W-:Y:S01]  /*18690*/  IADD3 R23, PT, PT, R2.reuse, 0x100000, RZ ;  /* 0x0010000002177810 */ /* 0x040fe20007ffe0ff */
[----:B------:R-:W-:Y:S02]  /*186a0*/  VIADD R22, R2, 0x100000 ;  /* 0x0010000002167836 */ /* 0x000fe40000000000 */
[----:B------:R-:W-:Y:S01]  /*186b0*/  VIADD R25, R25, 0xfffffeda ;  /* 0xfffffeda19197836 */ /* 0x000fe20000000000 */
[----:B------:R1:W-:Y:S04]  /*186c0*/  LDGSTS.E [R24+-0x6de00], desc[UR20][R16.64], !P3 ;  /* 0x9220000010187fae */ /* 0x0003e8000d9a1014 */
[----:B------:R-:W-:Y:S01]  /*186d0*/  LDGSTS.E [R23+-0x6dc00], desc[UR20][R18.64], !P3 ;  /* 0x9240000012177fae */ /* 0x000fe2000d9a1014 */
[----:B------:R-:W-:-:S02]  /*186e0*/  ISETP.GE.U32.AND P2, PT, R25, 0x7ffffe9b, PT ;  /* 0x7ffffe9b1900780c */ /* 0x000fc40003f46070 */
[----:B-1----:R-:W-:Y:S01]  /*186f0*/  IADD3 R24, PT, PT, R26, -0x127, RZ ;  /* 0xfffffed91a187810 */ /* 0x002fe20007ffe0ff */
[C---:B------:R-:W-:Y:S02]  /*18700*/  VIADD R36, R2.reuse, 0x100000 ;  /* 0x0010000002247836 */ /* 0x040fe40000000000 */
[----:B------:R-:W-:Y:S02]  /*18710*/  VIADD R35, R2, 0x100000 ;  /* 0x0010000002237836 */ /* 0x000fe40000000000 */
[----:B----4-:R-:W-:Y:S02]  /*18720*/  IMAD.WIDE R20, R245, 0x4, R94 ;  /* 0x00000004f5147825 */ /* 0x010fe400078e025e */
        /* <DEDUP_REMOVED lines=10> */
[----:B-----5:R-:W-:-:S03]  /*187d0*/  IMAD.WIDE R26, R245, 0x4, R104 ;  /* 0x00000004f51a7825 */ /* 0x020fc600078e0268 */
[----:B------:R-:W5:Y:S01]  /*187e0*/  LDL.LU.64 R104, [R1+0x6e8] ;  /* 0x0006e80001687983 */ /* 0x000f620000300a00 */
[----:B------:R-:W-:-:S03]  /*187f0*/  IMAD.WIDE R28, R245, 0x4, R98 ;  /* 0x00000004f51c7825 */ /* 0x000fc600078e0262 */
[----:B------:R-:W5:Y:S01]  /*18800*/  LDL.LU.64 R98, [R1+0x6e0] ;  /* 0x0006e00001627983 */ /* 0x000f620000300a00 */
[----:B------:R-:W-:-:S03]  /*18810*/  IMAD.WIDE R30, R245, 0x4, R96 ;  /* 0x00000004f51e7825 */ /* 0x000fc600078e0260 */
[----:B------:R-:W5:Y:S04]  /*18820*/  LDL.LU.64 R96, [R1+0x6d8] ;  /* 0x0006d80001607983 */ /* 0x000f680000300a00 */
[----:B------:R-:W-:Y:S04]  /*18830*/  LDGSTS.E [R36+-0x6d800], desc[UR20][R22.64], !P2 ;  /* 0x9280000016247fae */ /* 0x000fe8000d1a1014 */
[----:B------:R-:W-:Y:S04]  /*18840*/  STL.64 [R1+0xc78], R22 ;  /* 0x000c781601007387 */ /* 0x000fe80000100a00 */
[----:B------:R-:W-:Y:S04]  /*18850*/  LDGSTS.E [R35+-0x6d600], desc[UR20][R24.64], !P2 ;  /* 0x92a0000018237fae */ /* 0x000fe8000d1a1014 */
[----:B------:R-:W-:Y:S04]  /*18860*/  STL.64 [R1+0xc80], R24 ;  /* 0x000c801801007387 */ /* 0x000fe80000100a00 */
[----:B------:R-:W-:Y:S04]  /*18870*/  LDGSTS.E [R34+-0x6d400], desc[UR20][R26.64], !P2 ;  /* 0x92c000001a227fae */ /* 0x000fe8000d1a1014 */
[----:B------:R-:W-:Y:S04]  /*18880*/  STL.64 [R1+0xc88], R26 ;  /* 0x000c881a01007387 */ /* 0x000fe80000100a00 */
[----:B------:R-:W-:Y:S04]  /*18890*/  LDGSTS.E [R33+-0x6d200], desc[UR20][R28.64], !P2 ;  /* 0x92e000001c217fae */ /* 0x000fe8000d1a1014 */
[----:B------:R-:W-:Y:S04]  /*188a0*/  STL.64 [R1+0xc90], R28 ;  /* 0x000c901c01007387 */ /* 0x000fe80000100a00 */
[----:B------:R1:W-:Y:S04]  /*188b0*/  LDGSTS.E [R32+-0x6d000], desc[UR20][R30.64], !P3 ;  /* 0x930000001e207fae */ /* 0x0003e8000d9a1014 */
[----:B------:R-:W-:Y:S01]  /*188c0*/  STL.64 [R1+0xc98], R30 ;  /* 0x000c981e01007387 */ /* 0x000fe20000100a00 */
[----:B-1----:R-:W-:-:S03]  /*188d0*/  IMAD.WIDE R32, R245, 0x4, R102 ;  /* 0x00000004f5207825 */ /* 0x002fc600078e0266 */
[----:B------:R-:W5:Y:S01]  /*188e0*/  LDL.LU.64 R102, [R1+0x6d0] ;  /* 0x0006d00001667983 */ /* 0x000f620000300a00 */
[----:B------:R-:W-:-:S03]  /*188f0*/  IMAD.WIDE R34, R245, 0x4, R100 ;  /* 0x00000004f5227825 */ /* 0x000fc600078e0264 */
[----:B------:R-:W5:Y:S01]  /*18900*/  LDL.LU.64 R100, [R1+0x6c8] ;  /* 0x0006c80001647983 */ /* 0x000f620000300a00 */
[C---:B------:R-:W-:Y:S01]  /*18910*/  IADD3 R40, PT, PT, R2.reuse, 0x100000, RZ ;  /* 0x0010000002287810 */ /* 0x040fe20007ffe0ff */
[C---:B------:R-:W-:Y:S02]  /*18920*/  VIADD R39, R2.reuse, 0x100000 ;  /* 0x0010000002277836 */ /* 0x040fe40000000000 */
[----:B------:R-:W-:Y:S02]  /*18930*/  VIADD R38, R2, 0x100000 ;  /* 0x0010000002267836 */ /* 0x000fe40000000000 */
[----:B------:R1:W-:Y:S01]  /*18940*/  LDGSTS.E [R40+-0x6ce00], desc[UR20][R32.64], !P3 ;  /* 0x9320000020287fae */ /* 0x0003e2000d9a1014 */
[----:B------:R-:W-:-:S03]  /*18950*/  IADD3 R41, PT, PT, R41, -0x128, RZ ;  /* 0xfffffed829297810 */ /* 0x000fc60007ffe0ff */
[----:B------:R-:W-:Y:S01]  /*18960*/  LDGSTS.E [R39+-0x6cc00], desc[UR20][R34.64], !P3 ;  /* 0x9340000022277fae */ /* 0x000fe2000d9a1014 */
[----:B------:R-:W-:Y:S01]  /*18970*/  ISETP.GE.U32.AND P2, PT, R41, 0x7ffffe99, PT ;  /* 0x7ffffe992900780c */ /* 0x000fe20003f46070 */
[----:B-1----:R-:W-:Y:S01]  /*18980*/  VIADD R40, R42, 0xfffffed7 ;  /* 0xfffffed72a287836 */ /* 0x002fe20000000000 */
[C---:B------:R-:W-:Y:S01]  /*18990*/  IADD3 R51, PT, PT, R2.reuse, 0x100000, RZ ;  /* 0x0010000002337810 */ /* 0x040fe20007ffe0ff */
        /* <DEDUP_REMOVED lines=32> */
[C---:B------:R-:W-:Y:S01]  /*18ba0*/  VIADD R56, R2.reuse, 0x100000 ;  /* 0x0010000002387836 */ /* 0x040fe20000000000 */
[C---:B------:R-:W-:Y:S01]  /*18bb0*/  IADD3 R54, PT, PT, R2.reuse, 0x100000, RZ ;  /* 0x0010000002367810 */ /* 0x040fe20007ffe0ff */
[----:B------:R-:W-:Y:S02]  /*18bc0*/  VIADD R55, R2, 0x100000 ;  /* 0x0010000002377836 */ /* 0x000fe40000000000 */
[----:B------:R-:W-:Y:S01]  /*18bd0*/  VIADD R57, R57, 0xfffffed6 ;  /* 0xfffffed639397836 */ /* 0x000fe20000000000 */
[----:B------:R1:W-:Y:S04]  /*18be0*/  LDGSTS.E [R56+-0x6be00], desc[UR20][R48.64], !P3 ;  /* 0x9420000030387fae */ /* 0x0003e8000d9a1014 */
[----:B------:R-:W-:Y:S01]  /*18bf0*/  LDGSTS.E [R55+-0x6bc00], desc[UR20][R50.64], !P3 ;  /* 0x9440000032377fae */ /* 0x000fe2000d9a1014 */
[----:B------:R-:W-:Y:S01]  /*18c00*/  ISETP.GE.U32.AND P2, PT, R57, 0x7ffffe97, PT ;  /* 0x7ffffe973900780c */ /* 0x000fe20003f46070 */
[----:B-1----:R-:W-:Y:S01]  /*18c10*/  VIADD R56, R58, 0xfffffed5 ;  /* 0xfffffed53a387836 */ /* 0x002fe20000000000 */
[C---:B------:R-:W-:Y:S01]  /*18c20*/  IADD3 R68, PT, PT, R2.reuse, 0x100000, RZ ;  /* 0x0010000002447810 */ /* 0x040fe20007ffe0ff */
[----:B------:R-:W-:-:S02]  /*18c30*/  VIADD R67, R2, 0x100000 ;  /* 0x0010000002437836 */ /* 0x000fc40000000000 */
[----:B----4-:R-:W-:Y:S02]  /*18c40*/  IMAD.WIDE R52, R245, 0x4, R94 ;  /* 0x00000004f5347825 */ /* 0x010fe400078e025e */
[----:B------:R-:W4:Y:S04]  /*18c50*/  LDL.LU.64 R94, [R1+0x680] ;  /* 0x00068000015e7983 */ /* 0x000f280000300a00 */
[----:B------:R-:W-:Y:S04]  /*18c60*/  STL.64 [R1+0xce0], R48 ;  /* 0x000ce03001007387 */ /* 0x000fe80000100a00 */
[----:B------:R-:W-:Y:S04]  /*18c70*/  STL.64 [R1+0xce8], R50 ;  /* 0x000ce83201007387 */ /* 0x000fe80000100a00 */
[----:B------:R2:W-:Y:S01]  /*18c80*/  LDGSTS.E [R54+-0x6ba00], desc[UR20][R52.64], !P3 ;  /* 0x9460000034367fae */ /* 0x0005e2000d9a1014 */
[----:B------:R-:W-:-:S03]  /*18c90*/  ISETP.GE.U32.AND P3, PT, R56, 0x7ffffe96, PT ;  /* 0x7ffffe963800780c */ /* 0x000fc60003f66070 */
[----:B------:R-:W-:Y:S04]  /*18ca0*/  STL.64 [R1+0xcf0], R52 ;  /* 0x000cf03401007387 */ /* 0x000fe80000100a00 */
[----:B------:R-:W4:Y:S01]  /*18cb0*/  LDL.LU.64 R110, [R1+0x678] ;  /* 0x00067800016e7983 */ /* 0x000f220000300a00 */
[----:B--2---:R-:W-:-:S03]  /*18cc0*/  IMAD.WIDE R54, R245, 0x4, R108 ;  /* 0x00000004f5367825 */ /* 0x004fc600078e026c */
[----:B------:R-:W2:Y:S01]  /*18cd0*/  LDL.LU.64 R108, [R1+0x670] ;  /* 0x00067000016c7983 */ /* 0x000ea20000300a00 */
[----:B---3--:R-:W-:-:S03]  /*18ce0*/  IMAD.WIDE R56, R245, 0x4, R106 ;  /* 0x00000004f5387825 */ /* 0x008fc600078e026a */
[----:B------:R-:W3:Y:S01]  /*18cf0*/  LDL.LU.64 R106, [R1+0x668] ;  /* 0x00066800016a7983 */ /* 0x000ee20000300a00 */
[----:B-----5:R-:W-:-:S03]  /*18d00*/  IMAD.WIDE R60, R245, 0x4, R98 ;  /* 0x00000004f53c7825 */ /* 0x020fc600078e0262 */
[----:B------:R-:W-:Y:S01]  /*18d10*/  LDGSTS.E [R68+-0x6b800], desc[UR20][R54.64], !P2 ;  /* 0x9480000036447fae */ /* 0x000fe2000d1a1014 */
[----:B------:R-:W-:-:S03]  /*18d20*/  IMAD.WIDE R62, R245, 0x4, R96 ;  /* 0x00000004f53e7825 */ /* 0x000fc600078e0260 */
[----:B------:R-:W5:Y:S04]  /*18d30*/  LDL.LU.64 R98, [R1+0x660] ;  /* 0x0006600001627983 */ /* 0x000f680000300a00 */
[----:B------:R-:W5:Y:S01]  /*18d40*/  LDL.LU.64 R96, [R1+0x658] ;  /* 0x0006580001607983 */ /* 0x000f620000300a00 */
[----:B------:R-:W-:-:S03]  /*18d50*/  IMAD.WIDE R58, R245, 0x4, R104 ;  /* 0x00000004f53a7825 */ /* 0x000fc600078e0268 */
[----:B------:R-:W-:Y:S04]  /*18d60*/  LDGSTS.E [R67+-0x6b600], desc[UR20][R56.64], !P2 ;  /* 0x94a0000038437fae */ /* 0x000fe8000d1a1014 */
[----:B------:R-:W-:Y:S04]  /*18d70*/  LDGSTS.E [R66+-0x6b400], desc[UR20][R58.64], !P2 ;  /* 0x94c000003a427fae */ /* 0x000fe8000d1a1014 */
[----:B------:R-:W5:Y:S04]  /*18d80*/  LDL.LU.64 R104, [R1+0x650] ;  /* 0x0006500001687983 */ /* 0x000f680000300a00 */
[----:B------:R-:W-:Y:S04]  /*18d90*/  LDGSTS.E [R65+-0x6b200], desc[UR20][R60.64], !P2 ;  /* 0x94e000003c417fae */ /* 0x000fe8000d1a1014 */
[----:B------:R1:W-:Y:S02]  /*18da0*/  LDGSTS.E [R64+-0x6b000], desc[UR20][R62.64], !P3 ;  /* 0x950000003e407fae */ /* 0x0003e4000d9a1014 */
[----:B-1----:R-:W-:-:S02]  /*18db0*/  IMAD.WIDE R64, R245, 0x4, R102 ;  /* 0x00000004f5407825 */ /* 0x002fc400078e0266 */
[----:B------:R-:W5:Y:S02]  /*18dc0*/  LDL.LU.64 R102, [R1+0x648] ;  /* 0x0006480001667983 */ /* 0x000f640000300a00 */
[----:B------:R-:W-:Y:S02]  /*18dd0*/  IMAD.WIDE R66, R245, 0x4, R100 ;  /* 0x00000004f5427825 */ /* 0x000fe400078e0264 */
[----:B------:R-:W5:Y:S04]  /*18de0*/  LDL.LU.64 R100, [R1+0x640] ;  /* 0x0006400001647983 */ /* 0x000f680000300a00 */
[----:B------:R-:W5:Y:S04]  /*18df0*/  LDL.LU.64 R120, [R1+0x638] ;  /* 0x0006380001787983 */ /* 0x000f680000300a00 */
[----:B------:R-:W5:Y:S04]  /*18e00*/  LDL.LU.64 R114, [R1+0x630] ;  /* 0x0006300001727983 */ /* 0x000f680000300a00 */
[----:B------:R-:W5:Y:S01]  /*18e10*/  LDL.LU.64 R112, [R1+0x628] ;  /* 0x0006280001707983 */ /* 0x000f620000300a00 */
[----:B------:R-:W-:-:S02]  /*18e20*/  VIADD R72, R2, 0x100000 ;  /* 0x0010000002487836 */ /* 0x000fc40000000000 */
[----:B------:R-:W-:Y:S01]  /*18e30*/  VIADD R73, R73, 0xfffffed4 ;  /* 0xfffffed449497836 */ /* 0x000fe20000000000 */
[C---:B------:R-:W-:Y:S01]  /*18e40*/  IADD3 R71, PT, PT, R2.reuse, 0x100000, RZ ;  /* 0x0010000002477810 */ /* 0x040fe20007ffe0ff */
[----:B------:R-:W-:Y:S01]  /*18e50*/  VIADD R70, R2, 0x100000 ;  /* 0x0010000002467836 */ /* 0x000fe20000000000 */
[----:B------:R1:W-:Y:S02]  /*18e60*/  LDGSTS.E [R72+-0x6ae00], desc[UR20][R64.64], !P3 ;  /* 0x9520000040487fae */ /* 0x0003e4000d9a1014 */
[----:B------:R-:W-:Y:S02]  /*18e70*/  ISETP.GE.U32.AND P2, PT, R73, 0x7ffffe95, PT ;  /* 0x7ffffe954900780c */ /* 0x000fe40003f46070 */
[----:B------:R-:W-:Y:S01]  /*18e80*/  LDGSTS.E [R71+-0x6ac00], desc[UR20][R66.64], !P3 ;  /* 0x9540000042477fae */ /* 0x000fe2000d9a1014 */
[----:B-1----:R-:W-:Y:S01]  /*18e90*/  IADD3 R72, PT, PT, R74, -0x12d, RZ ;  /* 0xfffffed34a487810 */ /* 0x002fe20007ffe0ff */
[C---:B------:R-:W-:Y:S02]  /*18ea0*/  VIADD R88, R2.reuse, 0x100000 ;  /* 0x0010000002587836 */ /* 0x040fe40000000000 */
[C---:B------:R-:W-:Y:S01]  /*18eb0*/  VIADD R87, R2.reuse, 0x100000 ;  /* 0x0010000002577836 */ /* 0x040fe20000000000 */
[----:B------:R-:W-:-:S02]  /*18ec0*/  IADD3 R92, PT, PT, R2, 0x100000, RZ ;  /* 0x00100000025c7810 */ /* 0x000fc40007ffe0ff */
[----:B------:R-:W-:Y:S01]  /*18ed0*/  IADD3 R93, PT, PT, R93, -0x12e, RZ ;  /* 0xfffffed25d5d7810 */ /* 0x000fe20007ffe0ff */
[C---:B----4-:R-:W-:Y:S02]  /*18ee0*/  IMAD.WIDE R68, R245.reuse, 0x4, R94 ;  /* 0x00000004f5447825 */ /* 0x050fe400078e025e */
[----:B------:R-:W1:Y:S03]  /*18ef0*/  LDC R94, c[0x0][0x3a0] ;  /* 0x0000e800ff5e7b82 */ /* 0x000e660000000800 */
[----:B------:R4:W-:Y:S01]  /*18f00*/  LDGSTS.E [R70+-0x6aa00], desc[UR20][R68.64], !P3 ;  /* 0x9560000044467fae */ /* 0x0009e2000d9a1014 */
[----:B------:R-:W-:Y:S01]  /*18f10*/  ISETP.GE.U32.AND P3, PT, R72, 0x7ffffe94, PT ;  /* 0x7ffffe944800780c */ /* 0x000fe20003f66070 */
[----:B----4-:R-:W-:-:S03]  /*18f20*/  IMAD.WIDE R70, R245, 0x4, R110 ;  /* 0x00000004f5467825 */ /* 0x010fc600078e026e */
[----:B------:R-:W4:Y:S02]  /*18f30*/  LDC R110, c[0x0][0x3a0] ;  /* 0x0000e800ff6e7b82 */ /* 0x000f240000000800 */
[----:B------:R-:W-:Y:S01]  /*18f40*/  LDGSTS.E [R88+-0x6a800], desc[UR20][R70.64], !P2 ;  /* 0x9580000046587fae */ /* 0x000fe2000d1a1014 */
[----:B--2---:R-:W-:-:S05]  /*18f50*/  IMAD.WIDE R72, R245, 0x4, R108 ;  /* 0x00000004f5487825 */ /* 0x004fca00078e026c */
[----:B------:R-:W2:Y:S01]  /*18f60*/  LDC R109, c[0x0][0x3a0] ;  /* 0x0000e800ff6d7b82 */ /* 0x000ea20000000800 */
[C---:B---3--:R-:W-:Y:S01]  /*18f70*/  IMAD.WIDE R74, R245.reuse, 0x4, R106 ;  /* 0x00000004f54a7825 */ /* 0x048fe200078e026a */
[----:B------:R-:W-:Y:S04]  /*18f80*/  LDGSTS.E [R87+-0x6a600], desc[UR20][R72.64], !P2 ;  /* 0x95a0000048577fae */ /* 0x000fe8000d1a1014 */
[----:B------:R-:W-:Y:S01]  /*18f90*/  LDGSTS.E [R86+-0x6a400], desc[UR20][R74.64], !P2 ;  /* 0x95c000004a567fae */ /* 0x000fe2000d1a1014 */
[----:B-----5:R-:W-:-:S04]  /*18fa0*/  IMAD.WIDE R76, R245, 0x4, R98 ;  /* 0x00000004f54c7825 */ /* 0x020fc800078e0262 */
[C---:B------:R-:W-:Y:S01]  /*18fb0*/  IMAD.WIDE R78, R245.reuse, 0x4, R96 ;  /* 0x00000004f54e7825 */ /* 0x040fe200078e0260 */
[----:B------:R-:W-:Y:S04]  /*18fc0*/  LDGSTS.E [R85+-0x6a200], desc[UR20][R76.64], !P2 ;  /* 0x95e000004c557fae */ /* 0x000fe8000d1a1014 */
[----:B------:R-:W3:Y:S04]  /*18fd0*/  LDL.LU.64 R96, [R1+0x620] ;  /* 0x0006200001607983 */ /* 0x000ee80000300a00 */
[----:B------:R-:W5:Y:S04]  /*18fe0*/  LDL.LU.64 R98, [R1+0x618] ;  /* 0x0006180001627983 */ /* 0x000f680000300a00 */
[----:B------:R-:W4:Y:S04]  /*18ff0*/  LDL.LU.64 R106, [R1+0x610] ;  /* 0x00061000016a7983 */ /* 0x000f280000300a00 */
[----:B------:R-:W4:Y:S04]  /*19000*/  LDL.LU.64 R118, [R1+0x608] ;  /* 0x0006080001767983 */ /* 0x000f280000300a00 */
[----:B------:R-:W4:Y:S04]  /*19010*/  LDL.LU.64 R116, [R1+0x600] ;  /* 0x0006000001747983 */ /* 0x000f280000300a00 */
[----:B------:R1:W-:Y:S04]  /*19020*/  LDGSTS.E [R84+-0x6a000], desc[UR20][R78.64], !P3 ;  /* 0x960000004e547fae */ /* 0x0003e8000d9a1014 */
[----:B------:R-:W4:Y:S04]  /*19030*/  LDL.LU.64 R136, [R1+0x5f8] ;  /* 0x0005f80001887983 */ /* 0x000f280000300a00 */
[----:B------:R-:W4:Y:S01]  /*19040*/  LDL.LU.64 R130, [R1+0x5f0] ;  /* 0x0005f00001827983 */ /* 0x000f220000300a00 */
[----:B-1----:R-:W-:-:S03]  /*19050*/  IMAD.WIDE R84, R245, 0x4, R104 ;  /* 0x00000004f5547825 */ /* 0x002fc600078e0268 */
[----:B------:R-:W4:Y:S04]  /*19060*/  LDL.LU.64 R128, [R1+0x5e8] ;  /* 0x0005e80001807983 */ /* 0x000f280000300a00 */
[----:B------:R1:W-:Y:S01]  /*19070*/  LDGSTS.E [R92+-0x69e00], desc[UR20][R84.64], !P3 ;  /* 0x96200000545c7fae */ /* 0x0003e2000d9a1014 */
[----:B------:R-:W-:-:S04]  /*19080*/  IMAD.WIDE R86, R245, 0x4, R102 ;  /* 0x00000004f5567825 */ /* 0x000fc800078e0266 */
[----:B------:R-:W-:Y:S01]  /*19090*/  IMAD.WIDE R88, R245, 0x4, R100 ;  /* 0x00000004f5587825 */ /* 0x000fe200078e0264 */
[----:B------:R-:W-:Y:S03]  /*190a0*/  LDGSTS.E [R91+-0x69c00], desc[UR20][R86.64], !P3 ;  /* 0x96400000565b7fae */ /* 0x000fe6000d9a1014 */
[----:B-1----:R-:W-:Y:S01]  /*190b0*/  VIADD R92, R94, 0xfffffed1 ;  /* 0xfffffed15e5c7836 */ /* 0x002fe20000000000 */
[----:B------:R1:W-:Y:S01]  /*190c0*/  LDGSTS.E [R90+-0x69a00], desc[UR20][R88.64], !P3 ;  /* 0x96600000585a7fae */ /* 0x0003e2000d9a1014 */
[----:B------:R-:W-:-:S03]  /*190d0*/  ISETP.GE.U32.AND P2, PT, R93, 0x7ffffe93, PT ;  /* 0x7ffffe935d00780c */ /* 0x000fc60003f46070 */
[----:B------:R-:W-:Y:S01]  /*190e0*/  ISETP.GE.U32.AND P3, PT, R92, 0x7ffffe92, PT ;  /* 0x7ffffe925c00780c */ /* 0x000fe20003f66070 */
[----:B------:R-:W-:-:S04]  /*190f0*/  IMAD.WIDE R92, R245, 0x4, R114 ;  /* 0x00000004f55c7825 */ /* 0x000fc800078e0272 */
[C---:B------:R-:W-:Y:S02]  /*19100*/  IMAD.WIDE R94, R245.reuse, 0x4, R112 ;  /* 0x00000004f55e7825 */ /* 0x040fe400078e0270 */
[----:B------:R-:W4:Y:S04]  /*19110*/  LDL.LU.64 R112, [R1+0x5e0] ;  /* 0x0005e00001707983 */ /* 0x000f280000300a00 */
[----:B------:R-:W4:Y:S04]  /*19120*/  LDL.LU.64 R114, [R1+0x5d8] ;  /* 0x0005d80001727983 */ /* 0x000f280000300a00 */
[----:B------:R-:W4:Y:S04]  /*19130*/  LDL.LU.64 R122, [R1+0x5d0] ;  /* 0x0005d000017a7983 */ /* 0x000f280000300a00 */
[----:B------:R-:W4:Y:S04]  /*19140*/  LDL.LU.64 R134, [R1+0x5c8] ;  /* 0x0005c80001867983 */ /* 0x000f280000300a00 */
[----:B------:R-:W4:Y:S04]  /*19150*/  LDL.LU.64 R132, [R1+0x5c0] ;  /* 0x0005c00001847983 */ /* 0x000f280000300a00 */
[----:B------:R-:W4:Y:S04]  /*19160*/  LDL.LU.64 R152, [R1+0x5b8] ;  /* 0x0005b80001987983 */ /* 0x000f280000300a00 */
[----:B------:R-:W4:Y:S04]  /*19170*/  LDL.LU.64 R146, [R1+0x5b0] ;  /* 0x0005b00001927983 */ /* 0x000f280000300a00 */
[----:B------:R-:W4:Y:S01]  /*19180*/  LDL.LU.64 R144, [R1+0x5a8] ;  /* 0x0005a80001907983 */ /* 0x000f220000300a00 */
[C---:B------:R-:W-:Y:S01]  /*19190*/  VIADD R104, R2.reuse, 0x100000 ;  /* 0x0010000002687836 */ /* 0x040fe20000000000 */
[C---:B------:R-:W-:Y:S01]  /*191a0*/  IADD3 R103, PT, PT, R2.reuse, 0x100000, RZ ;  /* 0x0010000002677810 */ /* 0x040fe20007ffe0ff */
[----:B-1----:R-:W-:Y:S01]  /*191b0*/  IMAD.WIDE R90, R245, 0x4, R120 ;  /* 0x00000004f55a7825 */ /* 0x002fe200078e0278 */
[----:B------:R-:W-:-:S03]  /*191c0*/  IADD3 R100, PT, PT, R2, 0x100000, RZ ;  /* 0x0010000002647810 */ /* 0x000fc60007ffe0ff */
[C---:B------:R-:W-:Y:S01]  /*191d0*/  VIADD R102, R2.reuse, 0x100000 ;  /* 0x0010000002667836 */ /* 0x040fe20000000000 */
[----:B------:R-:W-:Y:S01]  /*191e0*/  LDGSTS.E [R104+-0x69800], desc[UR20][R90.64], !P2 ;  /* 0x968000005a687fae */ /* 0x000fe2000d1a1014 */
[----:B------:R-:W-:-:S03]  /*191f0*/  VIADD R101, R2, 0x100000 ;  /* 0x0010000002657836 */ /* 0x000fc60000000000 */
[----:B------:R-:W-:Y:S01]  /*19200*/  LDGSTS.E [R103+-0x69600], desc[UR20][R92.64], !P2 ;  /* 0x96a000005c677fae */ /* 0x000fe2000d1a1014 */
[----:B------:R-:W-:-:S03]  /*19210*/  VIADD R108, R2, 0x100000 ;  /* 0x00100000026c7836 */ /* 0x000fc60000000000 */
[----:B------:R4:W-:Y:S01]  /*19220*/  LDGSTS.E [R102+-0x69400], desc[UR20][R94.64], !P2 ;  /* 0x96c000005e667fae */ /* 0x0009e2000d1a1014 */
[----:B--2---:R-:W-:Y:S01]  /*19230*/  VIADD R109, R109, 0xfffffed0 ;  /* 0xfffffed06d6d7836 */ /* 0x004fe20000000000 */
[----:B------:R-:W-:Y:S01]  /*19240*/  IADD3 R120, PT, PT, R2, 0x100000, RZ ;  /* 0x0010000002787810 */ /* 0x000fe20007ffe0ff */
[----:B---3--:R-:W-:-:S04]  /*19250*/  IMAD.WIDE R96, R245, 0x4, R96 ;  /* 0x00000004f5607825 */ /* 0x008fc800078e0260 */
[C---:B-----5:R-:W-:Y:S01]  /*19260*/  IMAD.WIDE R98, R245.reuse, 0x4, R98 ;  /* 0x00000004f5627825 */ /* 0x060fe200078e0262 */
[----:B------:R-:W-:Y:S04]  /*19270*/  LDGSTS.E [R101+-0x69200], desc[UR20][R96.64], !P2 ;  /* 0x96e0000060657fae */ /* 0x000fe8000d1a1014 */
[----:B------:R1:W-:Y:S01]  /*19280*/  LDGSTS.E [R100+-0x69000], desc[UR20][R98.64], !P3 ;  /* 0x9700000062647fae */ /* 0x0003e2000d9a1014 */
[----:B----4-:R-:W-:Y:S01]  /*19290*/  IMAD.WIDE R102, R245, 0x4, R118 ;  /* 0x00000004f5667825 */ /* 0x010fe200078e0276 */
[----:B------:R-:W-:-:S03]  /*192a0*/  ISETP.GE.U32.AND P2, PT, R109, 0x7ffffe91, PT ;  /* 0x7ffffe916d00780c */ /* 0x000fc60003f46070 */
[----:B------:R-:W-:-:S04]  /*192b0*/  IMAD.WIDE R104, R245, 0x4, R116 ;  /* 0x00000004f5687825 */ /* 0x000fc800078e0274 */
[----:B-1----:R-:W-:Y:S01]  /*192c0*/  IMAD.WIDE R100, R245, 0x4, R106 ;  /* 0x00000004f5647825 */ /* 0x002fe200078e026a */
[----:B------:R-:W-:-:S03]  /*192d0*/  IADD3 R106, PT, PT, R2, 0x100000, RZ ;  /* 0x00100000026a7810 */ /* 0x000fc60007ffe0ff */
[----:B------:R-:W-:Y:S01]  /*192e0*/  VIADD R107, R2, 0x100000 ;  /* 0x00100000026b7836 */ /* 0x000fe20000000000 */
[----:B------:R1:W-:Y:S04]  /*192f0*/  LDGSTS.E [R108+-0x68e00], desc[UR20][R100.64], !P3 ;  /* 0x97200000646c7fae */ /* 0x0003e8000d9a1014 */
[----:B------:R-:W-:Y:S04]  /*19300*/  LDGSTS.E [R107+-0x68c00], desc[UR20][R102.64], !P3 ;  /* 0x97400000666b7fae */ /* 0x000fe8000d9a1014 */
[----:B------:R2:W-:Y:S01]  /*19310*/  LDGSTS.E [R106+-0x68a00], desc[UR20][R104.64], !P3 ;  /* 0x97600000686a7fae */ /* 0x0005e2000d9a1014 */
[----:B-1----:R-:W-:-:S02]  /*19320*/  VIADD R108, R110, 0xfffffecf ;  /* 0xfffffecf6e6c7836 */ /* 0x002fc40000000000 */
[C---:B------:R-:W-:Y:S02]  /*19330*/  IMAD.WIDE R110, R245.reuse, 0x4, R128 ;  /* 0x00000004f56e7825 */ /* 0x040fe400078e0280 */
[----:B------:R-:W3:Y:S01]  /*19340*/  LDL.LU.64 R128, [R1+0x5a0] ;  /* 0x0005a00001807983 */ /* 0x000ee20000300a00 */
[----:B------:R-:W-:Y:S01]  /*19350*/  ISETP.GE.U32.AND P3, PT, R108, 0x7ffffe90, PT ;  /* 0x7ffffe906c00780c */ /* 0x000fe20003f66070 */
[C---:B------:R-:W-:Y:S02]  /*19360*/  IMAD.WIDE R108, R245.reuse, 0x4, R130 ;  /* 0x00000004f56c7825 */ /* 0x040fe400078e0282 */
[----:B------:R-:W4:Y:S02]  /*19370*/  LDL.LU.64 R130, [R1+0x598] ;  /* 0x0005980001827983 */ /* 0x000f240000300a00 */
[----:B--2---:R-:W-:Y:S01]  /*19380*/  IMAD.WIDE R106, R245, 0x4, R136 ;  /* 0x00000004f56a7825 */ /* 0x004fe200078e0288 */
[C---:B------:R-:W-:Y:S01]  /*19390*/  IADD3 R117, PT, PT, R2.reuse, 0x100000, RZ ;  /* 0x0010000002757810 */ /* 0x040fe20007ffe0ff */
[----:B------:R-:W2:Y:S02]  /*193a0*/  LDL.LU.64 R138, [R1+0x590] ;  /* 0x00059000018a7983 */ /* 0x000ea40000300a00 */
[----:B------:R-:W-:-:S02]  /*193b0*/  VIADD R119, R2, 0x100000 ;  /* 0x0010000002777836 */ /* 0x000fc40000000000 */
[C---:B------:R-:W-:Y:S01]  /*193c0*/  VIADD R118, R2.reuse, 0x100000 ;  /* 0x0010000002767836 */ /* 0x040fe20000000000 */
[----:B------:R-:W-:Y:S01]  /*193d0*/  LDGSTS.E [R120+-0x68800], desc[UR20][R106.64], !P2 ;  /* 0x978000006a787fae */ /* 0x000fe2000d1a1014 */
[----:B------:R-:W-:-:S03]  /*193e0*/  VIADD R116, R2, 0x100000 ;  /* 0x0010000002747836 */ /* 0x000fc60000000000 */
[----:B------:R-:W-:Y:S01]  /*193f0*/  LDGSTS.E [R119+-0x68600], desc[UR20][R108.64], !P2 ;  /* 0x97a000006c777fae */ /* 0x000fe2000d1a1014 */
[----:B------:R-:W-:-:S03]  /*19400*/  IMAD.WIDE R112, R245, 0x4, R112 ;  /* 0x00000004f5707825 */ /* 0x000fc600078e0270 */
[----:B------:R1:W-:Y:S01]  /*19410*/  LDGSTS.E [R118+-0x68400], desc[UR20][R110.64], !P2 ;  /* 0x97c000006e767fae */ /* 0x0003e2000d1a1014 */
[----:B------:R-:W-:-:S03]  /*19420*/  IMAD.WIDE R114, R245, 0x4, R114 ;  /* 0x00000004f5727825 */ /* 0x000fc600078e0272 */
[----:B------:R-:W5:Y:S04]  /*19430*/  LDL.LU.64 R150, [R1+0x588] ;  /* 0x0005880001967983 */ /* 0x000f680000300a00 */
[----:B------:R-:W-:Y:S04]  /*19440*/  LDGSTS.E [R117+-0x68200], desc[UR20][R112.64], !P2 ;  /* 0x97e0000070757fae */ /* 0x000fe8000d1a1014 */
[----:B------:R-:W5:Y:S04]  /*19450*/  LDL.LU.64 R148, [R1+0x580] ;  /* 0x0005800001947983 */ /* 0x000f680000300a00 */
[----:B------:R1:W-:Y:S02]  /*19460*/  LDGSTS.E [R116+-0x68000], desc[UR20][R114.64], !P3 ;  /* 0x9800000072747fae */ /* 0x0003e4000d9a1014 */
[----:B-1----:R-:W-:-:S02]  /*19470*/  IMAD.WIDE R118, R245, 0x4, R134 ;  /* 0x00000004f5767825 */ /* 0x002fc400078e0286 */
[----:B------:R-:W5:Y:S02]  /*19480*/  LDL.LU.64 R168, [R1+0x578] ;  /* 0x0005780001a87983 */ /* 0x000f640000300a00 */
[C---:B------:R-:W-:Y:S02]  /*19490*/  IMAD.WIDE R120, R245.reuse, 0x4, R132 ;  /* 0x00000004f5787825 */ /* 0x040fe400078e0284 */
[----:B------:R-:W5:Y:S02]  /*194a0*/  LDL.LU.64 R162, [R1+0x570] ;  /* 0x0005700001a27983 */ /* 0x000f640000300a00 */
[----:B------:R-:W-:Y:S01]  /*194b0*/  IMAD.WIDE R116, R245, 0x4, R122 ;  /* 0x00000004f5747825 */ /* 0x000fe200078e027a */
[C---:B------:R-:W-:Y:S01]  /*194c0*/  IADD3 R123, PT, PT, R2.reuse, 0x100000, RZ ;  /* 0x00100000027b7810 */ /* 0x040fe20007ffe0ff */
[----:B------:R-:W5:Y:S02]  /*194d0*/  LDL.LU.64 R160, [R1+0x568] ;  /* 0x0005680001a07983 */ /* 0x000f640000300a00 */
[----:B------:R-:W-:-:S02]  /*194e0*/  VIADD R122, R2, 0x100000 ;  /* 0x00100000027a7836 */ /* 0x000fc40000000000 */
[----:B------:R1:W-:Y:S01]  /*194f0*/  LDGSTS.E [R124+-0x67e00], desc[UR20][R116.64], !P3 ;  /* 0x98200000747c7fae */ /* 0x0003e2000d9a1014 */
[----:B------:R-:W-:-:S03]  /*19500*/  ISETP.GE.U32.AND P2, PT, R125, 0x7ffffe8f, PT ;  /* 0x7ffffe8f7d00780c */ /* 0x000fc60003f46070 */
[----:B------:R-:W-:Y:S04]  /*19510*/  LDGSTS.E [R123+-0x67c00], desc[UR20][R118.64], !P3 ;  /* 0x98400000767b7fae */ /* 0x000fe8000d9a1014 */
[----:B------:R1:W-:Y:S02]  /*19520*/  LDGSTS.E [R122+-0x67a00], desc[UR20][R120.64], !P3 ;  /* 0x98600000787a7fae */ /* 0x0003e4000d9a1014 */
[----:B-1----:R-:W-:Y:S01]  /*19530*/  IADD3 R124, PT, PT, R126, -0x133, RZ ;  /* 0xfffffecd7e7c7810 */ /* 0x002fe20007ffe0ff */
[C---:B------:R-:W-:Y:S02]  /*19540*/  IMAD.WIDE R126, R245.reuse, 0x4, R144 ;  /* 0x00000004f57e7825 */ /* 0x040fe400078e0290 */
[----:B------:R-:W5:Y:S01]  /*19550*/  LDL.LU.64 R144, [R1+0x560] ;  /* 0x0005600001907983 */ /* 0x000f620000300a00 */
[----:B------:R-:W-:Y:S01]  /*19560*/  ISETP.GE.U32.AND P3, PT, R124, 0x7ffffe8e, PT ;  /* 0x7ffffe8e7c00780c */ /* 0x000fe20003f66070 */
[----:B------:R-:W-:-:S02]  /*19570*/  IMAD.WIDE R124, R245, 0x4, R146 ;  /* 0x00000004f57c7825 */ /* 0x000fc400078e0292 */
[----:B------:R-:W5:Y:S04]  /*19580*/  LDL.LU.64 R146, [R1+0x558] ;  /* 0x0005580001927983 */ /* 0x000f680000300a00 */
[----:B------:R-:W5:Y:S04]  /*19590*/  LDL.LU.64 R154, [R1+0x550] ;  /* 0x00055000019a7983 */ /* 0x000f680000300a00 */
[----:B------:R-:W5:Y:S04]  /*195a0*/  LDL.LU.64 R166, [R1+0x548] ;  /* 0x0005480001a67983 */ /* 0x000f680000300a00 */
[----:B------:R-:W5:Y:S04]  /*195b0*/  LDL.LU.64 R164, [R1+0x540] ;  /* 0x0005400001a47983 */ /* 0x000f680000300a00 */
[----:B------:R-:W5:Y:S04]  /*195c0*/  LDL.LU.64 R186, [R1+0x538] ;  /* 0x0005380001ba7983 */ /* 0x000f680000300a00 */
[----:B------:R-:W5:Y:S04]  /*195d0*/  LDL.LU.64 R178, [R1+0x530] ;  /* 0x0005300001b27983 */ /* 0x000f680000300a00 */
[----:B------:R-:W5:Y:S01]  /*195e0*/  LDL.LU.64 R176, [R1+0x528] ;  /* 0x0005280001b07983 */ /* 0x000f620000300a00 */
[----:B------:R-:W-:-:S02]  /*195f0*/  VIADD R136, R2, 0x100000 ;  /* 0x0010000002887836 */ /* 0x000fc40000000000 */
[----:B------:R-:W-:Y:S01]  /*19600*/  IMAD.WIDE R122, R245, 0x4, R152 ;  /* 0x00000004f57a7825 */ /* 0x000fe200078e0298 */
[----:B------:R-:W-:-:S03]  /*19610*/  IADD3 R134, PT, PT, R2, 0x100000, RZ ;  /* 0x0010000002867810 */ /* 0x000fc60007ffe0ff */
[C---:B------:R-:W-:Y:S01]  /*19620*/  VIADD R135, R2.reuse, 0x100000 ;  /* 0x0010000002877836 */ /* 0x040fe20000000000 */
[----:B------:R-:W-:Y:S01]  /*19630*/  LDGSTS.E [R136+-0x67800], desc[UR20][R122.64], !P2 ;  /* 0x988000007a887fae */ /* 0x000fe2000d1a1014 */
[C---:B------:R-:W-:Y:S02]  /*19640*/  VIADD R133, R2.reuse, 0x100000 ;  /* 0x0010000002857836 */ /* 0x040fe40000000000 */
[C---:B------:R-:W-:Y:S01]  /*19650*/  VIADD R132, R2.reuse, 0x100000 ;  /* 0x0010000002847836 */ /* 0x040fe20000000000 */
[----:B------:R-:W-:Y:S04]  /*19660*/  LDGSTS.E [R135+-0x67600], desc[UR20][R124.64], !P2 ;  /* 0x98a000007c877fae */ /* 0x000fe8000d1a1014 */
[----:B------:R-:W-:Y:S01]  /*19670*/  LDGSTS.E [R134+-0x67400], desc[UR20][R126.64], !P2 ;  /* 0x98c000007e867fae */ /* 0x000fe2000d1a1014 */
[----:B------:R-:W-:-:S02]  /*19680*/  VIADD R152, R2, 0x100000 ;  /* 0x0010000002987836 */ /* 0x000fc40000000000 */
[----:B------:R-:W-:Y:S02]  /*19690*/  VIADD R156, R2, 0x100000 ;  /* 0x00100000029c7836 */ /* 0x000fe40000000000 */
[----:B------:R-:W-:Y:S02]  /*196a0*/  VIADD R157, R157, 0xfffffeca ;  /* 0xfffffeca9d9d7836 */ /* 0x000fe40000000000 */
[----:B---3--:R-:W-:-:S04]  /*196b0*/  IMAD.WIDE R128, R245, 0x4, R128 ;  /* 0x00000004f5807825 */ /* 0x008fc800078e0280 */
[----:B----4-:R-:W-:Y:S01]  /*196c0*/  IMAD.WIDE R130, R245, 0x4, R130 ;  /* 0x00000004f5827825 */ /* 0x010fe200078e0282 */
[----:B------:R-:W-:Y:S04]  /*196d0*/  LDGSTS.E [R133+-0x67200], desc[UR20][R128.64], !P2 ;  /* 0x98e0000080857fae */ /* 0x000fe8000d1a1014 */
[----:B------:R2:W-:Y:S01]  /*196e0*/  LDGSTS.E [R132+-0x67000], desc[UR20][R130.64], !P3 ;  /* 0x9900000082847fae */ /* 0x0005e2000d9a1014 */
[----:B------:R-:W-:Y:S01]  /*196f0*/  ISETP.GE.U32.AND P2, PT, R141, 0x7ffffe8d, PT ;  /* 0x7ffffe8d8d00780c */ /* 0x000fe20003f46070 */
[----:B--2---:R-:W-:-:S04]  /*19700*/  IMAD.WIDE R132, R245, 0x4, R138 ;  /* 0x00000004f5847825 */ /* 0x004fc800078e028a */
[----:B------:R-:W-:Y:S01]  /*19710*/  VIADD R139, R2, 0x100000 ;  /* 0x00100000028b7836 */ /* 0x000fe20000000000 */
[----:B------:R1:W-:Y:S01]  /*19720*/  LDGSTS.E [R140+-0x66e00], desc[UR20][R132.64], !P3 ;  /* 0x99200000848c7fae */ /* 0x0003e2000d9a1014 */
[----:B-----5:R-:W-:-:S04]  /*19730*/  IMAD.WIDE R134, R245, 0x4, R150 ;  /* 0x00000004f5867825 */ /* 0x020fc800078e0296 */
[----:B------:R-:W-:Y:S01]  /*19740*/  VIADD R138, R2, 0x100000 ;  /* 0x00100000028a7836 */ /* 0x000fe20000000000 */
[----:B------:R-:W-:Y:S01]  /*19750*/  LDGSTS.E [R139+-0x66c00], desc[UR20][R134.64], !P3 ;  /* 0x99400000868b7fae */ /* 0x000fe2000d9a1014 */
[----:B------:R-:W-:-:S04]  /*19760*/  IMAD.WIDE R136, R245, 0x4, R148 ;  /* 0x00000004f5887825 */ /* 0x000fc800078e0294 */
[----:B-1----:R-:W-:Y:S01]  /*19770*/  VIADD R140, R142, 0xfffffecb ;  /* 0xfffffecb8e8c7836 */ /* 0x002fe20000000000 */
[----:B------:R1:W-:Y:S04]  /*19780*/  LDGSTS.E [R138+-0x66a00], desc[UR20][R136.64], !P3 ;  /* 0x99600000888a7fae */ /* 0x0003e8000d9a1014 */
[----:B------:R-:W-:Y:S01]  /*19790*/  ISETP.GE.U32.AND P3, PT, R140, 0x7ffffe8c, PT ;  /* 0x7ffffe8c8c00780c */ /* 0x000fe20003f66070 */
[----:B------:R-:W-:Y:S01]  /*197a0*/  IMAD.WIDE R140, R245, 0x4, R162 ;  /* 0x00000004f58c7825 */ /* 0x000fe200078e02a2 */
[----:B------:R-:W-:-:S03]  /*197b0*/  IADD3 R151, PT, PT, R2, 0x100000, RZ ;  /* 0x0010000002977810 */ /* 0x000fc60007ffe0ff */
[C---:B------:R-:W-:Y:S02]  /*197c0*/  IMAD.WIDE R142, R245.reuse, 0x4, R160 ;  /* 0x00000004f58e7825 */ /* 0x040fe400078e02a0 */
[----:B------:R-:W2:Y:S02]  /*197d0*/  LDL.LU.64 R160, [R1+0x520] ;  /* 0x0005200001a07983 */ /* 0x000ea40000300a00 */
[C---:B-1----:R-:W-:Y:S02]  /*197e0*/  IMAD.WIDE R138, R245.reuse, 0x4, R168 ;  /* 0x00000004f58a7825 */ /* 0x042fe400078e02a8 */
[----:B------:R-:W3:Y:S02]  /*197f0*/  LDL.LU.64 R162, [R1+0x518] ;  /* 0x0005180001a27983 */ /* 0x000ee40000300a00 */
[C---:B------:R-:W-:Y:S01]  /*19800*/  VIADD R150, R2.reuse, 0x100000 ;  /* 0x0010000002967836 */ /* 0x040fe20000000000 */
[C---:B------:R-:W-:Y:S01]  /*19810*/  IADD3 R148, PT, PT, R2.reuse, 0x100000, RZ ;  /* 0x0010000002947810 */ /* 0x040fe20007ffe0ff */
[----:B------:R-:W-:Y:S01]  /*19820*/  VIADD R149, R2, 0x100000 ;  /* 0x0010000002957836 */ /* 0x000fe20000000000 */
[----:B------:R-:W-:Y:S04]  /*19830*/  LDGSTS.E [R152+-0x66800], desc[UR20][R138.64], !P2 ;  /* 0x998000008a987fae */ /* 0x000fe8000d1a1014 */
[----:B------:R-:W4:Y:S01]  /*19840*/  LDL.LU.64 R184, [R1+0x510] ;  /* 0x0005100001b87983 */ /* 0x000f220000300a00 */
[----:B------:R-:W-:-:S03]  /*19850*/  IMAD.WIDE R144, R245, 0x4, R144 ;  /* 0x00000004f5907825 */ /* 0x000fc600078e0290 */
[----:B------:R-:W-:Y:S01]  /*19860*/  LDGSTS.E [R151+-0x66600], desc[UR20][R140.64], !P2 ;  /* 0x99a000008c977fae */ /* 0x000fe2000d1a1014 */
[----:B------:R-:W-:-:S03]  /*19870*/  IMAD.WIDE R146, R245, 0x4, R146 ;  /* 0x00000004f5927825 */ /* 0x000fc600078e0292 */
[----:B------:R1:W-:Y:S04]  /*19880*/  LDGSTS.E [R150+-0x66400], desc[UR20][R142.64], !P2 ;  /* 0x99c000008e967fae */ /* 0x0003e8000d1a1014 */
[----:B------:R-:W-:Y:S04]  /*19890*/  LDGSTS.E [R149+-0x66200], desc[UR20][R144.64], !P2 ;  /* 0x99e0000090957fae */ /* 0x000fe8000d1a1014 */
[----:B------:R-:W5:Y:S04]  /*198a0*/  LDL.LU.64 R182, [R1+0x508] ;  /* 0x0005080001b67983 */ /* 0x000f680000300a00 */
[----:B------:R1:W-:Y:S04]  /*198b0*/  LDGSTS.E [R148+-0x66000], desc[UR20][R146.64], !P3 ;  /* 0x9a00000092947fae */ /* 0x0003e8000d9a1014 */
[----:B------:R-:W5:Y:S01]  /*198c0*/  LDL.LU.64 R180, [R1+0x500] ;  /* 0x0005000001b47983 */ /* 0x000f620000300a00 */
[----:B-1----:R-:W-:-:S03]  /*198d0*/  IMAD.WIDE R150, R245, 0x4, R166 ;  /* 0x00000004f5967825 */ /* 0x002fc600078e02a6 */
[----:B------:R-:W5:Y:S01]  /*198e0*/  LDL.LU.64 R200, [R1+0x4f8] ;  /* 0x0004f80001c87983 */ /* 0x000f620000300a00 */
[----:B------:R-:W-:-:S03]  /*198f0*/  IMAD.WIDE R148, R245, 0x4, R154 ;  /* 0x00000004f5947825 */ /* 0x000fc600078e029a */
[----:B------:R-:W5:Y:S01]  /*19900*/  LDL.LU.64 R194, [R1+0x4f0] ;  /* 0x0004f00001c27983 */ /* 0x000f620000300a00 */
[C---:B------:R-:W-:Y:S01]  /*19910*/  IADD3 R154, PT, PT, R2.reuse, 0x100000, RZ ;  /* 0x00100000029a7810 */ /* 0x040fe20007ffe0ff */
[----:B------:R-:W-:Y:S02]  /*19920*/  VIADD R155, R2, 0x100000 ;  /* 0x00100000029b7836 */ /* 0x000fe40000000000 */
[----:B------:R1:W-:Y:S01]  /*19930*/  LDGSTS.E [R156+-0x65e00], desc[UR20][R148.64], !P3 ;  /* 0x9a200000949c7fae */ /* 0x0003e2000d9a1014 */
[----:B------:R-:W-:-:S03]  /*19940*/  IMAD.WIDE R152, R245, 0x4, R164 ;  /* 0x00000004f5987825 */ /* 0x000fc600078e02a4 */
[----:B------:R-:W5:Y:S01]  /*19950*/  LDL.LU.64 R192, [R1+0x4e8] ;  /* 0x0004e80001c07983 */ /* 0x000f620000300a00 */
[----:B------:R-:W-:-:S03]  /*19960*/  ISETP.GE.U32.AND P2, PT, R157, 0x7ffffe8b, PT ;  /* 0x7ffffe8b9d00780c */ /* 0x000fc60003f46070 */
[----:B------:R-:W-:Y:S01]  /*19970*/  LDGSTS.E [R155+-0x65c00], desc[UR20][R150.64], !P3 ;  /* 0x9a400000969b7fae */ /* 0x000fe2000d9a1014 */
[----:B-1----:R-:W-:-:S03]  /*19980*/  VIADD R156, R158, 0xfffffec9 ;  /* 0xfffffec99e9c7836 */ /* 0x002fc60000000000 */
[----:B------:R1:W-:Y:S01]  /*19990*/  LDGSTS.E [R154+-0x65a00], desc[UR20][R152.64], !P3 ;  /* 0x9a600000989a7fae */ /* 0x0003e2000d9a1014 */
[----:B------:R-:W-:Y:S01]  /*199a0*/  IMAD.WIDE R158, R245, 0x4, R176 ;  /* 0x00000004f59e7825 */ /* 0x000fe200078e02b0 */
[----:B------:R-:W-:-:S03]  /*199b0*/  ISETP.GE.U32.AND P3, PT, R156, 0x7ffffe8a, PT ;  /* 0x7ffffe8a9c00780c */ /* 0x000fc60003f66070 */
[C---:B------:R-:W-:Y:S01]  /*199c0*/  IMAD.WIDE R156, R245.reuse, 0x4, R178 ;  /* 0x00000004f59c7825 */ /* 0x040fe200078e02b2 */
[----:B------:R-:W5:Y:S04]  /*199d0*/  LDL.LU.64 R176, [R1+0x4e0] ;  /* 0x0004e00001b07983 */ /* 0x000f680000300a00 */
[----:B------:R-:W5:Y:S01]  /*199e0*/  LDL.LU.64 R178, [R1+0x4d8] ;  /* 0x0004d80001b27983 */ /* 0x000f620000300a00 */
[----:B-1----:R-:W-:-:S03]  /*199f0*/  IMAD.WIDE R154, R245, 0x4, R186 ;  /* 0x00000004f59a7825 */ /* 0x002fc600078e02ba */
[----:B------:R-:W5:Y:S04]  /*19a00*/  LDL.LU.64 R186, [R1+0x4d0] ;  /* 0x0004d00001ba7983 */ /* 0x000f680000300a00 */
[----:B------:R-:W5:Y:S04]  /*19a10*/  LDL.LU.64 R198, [R1+0x4c8] ;  /* 0x0004c80001c67983 */ /* 0x000f680000300a00 */
[----:B------:R-:W5:Y:S04]  /*19a20*/  LDL.LU.64 R196, [R1+0x4c0] ;  /* 0x0004c00001c47983 */ /* 0x000f680000300a00 */
[----:B------:R-:W5:Y:S04]  /*19a30*/  LDL.LU.64 R216, [R1+0x4b8] ;  /* 0x0004b80001d87983 */ /* 0x000f680000300a00 */
[----:B------:R-:W5:Y:S04]  /*19a40*/  LDL.LU.64 R210, [R1+0x4b0] ;  /* 0x0004b00001d27983 */ /* 0x000f680000300a00 */
[----:B------:R-:W5:Y:S01]  /*19a50*/  LDL.LU.64 R208, [R1+0x4a8] ;  /* 0x0004a80001d07983 */ /* 0x000f620000300a00 */
[C---:B------:R-:W-:Y:S01]  /*19a60*/  IADD3 R168, PT, PT, R2.reuse, 0x100000, RZ ;  /* 0x0010000002a87810 */ /* 0x040fe20007ffe0ff */
[C---:B------:R-:W-:Y:S01]  /*19a70*/  VIADD R167, R2.reuse, 0x100000 ;  /* 0x0010000002a77836 */ /* 0x040fe20000000000 */
[C---:B------:R-:W-:Y:S01]  /*19a80*/  IADD3 R165, PT, PT, R2.reuse, 0x100000, RZ ;  /* 0x0010000002a57810 */ /* 0x040fe20007ffe0ff */
[----:B------:R-:W-:-:S02]  /*19a90*/  VIADD R166, R2, 0x100000 ;  /* 0x0010000002a67836 */ /* 0x000fc40000000000 */
[----:B------:R-:W-:Y:S01]  /*19aa0*/  VIADD R164, R2, 0x100000 ;  /* 0x0010000002a47836 */ /* 0x000fe20000000000 */
[----:B------:R-:W-:Y:S04]  /*19ab0*/  LDGSTS.E [R168+-0x65800], desc[UR20][R154.64], !P2 ;  /* 0x9a8000009aa87fae */ /* 0x000fe8000d1a1014 */
[----:B------:R-:W-:Y:S04]  /*19ac0*/  LDGSTS.E [R167+-0x65600], desc[UR20][R156.64], !P2 ;  /* 0x9aa000009ca77fae */ /* 0x000fe8000d1a1014 */
[----:B------:R-:W-:Y:S01]  /*19ad0*/  LDGSTS.E [R166+-0x65400], desc[UR20][R158.64], !P2 ;  /* 0x9ac000009ea67fae */ /* 0x000fe2000d1a1014 */
[----:B------:R-:W-:Y:S01]  /*19ae0*/  IADD3 R189, PT, PT, R189, -0x13a, RZ ;  /* 0xfffffec6bdbd7810 */ /* 0x000fe20007ffe0ff */
[----:B--2---:R-:W-:-:S04]  /*19af0*/  IMAD.WIDE R160, R245, 0x4, R160 ;  /* 0x00000004f5a07825 */ /* 0x004fc800078e02a0 */
[----:B---3--:R-:W-:Y:S01]  /*19b00*/  IMAD.WIDE R162, R245, 0x4, R162 ;  /* 0x00000004f5a27825 */ /* 0x008fe200078e02a2 */
[----:B------:R-:W-:Y:S04]  /*19b10*/  LDGSTS.E [R165+-0x65200], desc[UR20][R160.64], !P2 ;  /* 0x9ae00000a0a57fae */ /* 0x000fe8000d1a1014 */
[----:B------:R4:W-:Y:S01]  /*19b20*/  LDGSTS.E [R164+-0x65000], desc[UR20][R162.64], !P3 ;  /* 0x9b000000a2a47fae */ /* 0x0009e2000d9a1014 */
[----:B------:R-:W-:Y:S01]  /*19b30*/  ISETP.GE.U32.AND P2, PT, R173, 0x7ffffe89, PT ;  /* 0x7ffffe89ad00780c */ /* 0x000fe20003f46070 */
[----:B----4-:R-:W-:-:S05]  /*19b40*/  IMAD.WIDE R164, R245, 0x4, R184 ;  /* 0x00000004f5a47825 */ /* 0x010fca00078e02b8 */
[----:B------:R1:W-:Y:S01]  /*19b50*/  LDGSTS.E [R172+-0x64e00], desc[UR20][R164.64], !P3 ;  /* 0x9b200000a4ac7fae */ /* 0x0003e2000d9a1014 */
[----:B-----5:R-:W-:-:S05]  /*19b60*/  IMAD.WIDE R166, R245, 0x4, R182 ;  /* 0x00000004f5a67825 */ /* 0x020fca00078e02b6 */
[----:B------:R-:W-:Y:S01]  /*19b70*/  LDGSTS.E [R171+-0x64c00], desc[UR20][R166.64], !P3 ;  /* 0x9b400000a6ab7fae */ /* 0x000fe2000d9a1014 */
[----:B------:R-:W-:Y:S01]  /*19b80*/  IMAD.WIDE R168, R245, 0x4, R180 ;  /* 0x00000004f5a87825 */ /* 0x000fe200078e02b4 */
[----:B-1----:R-:W-:-:S04]  /*19b90*/  IADD3 R172, PT, PT, R174, -0x139, RZ ;  /* 0xfffffec7aeac7810 */ /* 0x002fc80007ffe0ff */
[----:B------:R1:W-:Y:S01]  /*19ba0*/  LDGSTS.E [R170+-0x64a00], desc[UR20][R168.64], !P3 ;  /* 0x9b600000a8aa7fae */ /* 0x0003e2000d9a1014 */
[----:B------:R-:W-:Y:S01]  /*19bb0*/  ISETP.GE.U32.AND P3, PT, R172, 0x7ffffe88, PT ;  /* 0x7ffffe88ac00780c */ /* 0x000fe20003f66070 */
[----:B------:R-:W-:Y:S01]  /*19bc0*/  IMAD.WIDE R172, R245, 0x4, R194 ;  /* 0x00000004f5ac7825 */ /* 0x000fe200078e02c2 */
[----:B------:R-:W-:-:S03]  /*19bd0*/  IADD3 R182, PT, PT, R2, 0x100000, RZ ;  /* 0x0010000002b67810 */ /* 0x000fc60007ffe0ff */
[C---:B------:R-:W-:Y:S02]  /*19be0*/  VIADD R184, R2.reuse, 0x100000 ;  /* 0x0010000002b87836 */ /* 0x040fe40000000000 */
[C---:B------:R-:W-:Y:S02]  /*19bf0*/  IMAD.WIDE R174, R245.reuse, 0x4, R192 ;  /* 0x00000004f5ae7825 */ /* 0x040fe400078e02c0 */
[----:B------:R-:W2:Y:S02]  /*19c00*/  LDL.LU.64 R192, [R1+0x4a0] ;  /* 0x0004a00001c07983 */ /* 0x000ea40000300a00 */
[----:B-1----:R-:W-:Y:S02]  /*19c10*/  IMAD.WIDE R170, R245, 0x4, R200 ;  /* 0x00000004f5aa7825 */ /* 0x002fe400078e02c8 */
[----:B------:R-:W3:Y:S02]  /*19c20*/  LDL.LU.64 R194, [R1+0x498] ;  /* 0x0004980001c27983 */ /* 0x000ee40000300a00 */
[----:B------:R-:W-:-:S02]  /*19c30*/  VIADD R183, R2, 0x100000 ;  /* 0x0010000002b77836 */ /* 0x000fc40000000000 */
[C---:B------:R-:W-:Y:S01]  /*19c40*/  VIADD R181, R2.reuse, 0x100000 ;  /* 0x0010000002b57836 */ /* 0x040fe20000000000 */
[----:B------:R-:W4:Y:S01]  /*19c50*/  LDL.LU.64 R202, [R1+0x438] ;  /* 0x0004380001ca7983 */ /* 0x000f220000300a00 */
[----:B------:R-:W-:Y:S02]  /*19c60*/  VIADD R180, R2, 0x100000 ;  /* 0x0010000002b47836 */ /* 0x000fe40000000000 */
[C---:B------:R-:W-:Y:S01]  /*19c70*/  IMAD.WIDE R176, R245.reuse, 0x4, R176 ;  /* 0x00000004f5b07825 */ /* 0x040fe200078e02b0 */
[----:B------:R-:W-:Y:S03]  /*19c80*/  LDGSTS.E [R184+-0x64800], desc[UR20][R170.64], !P2 ;  /* 0x9b800000aab87fae */ /* 0x000fe6000d1a1014 */
[C---:B------:R-:W-:Y:S01]  /*19c90*/  IMAD.WIDE R178, R245.reuse, 0x4, R178 ;  /* 0x00000004f5b27825 */ /* 0x040fe200078e02b2 */
[----:B------:R-:W-:Y:S04]  /*19ca0*/  LDGSTS.E [R183+-0x64600], desc[UR20][R172.64], !P2 ;  /* 0x9ba00000acb77fae */ /* 0x000fe8000d1a1014 */
[----:B------:R1:W-:Y:S04]  /*19cb0*/  LDGSTS.E [R182+-0x64400], desc[UR20][R174.64], !P2 ;  /* 0x9bc00000aeb67fae */ /* 0x0003e8000d1a1014 */
[----:B------:R-:W-:Y:S04]  /*19cc0*/  LDGSTS.E [R181+-0x64200], desc[UR20][R176.64], !P2 ;  /* 0x9be00000b0b57fae */ /* 0x000fe8000d1a1014 */
[----:B------:R-:W5:Y:S04]  /*19cd0*/  LDL.LU.64 R214, [R1+0x430] ;  /* 0x0004300001d67983 */ /* 0x000f680000300a00 */
[----:B------:R1:W-:Y:S04]  /*19ce0*/  LDGSTS.E [R180+-0x64000], desc[UR20][R178.64], !P3 ;  /* 0x9c000000b2b47fae */ /* 0x0003e8000d9a1014 */
[----:B------:R-:W5:Y:S01]  /*19cf0*/  LDL.LU.64 R212, [R1+0x428] ;  /* 0x0004280001d47983 */ /* 0x000f620000300a00 */
[----:B-1----:R-:W-:-:S04]  /*19d00*/  IMAD.WIDE R182, R245, 0x4, R198 ;  /* 0x00000004f5b67825 */ /* 0x002fc800078e02c6 */
[C---:B------:R-:W-:Y:S01]  /*19d10*/  IMAD.WIDE R184, R245.reuse, 0x4, R196 ;  /* 0x00000004f5b87825 */ /* 0x040fe200078e02c4 */
[----:B------:R-:W5:Y:S03]  /*19d20*/  LDL.LU.64 R6, [R1+0xa68] ;  /* 0x000a680001067983 */ /* 0x000f660000300a00 */
[----:B------:R-:W-:Y:S01]  /*19d30*/  IMAD.WIDE R180, R245, 0x4, R186 ;  /* 0x00000004f5b47825 */ /* 0x000fe200078e02ba */
[----:B------:R-:W5:Y:S03]  /*19d40*/  LDL.LU.64 R4, [R1+0x490] ;  /* 0x0004900001047983 */ /* 0x000f660000300a00 */
[C---:B------:R-:W-:Y:S01]  /*19d50*/  VIADD R187, R2.reuse, 0x100000 ;  /* 0x0010000002bb7836 */ /* 0x040fe20000000000 */
[----:B------:R1:W-:Y:S01]  /*19d60*/  LDGSTS.E [R188+-0x63e00], desc[UR20][R180.64], !P3 ;  /* 0x9c200000b4bc7fae */ /* 0x0003e2000d9a1014 */
[----:B------:R-:W-:Y:S01]  /*19d70*/  VIADD R186, R2, 0x100000 ;  /* 0x0010000002ba7836 */ /* 0x000fe20000000000 */
[----:B------:R-:W-:-:S02]  /*19d80*/  ISETP.GE.U32.AND P2, PT, R189, 0x7ffffe87, PT ;  /* 0x7ffffe87bd00780c */ /* 0x000fc40003f46070 */
[----:B------:R-:W-:Y:S04]  /*19d90*/  LDGSTS.E [R187+-0x63c00], desc[UR20][R182.64], !P3 ;  /* 0x9c400000b6bb7fae */ /* 0x000fe8000d9a1014 */
[----:B------:R1:W-:Y:S02]  /*19da0*/  LDGSTS.E [R186+-0x63a00], desc[UR20][R184.64], !P3 ;  /* 0x9c600000b8ba7fae */ /* 0x0003e4000d9a1014 */
[----:B-1----:R-:W-:Y:S02]  /*19db0*/  VIADD R188, R190, 0xfffffec5 ;  /* 0xfffffec5bebc7836 */ /* 0x002fe40000000000 */
[----:B------:R-:W5:Y:S01]  /*19dc0*/  LDL.LU.64 R242, [R1+0x488] ;  /* 0x0004880001f27983 */ /* 0x000f620000300a00 */
[----:B------:R-:W-:Y:S02]  /*19dd0*/  IMAD.WIDE R190, R245, 0x4, R208 ;  /* 0x00000004f5be7825 */ /* 0x000fe400078e02d0 */
[----:B------:R-:W-:-:S02]  /*19de0*/  ISETP.GE.U32.AND P3, PT, R188, 0x7ffffe86, PT ;  /* 0x7ffffe86bc00780c */ /* 0x000fc40003f66070 */
[C---:B------:R-:W-:Y:S01]  /*19df0*/  IMAD.WIDE R188, R245.reuse, 0x4, R210 ;  /* 0x00000004f5bc7825 */ /* 0x040fe200078e02d2 */
        /* <DEDUP_REMOVED lines=8> */
[----:B------:R-:W5:Y:S01]  /*19e80*/  LDL.LU.64 R224, [R1+0x440] ;  /* 0x0004400001e07983 */ /* 0x000f620000300a00 */
[C---:B------:R-:W-:Y:S01]  /*19e90*/  VIADD R200, R2.reuse, 0x100000 ;  /* 0x0010000002c87836 */ /* 0x040fe20000000000 */
[C---:B------:R-:W-:Y:S01]  /*19ea0*/  IADD3 R199, PT, PT, R2.reuse, 0x100000, RZ ;  /* 0x0010000002c77810 */ /* 0x040fe20007ffe0ff */
[----:B------:R-:W-:Y:S01]  /*19eb0*/  IMAD.WIDE R186, R245, 0x4, R216 ;  /* 0x00000004f5ba7825 */ /* 0x000fe200078e02d8 */
[----:B------:R-:W-:-:S03]  /*19ec0*/  IADD3 R196, PT, PT, R2, 0x100000, RZ ;  /* 0x0010000002c47810 */ /* 0x000fc60007ffe0ff */
[C---:B------:R-:W-:Y:S01]  /*19ed0*/  VIADD R198, R2.reuse, 0x100000 ;  /* 0x0010000002c67836 */ /* 0x040fe20000000000 */
[----:B------:R-:W-:Y:S01]  /*19ee0*/  LDGSTS.E [R200+-0x63800], desc[UR20][R186.64], !P2 ;  /* 0x9c800000bac87fae */ /* 0x000fe2000d1a1014 */
[----:B------:R-:W-:-:S03]  /*19ef0*/  VIADD R197, R2, 0x100000 ;  /* 0x0010000002c57836 */ /* 0x000fc60000000000 */
[----:B------:R-:W-:Y:S04]  /*19f00*/  LDGSTS.E [R199+-0x63600], desc[UR20][R188.64], !P2 ;  /* 0x9ca00000bcc77fae */ /* 0x000fe8000d1a1014 */
[----:B------:R-:W-:Y:S01]  /*19f10*/  LDGSTS.E [R198+-0x63400], desc[UR20][R190.64], !P2 ;  /* 0x9cc00000bec67fae */ /* 0x000fe2000d1a1014 */
[----:B------:R-:W-:Y:S01]  /*19f20*/  VIADD R205, R205, 0xfffffec4 ;  /* 0xfffffec4cdcd7836 */ /* 0x000fe20000000000 */
[C---:B------:R-:W-:Y:S02]  /*19f30*/  IADD3 R216, PT, PT, R2.reuse, 0x100000, RZ ;  /* 0x0010000002d87810 */ /* 0x040fe40007ffe0ff */
[----:B------:R-:W-:Y:S01]  /*19f40*/  IADD3 R220, PT, PT, R2, 0x100000, RZ ;  /* 0x0010000002dc7810 */ /* 0x000fe20007ffe0ff */
[----:B------:R-:W-:Y:S01]  /*19f50*/  VIADD R221, R221, 0xfffffec2 ;  /* 0xfffffec2dddd7836 */ /* 0x000fe20000000000 */
[----:B------:R-:W-:-:S04]  /*19f60*/  IADD3 R8, PT, PT, R222, -0x13f, RZ ;  /* 0xfffffec1de087810 */ /* 0x000fc80007ffe0ff */
[----:B------:R-:W-:Y:S01]  /*19f70*/  ISETP.GE.U32.AND P5, PT, R221, 0x7ffffe83, PT ;  /* 0x7ffffe83dd00780c */ /* 0x000fe20003fa6070 */
[----:B--2---:R-:W-:-:S04]  /*19f80*/  IMAD.WIDE R192, R245, 0x4, R192 ;  /* 0x00000004f5c07825 */ /* 0x004fc800078e02c0 */
[----:B---3--:R-:W-:Y:S01]  /*19f90*/  IMAD.WIDE R194, R245, 0x4, R194 ;  /* 0x00000004f5c27825 */ /* 0x008fe200078e02c2 */
[----:B------:R-:W-:Y:S04]  /*19fa0*/  LDGSTS.E [R197+-0x63200], desc[UR20][R192.64], !P2 ;  /* 0x9ce00000c0c57fae */ /* 0x000fe8000d1a1014 */
[----:B------:R4:W-:Y:S01]  /*19fb0*/  LDGSTS.E [R196+-0x63000], desc[UR20][R194.64], !P3 ;  /* 0x9d000000c2c47fae */ /* 0x0009e2000d9a1014 */
[----:B------:R-:W-:Y:S01]  /*19fc0*/  ISETP.GE.U32.AND P2, PT, R205, 0x7ffffe85, PT ;  /* 0x7ffffe85cd00780c */ /* 0x000fe20003f46070 */
[----:B----4-:R-:W-:Y:S01]  /*19fd0*/  IMAD.WIDE R196, R245, 0x4, R202 ;  /* 0x00000004f5c47825 */ /* 0x010fe200078e02ca */
[----:B------:R-:W-:-:S03]  /*19fe0*/  IADD3 R202, PT, PT, R2, 0x100000, RZ ;  /* 0x0010000002ca7810 */ /* 0x000fc60007ffe0ff */
[----:B------:R-:W-:Y:S01]  /*19ff0*/  VIADD R203, R2, 0x100000 ;  /* 0x0010000002cb7836 */ /* 0x000fe20000000000 */
[----:B------:R1:W-:Y:S01]  /*1a000*/  LDGSTS.E [R204+-0x62e00], desc[UR20][R196.64], !P3 ;  /* 0x9d200000c4cc7fae */ /* 0x0003e2000d9a1014 */
[----:B-----5:R-:W-:-:S05]  /*1a010*/  IMAD.WIDE R198, R245, 0x4, R214 ;  /* 0x00000004f5c67825 */ /* 0x020fca00078e02d6 */
[----:B------:R-:W-:Y:S01]  /*1a020*/  LDGSTS.E [R203+-0x62c00], desc[UR20][R198.64], !P3 ;  /* 0x9d400000c6cb7fae */ /* 0x000fe2000d9a1014 */
[----:B------:R-:W-:-:S04]  /*1a030*/  IMAD.WIDE R200, R245, 0x4, R212 ;  /* 0x00000004f5c87825 */ /* 0x000fc800078e02d4 */
[----:B-1----:R-:W-:Y:S01]  /*1a040*/  VIADD R204, R206, 0xfffffec3 ;  /* 0xfffffec3cecc7836 */ /* 0x002fe20000000000 */
[----:B------:R1:W-:Y:S04]  /*1a050*/  LDGSTS.E [R202+-0x62a00], desc[UR20][R200.64], !P3 ;  /* 0x9d600000c8ca7fae */ /* 0x0003e8000d9a1014 */
[----:B------:R-:W-:Y:S01]  /*1a060*/  ISETP.GE.U32.AND P3, PT, R204, 0x7ffffe84, PT ;  /* 0x7ffffe84cc00780c */ /* 0x000fe20003f66070 */
[C---:B------:R-:W-:Y:S02]  /*1a070*/  VIADD R215, R2.reuse, 0x100000 ;  /* 0x0010000002d77836 */ /* 0x040fe40000000000 */
[C---:B------:R-:W-:Y:S01]  /*1a080*/  IMAD.WIDE R204, R245.reuse, 0x4, R4 ;  /* 0x00000004f5cc7825 */ /* 0x040fe200078e0204 */
[----:B------:R-:W-:Y:S01]  /*1a090*/  IADD3 R213, PT, PT, R2, 0x100000, RZ ;  /* 0x0010000002d57810 */ /* 0x000fe20007ffe0ff */
[----:B------:R-:W2:Y:S02]  /*1a0a0*/  LDC R4, c[0x0][0x3a0] ;  /* 0x0000e800ff047b82 */ /* 0x000ea40000000800 */
[----:B-1----:R-:W-:-:S04]  /*1a0b0*/  IMAD.WIDE R202, R245, 0x4, R6 ;  /* 0x00000004f5ca7825 */ /* 0x002fc800078e0206 */
[C---:B------:R-:W-:Y:S01]  /*1a0c0*/  VIADD R214, R2.reuse, 0x100000 ;  /* 0x0010000002d67836 */ /* 0x040fe20000000000 */
[----:B------:R-:W-:Y:S01]  /*1a0d0*/  LDGSTS.E [R216+-0x62800], desc[UR20][R202.64], !P2 ;  /* 0x9d800000cad87fae */ /* 0x000fe2000d1a1014 */
[----:B------:R-:W-:-:S03]  /*1a0e0*/  VIADD R212, R2, 0x100000 ;  /* 0x0010000002d47836 */ /* 0x000fc60000000000 */
[----:B------:R-:W-:Y:S01]  /*1a0f0*/  LDGSTS.E [R215+-0x62600], desc[UR20][R204.64], !P2 ;  /* 0x9da00000ccd77fae */ /* 0x000fe2000d1a1014 */
[----:B------:R-:W-:-:S03]  /*1a100*/  IMAD.WIDE R206, R245, 0x4, R242 ;  /* 0x00000004f5ce7825 */ /* 0x000fc600078e02f2 */
[----:B------:R-:W3:Y:S01]  /*1a110*/  LDL.LU.64 R242, [R1+0x420] ;  /* 0x0004200001f27983 */ /* 0x000ee20000300a00 */
[----:B------:R-:W-:-:S03]  /*1a120*/  IMAD.WIDE R208, R245, 0x4, R208 ;  /* 0x00000004f5d07825 */ /* 0x000fc600078e02d0 */
[----:B------:R1:W-:Y:S01]  /*1a130*/  LDGSTS.E [R214+-0x62400], desc[UR20][R206.64], !P2 ;  /* 0x9dc00000ced67fae */ /* 0x0003e2000d1a1014 */
[----:B------:R-:W-:-:S03]  /*1a140*/  IMAD.WIDE R210, R245, 0x4, R210 ;  /* 0x00000004f5d27825 */ /* 0x000fc600078e02d2 */
[----:B------:R-:W-:Y:S04]  /*1a150*/  LDGSTS.E [R213+-0x62200], desc[UR20][R208.64], !P2 ;  /* 0x9de00000d0d57fae */ /* 0x000fe8000d1a1014 */
[----:B------:R4:W-:Y:S01]  /*1a160*/  LDGSTS.E [R212+-0x62000], desc[UR20][R210.64], !P3 ;  /* 0x9e000000d2d47fae */ /* 0x0009e2000d9a1014 */
[----:B-1----:R-:W-:-:S03]  /*1a170*/  IMAD.WIDE R214, R245, 0x4, R246 ;  /* 0x00000004f5d67825 */ /* 0x002fc600078e02f6 */
[----:B------:R-:W5:Y:S01]  /*1a180*/  LDL.LU.64 R246, [R1+0x418] ;  /* 0x0004180001f67983 */ /* 0x000f620000300a00 */
[----:B------:R-:W-:-:S03]  /*1a190*/  IMAD.WIDE R216, R245, 0x4, R248 ;  /* 0x00000004f5d87825 */ /* 0x000fc600078e02f8 */
[----:B------:R-:W3:Y:S01]  /*1a1a0*/  LDL.LU.64 R248, [R1+0x410] ;  /* 0x0004100001f87983 */ /* 0x000ee20000300a00 */
[----:B----4-:R-:W-:-:S04]  /*1a1b0*/  IMAD.WIDE R212, R245, 0x4, R218 ;  /* 0x00000004f5d47825 */ /* 0x010fc800078e02da */
[C---:B------:R-:W-:Y:S01]  /*1a1c0*/  VIADD R219, R2.reuse, 0x100000 ;  /* 0x0010000002db7836 */ /* 0x040fe20000000000 */
[----:B------:R1:W-:Y:S01]  /*1a1d0*/  LDGSTS.E [R220+-0x61e00], desc[UR20][R212.64], !P3 ;  /* 0x9e200000d4dc7fae */ /* 0x0003e2000d9a1014 */
[----:B------:R-:W-:-:S03]  /*1a1e0*/  VIADD R218, R2, 0x100000 ;  /* 0x0010000002da7836 */ /* 0x000fc60000000000 */
[----:B------:R-:W-:Y:S04]  /*1a1f0*/  LDGSTS.E [R219+-0x61c00], desc[UR20][R214.64], !P3 ;  /* 0x9e400000d6db7fae */ /* 0x000fe8000d9a1014 */
[----:B------:R4:W-:Y:S01]  /*1a200*/  LDGSTS.E [R218+-0x61a00], desc[UR20][R216.64], !P3 ;  /* 0x9e600000d8da7fae */ /* 0x0009e2000d9a1014 */
[----:B------:R-:W-:-:S04]  /*1a210*/  IMAD.WIDE R222, R245, 0x4, R82 ;  /* 0x00000004f5de7825 */ /* 0x000fc800078e0252 */
[----:B-1----:R-:W-:-:S04]  /*1a220*/  IMAD.WIDE R220, R245, 0x4, R80 ;  /* 0x00000004f5dc7825 */ /* 0x002fc800078e0250 */
[----:B----4-:R-:W-:Y:S02]  /*1a230*/  IMAD.WIDE R218, R245, 0x4, R250 ;  /* 0x00000004f5da7825 */ /* 0x010fe400078e02fa */
[----:B------:R-:W4:Y:S04]  /*1a240*/  LDL.LU.64 R250, [R1+0x408] ;  /* 0x0004080001fa7983 */ /* 0x000f280000300a00 */
[----:B------:R-:W4:Y:S04]  /*1a250*/  LDL.LU.64 R80, [R1+0x400] ;  /* 0x0004000001507983 */ /* 0x000f280000300a00 */
[----:B------:R-:W4:Y:S01]  /*1a260*/  LDL.LU.64 R82, [R1+0x3f0] ;  /* 0x0003f00001527983 */ /* 0x000f220000300a00 */
[----:B------:R-:W-:Y:S01]  /*1a270*/  VIADD R7, R2, 0x100000 ;  /* 0x0010000002077836 */ /* 0x000fe20000000000 */
[----:B------:R-:W-:Y:S01]  /*1a280*/  ISETP.GE.U32.AND P2, PT, R8, 0x7ffffe82, PT ;  /* 0x7ffffe820800780c */ /* 0x000fe20003f46070 */
[----:B------:R-:W-:-:S03]  /*1a290*/  VIADD R6, R2, 0x100000 ;  /* 0x0010000002067836 */ /* 0x000fc60000000000 */
[----:B------:R-:W-:Y:S01]  /*1a2a0*/  LDGSTS.E [R7+-0x61800], desc[UR20][R218.64], !P5 ;  /* 0x9e800000da077fae */ /* 0x000fe2000e9a1014 */
[----:B------:R-:W-:-:S03]  /*1a2b0*/  IADD3 R5, PT, PT, R2, 0x100000, RZ ;  /* 0x0010000002057810 */ /* 0x000fc60007ffe0ff */
[----:B------:R2:W-:Y:S01]  /*1a2c0*/  LDGSTS.E [R6+-0x61600], desc[UR20][R220.64], !P5 ;  /* 0x9ea00000dc067fae */ /* 0x0005e2000e9a1014 */
[----:B------:R-:W-:Y:S02]  /*1a2d0*/  VIADD R244, R2, 0x100000 ;  /* 0x0010000002f47836 */ /* 0x000fe40000000000 */
[C---:B------:R-:W-:Y:S01]  /*1a2e0*/  IMAD.WIDE R224, R245.reuse, 0x4, R224 ;  /* 0x00000004f5e07825 */ /* 0x040fe200078e02e0 */
[----:B------:R-:W-:Y:S03]  /*1a2f0*/  LDGSTS.E [R5+-0x61400], desc[UR20][R222.64], !P5 ;  /* 0x9ec00000de057fae */ /* 0x000fe6000e9a1014 */
[C---:B------:R-:W-:Y:S01]  /*1a300*/  IMAD.WIDE R226, R245.reuse, 0x4, R226 ;  /* 0x00000004f5e27825 */ /* 0x040fe200078e02e2 */
[----:B------:R-:W-:Y:S03]  /*1a310*/  LDGSTS.E [R244+-0x61200], desc[UR20][R224.64], !P5 ;  /* 0x9ee00000e0f47fae */ /* 0x000fe6000e9a1014 */
[----:B--2---:R-:W-:Y:S01]  /*1a320*/  VIADD R6, R4, 0xfffffec0 ;  /* 0xfffffec004067836 */ /* 0x004fe20000000000 */
[----:B------:R-:W-:Y:S01]  /*1a330*/  LDGSTS.E [R7+-0x61000], desc[UR20][R226.64], !P2 ;  /* 0x9f000000e2077fae */ /* 0x000fe2000d1a1014 */
[C---:B------:R-:W-:Y:S01]  /*1a340*/  IMAD.WIDE R228, R245.reuse, 0x4, R228 ;  /* 0x00000004f5e47825 */ /* 0x040fe200078e02e4 */
[----:B------:R-:W1:Y:S04]  /*1a350*/  S2R R4, SR_TID.X ;  /* 0x0000000000047919 */ /* 0x000e680000002100 */
[----:B------:R2:W-:Y:S02]  /*1a360*/  LDGSTS.E [R5+-0x60e00], desc[UR20][R228.64], !P2 ;  /* 0x9f200000e4057fae */ /* 0x0005e4000d1a1014 */
[----:B--2---:R-:W2:Y:S01]  /*1a370*/  LDC R5, c[0x0][0x3a0] ;  /* 0x0000e800ff057b82 */ /* 0x004ea20000000800 */
[----:B------:R-:W-:Y:S01]  /*1a380*/  ISETP.GE.U32.AND P3, PT, R6, 0x7ffffe81, PT ;  /* 0x7ffffe810600780c */ /* 0x000fe20003f66070 */
[----:B------:R-:W-:-:S04]  /*1a390*/  IMAD.WIDE R230, R245, 0x4, R230 ;  /* 0x00000004f5e67825 */ /* 0x000fc800078e02e6 */
[C---:B------:R-:W-:Y:S01]  /*1a3a0*/  IMAD.WIDE R232, R245.reuse, 0x4, R232 ;  /* 0x00000004f5e87825 */ /* 0x040fe200078e02e8 */
[----:B------:R-:W-:Y:S03]  /*1a3b0*/  LDGSTS.E [R244+-0x60c00], desc[UR20][R230.64], !P2 ;  /* 0x9f400000e6f47fae */ /* 0x000fe6000d1a1014 */
[C---:B------:R-:W-:Y:S01]  /*1a3c0*/  IMAD.WIDE R234, R245.reuse, 0x4, R234 ;  /* 0x00000004f5ea7825 */ /* 0x040fe200078e02ea */
[----:B------:R-:W-:Y:S01]  /*1a3d0*/  LDGSTS.E [R7+-0x60a00], desc[UR20][R232.64], !P2 ;  /* 0x9f600000e8077fae */ /* 0x000fe2000d1a1014 */
[----:B-1----:R-:W-:Y:S02]  /*1a3e0*/  LOP3.LUT R4, R4, 0x3f, RZ, 0xc0, !PT ;  /* 0x0000003f04047812 */ /* 0x002fe400078ec0ff */
[----:B------:R-:W-:Y:S02]  /*1a3f0*/  IMAD.WIDE R236, R245, 0x4, R236 ;  /* 0x00000004f5ec7825 */ /* 0x000fe400078e02ec */
[----:B------:R-:W-:-:S02]  /*1a400*/  ISETP.GE.AND P6, PT, R4, R6, PT ;  /* 0x000000060400720c */ /* 0x000fc40003fc6270 */
[----:B--2---:R-:W-:Y:S01]  /*1a410*/  IADD3 R5, PT, PT, R5, 0x3f, RZ ;  /* 0x0000003f05057810 */ /* 0x004fe20007ffe0ff */
[C---:B------:R-:W-:Y:S01]  /*1a420*/  VIADD R6, R2.reuse, 0x100000 ;  /* 0x0010000002067836 */ /* 0x040fe20000000000 */
[C---:B------:R-:W-:Y:S02]  /*1a430*/  IADD3 R4, PT, PT, R2.reuse, 0x100000, RZ ;  /* 0x0010000002047810 */ /* 0x040fe40007ffe0ff */
[----:B------:R-:W-:Y:S01]  /*1a440*/  ISETP.GT.AND P5, PT, R5, 0x17f, PT ;  /* 0x0000017f0500780c */ /* 0x000fe20003fa4270 */
[----:B------:R-:W-:Y:S01]  /*1a450*/  VIADD R5, R2, 0x100000 ;  /* 0x0010000002057836 */ /* 0x000fe20000000000 */
[----:B------:R-:W-:Y:S01]  /*1a460*/  LDGSTS.E [R6+-0x60800], desc[UR20][R234.64], !P3 ;  /* 0x9f800000ea067fae */ /* 0x000fe2000d9a1014 */
[----:B------:R-:W-:-:S03]  /*1a470*/  IMAD.WIDE R238, R245, 0x4, R238 ;  /* 0x00000004f5ee7825 */ /* 0x000fc600078e02ee */
[----:B------:R-:W-:Y:S04]  /*1a480*/  LDGSTS.E [R5+-0x60600], desc[UR20][R236.64], !P3 ;  /* 0x9fa00000ec057fae */ /* 0x000fe8000d9a1014 */
[----:B------:R1:W-:Y:S02]  /*1a490*/  LDGSTS.E [R4+-0x60400], desc[UR20][R238.64], !P3 ;  /* 0x9fc00000ee047fae */ /* 0x0003e4000d9a1014 */
[----:B-1----:R-:W-:-:S05]  /*1a4a0*/  IMAD.WIDE R4, R245, 0x4, R240 ;  /* 0x00000004f5047825 */ /* 0x002fca00078e02f0 */
[----:B------:R3:W-:Y:S01]  /*1a4b0*/  STL.64 [R1+0xac8], R4 ;  /* 0x000ac80401007387 */ /* 0x0007e20000100a00 */
[----:B-----5:R-:W-:-:S04]  /*1a4c0*/  IMAD.WIDE R6, R245, 0x4, R246 ;  /* 0x00000004f5067825 */ /* 0x020fc800078e02f6 */
[C---:B---3--:R-:W-:Y:S01]  /*1a4d0*/  IMAD.WIDE R4, R245.reuse, 0x4, R248 ;  /* 0x00000004f5047825 */ /* 0x048fe200078e02f8 */
[----:B------:R1:W-:Y:S04]  /*1a4e0*/  STL.64 [R1+0xab8], R6 ;  /* 0x000ab80601007387 */ /* 0x0003e80000100a00 */
[----:B------:R2:W-:Y:S01]  /*1a4f0*/  STL.64 [R1+0xaa8], R4 ;  /* 0x000aa80401007387 */ /* 0x0005e20000100a00 */
[----:B----4-:R-:W-:-:S04]  /*1a500*/  IMAD.WIDE R8, R245, 0x4, R250 ;  /* 0x00000004f5087825 */ /* 0x010fc800078e02fa */
[C---:B-1----:R-:W-:Y:S01]  /*1a510*/  IMAD.WIDE R6, R245.reuse, 0x4, R80 ;  /* 0x00000004f5067825 */ /* 0x042fe200078e0250 */
[----:B------:R1:W-:Y:S03]  /*1a520*/  STL.64 [R1+0xaa0], R8 ;  /* 0x000aa00801007387 */ /* 0x0003e60000100a00 */
[C---:B--2---:R-:W-:Y:S01]  /*1a530*/  IMAD.WIDE R4, R245.reuse, 0x4, R82 ;  /* 0x00000004f5047825 */ /* 0x044fe200078e0252 */
[----:B------:R-:W2:Y:S04]  /*1a540*/  LDL.LU.64 R52, [R1+0x3d0] ;  /* 0x0003d00001347983 */ /* 0x000ea80000300a00 */
[----:B------:R3:W-:Y:S04]  /*1a550*/  STL.64 [R1+0xa98], R6 ;  /* 0x000a980601007387 */ /* 0x0007e80000100a00 */
[----:B------:R-:W4:Y:S04]  /*1a560*/  LDL.LU.64 R50, [R1+0x3b0] ;  /* 0x0003b00001327983 */ /* 0x000f280000300a00 */
[----:B------:R5:W-:Y:S04]  /*1a570*/  STL.64 [R1+0xa90], R4 ;  /* 0x000a900401007387 */ /* 0x000be80000100a00 */
        /* <DEDUP_REMOVED lines=20> */
[----:B-1----:R-:W4:Y:S01]  /*1a6c0*/  LDL.LU.64 R8, [R1+0x110] ;  /* 0x0001100001087983 */ /* 0x002f220000300a00 */
[----:B------:R-:W-:-:S03]  /*1a6d0*/  IMAD.WIDE R240, R245, 0x4, R242 ;  /* 0x00000004f5f07825 */ /* 0x000fc600078e02f2 */
[----:B---3--:R-:W3:Y:S04]  /*1a6e0*/  LDL.LU.64 R6, [R1+0xf0] ;  /* 0x0000f00001067983 */ /* 0x008ee80000300a00 */
[----:B-----5:R-:W5:Y:S04]  /*1a6f0*/  LDL.64 R4, [R1+0xd0] ;  /* 0x0000d00001047983 */ /* 0x020f680000100a00 */
[----:B------:R-:W3:Y:S04]  /*1a700*/  LDL.LU.64 R242, [R1+0xb0] ;  /* 0x0000b00001f27983 */ /* 0x000ee80000300a00 */
[----:B------:R-:W3:Y:S04]  /*1a710*/  LDL.64 R246, [R1+0x90] ;  /* 0x0000900001f67983 */ /* 0x000ee80000100a00 */
[----:B------:R-:W3:Y:S04]  /*1a720*/  LDL.64 R248, [R1+0x70] ;  /* 0x0000700001f87983 */ /* 0x000ee80000100a00 */
[----:B------:R-:W3:Y:S04]  /*1a730*/  LDL.64 R250, [R1+0x50] ;  /* 0x0000500001fa7983 */ /* 0x000ee80000100a00 */
[----:B------:R-:W3:Y:S04]  /*1a740*/  LDL.64 R80, [R1+0x30] ;  /* 0x0000300001507983 */ /* 0x000ee80000100a00 */
[----:B------:R-:W3:Y:S01]  /*1a750*/  LDL.64 R82, [R1+0x10] ;  /* 0x0000100001527983 */ /* 0x000ee20000100a00 */
[----:B--2---:R-:W-:-:S05]  /*1a760*/  IMAD.WIDE R52, R245, 0x4, R52 ;  /* 0x00000004f5347825 */ /* 0x004fca00078e0234 */
[----:B------:R1:W-:Y:S01]  /*1a770*/  STL.64 [R1+0xa88], R52 ;  /* 0x000a883401007387 */ /* 0x0003e20000100a00 */
[----:B----4-:R-:W-:-:S04]  /*1a780*/  IMAD.WIDE R50, R245, 0x4, R50 ;  /* 0x00000004f5327825 */ /* 0x010fc800078e0232 */
[C---:B------:R-:W-:Y:S01]  /*1a790*/  IMAD.WIDE R48, R245.reuse, 0x4, R48 ;  /* 0x00000004f5307825 */ /* 0x040fe200078e0230 */
[----:B-1----:R-:W2:Y:S03]  /*1a7a0*/  LDL.LU.64 R52, [R1+0xcf0] ;  /* 0x000cf00001347983 */ /* 0x002ea60000300a00 */
[C---:B------:R-:W-:Y:S01]  /*1a7b0*/  IMAD.WIDE R46, R245.reuse, 0x4, R46 ;  /* 0x00000004f52e7825 */ /* 0x040fe200078e022e */
[----:B------:R1:W-:Y:S03]  /*1a7c0*/  STL.64 [R1+0xa80], R50 ;  /* 0x000a803201007387 */ /* 0x0003e60000100a00 */
[----:B------:R-:W-:-:S04]  /*1a7d0*/  IMAD.WIDE R44, R245, 0x4, R44 ;  /* 0x00000004f52c7825 */ /* 0x000fc800078e022c */
[C---:B------:R-:W-:Y:S01]  /*1a7e0*/  IMAD.WIDE R42, R245.reuse, 0x4, R42 ;  /* 0x00000004f52a7825 */ /* 0x040fe200078e022a */
[----:B-1----:R-:W4:Y:S03]  /*1a7f0*/  LDL.LU.64 R50, [R1+0xce8] ;  /* 0x000ce80001327983 */ /* 0x002f260000300a00 */
[C---:B------:R-:W-:Y:S01]  /*1a800*/  IMAD.WIDE R40, R245.reuse, 0x4, R40 ;  /* 0x00000004f5287825 */ /* 0x040fe200078e0228 */
[----:B------:R1:W-:Y:S03]  /*1a810*/  STL.64 [R1+0xa78], R48 ;  /* 0x000a783001007387 */ /* 0x0003e60000100a00 */
[----:B------:R-:W-:-:S04]  /*1a820*/  IMAD.WIDE R38, R245, 0x4, R38 ;  /* 0x00000004f5267825 */ /* 0x000fc800078e0226 */
[C---:B------:R-:W-:Y:S01]  /*1a830*/  IMAD.WIDE R36, R245.reuse, 0x4, R36 ;  /* 0x00000004f5247825 */ /* 0x040fe200078e0224 */
[----:B-1----:R-:W2:Y:S04]  /*1a840*/  LDL.LU.64 R48, [R1+0xce0] ;  /* 0x000ce00001307983 */ /* 0x002ea80000300a00 */
[----:B------:R1:W-:Y:S01]  /*1a850*/  STL.64 [R1+0xa70], R46 ;  /* 0x000a702e01007387 */ /* 0x0003e20000100a00 */
[----:B------:R-:W-:-:S03]  /*1a860*/  IMAD.WIDE R34, R245, 0x4, R34 ;  /* 0x00000004f5227825 */ /* 0x000fc600078e0222 */
        /* <DEDUP_REMOVED lines=27> */
[----:B-1----:R-:W4:Y:S04]  /*1aa20*/  LDL.LU.64 R28, [R1+0xc90] ;  /* 0x000c9000011c7983 */ /* 0x002f280000300a00 */
        /* <DEDUP_REMOVED lines=13> */
[----:B---3--:R-:W-:-:S03]  /*1ab00*/  IMAD.WIDE R6, R245, 0x4, R6 ;  /* 0x00000004f5067825 */ /* 0x008fc600078e0206 */
[----:B-1----:R-:W3:Y:S04]  /*1ab10*/  LDL.LU.64 R18, [R1+0xc68] ;  /* 0x000c680001127983 */ /* 0x002ee80000300a00 */
[----:B------:R1:W-:Y:S01]  /*1ab20*/  STL.64 [R1+0x9e0], R16 ;  /* 0x0009e01001007387 */ /* 0x0003e20000100a00 */
[----:B-----5:R-:W-:-:S03]  /*1ab30*/  IMAD.WIDE R4, R245, 0x4, R4 ;  /* 0x00000004f5047825 */ /* 0x020fc600078e0204 */
[----:B-1----:R-:W5:Y:S04]  /*1ab40*/  LDL.LU.64 R16, [R1+0xc60] ;  /* 0x000c600001107983 */ /* 0x002f680000300a00 */
[----:B------:R1:W-:Y:S01]  /*1ab50*/  STL.64 [R1+0x9d8], R14 ;  /* 0x0009d80e01007387 */ /* 0x0003e20000100a00 */
[----:B------:R-:W-:-:S03]  /*1ab60*/  IMAD.WIDE R242, R245, 0x4, R242 ;  /* 0x00000004f5f27825 */ /* 0x000fc600078e02f2 */
[----:B-1----:R-:W3:Y:S04]  /*1ab70*/  LDL.LU.64 R14, [R1+0xc58] ;  /* 0x000c5800010e7983 */ /* 0x002ee80000300a00 */
[----:B------:R1:W-:Y:S01]  /*1ab80*/  STL.64 [R1+0x9d0], R12 ;  /* 0x0009d00c01007387 */ /* 0x0003e20000100a00 */
[----:B------:R-:W-:-:S03]  /*1ab90*/  IMAD.WIDE R246, R245, 0x4, R246 ;  /* 0x00000004f5f67825 */ /* 0x000fc600078e02f6 */
[----:B-1----:R-:W3:Y:S04]  /*1aba0*/  LDL.LU.64 R12, [R1+0xc50] ;  /* 0x000c5000010c7983 */ /* 0x002ee80000300a00 */
[----:B------:R1:W-:Y:S01]  /*1abb0*/  STL.64 [R1+0x9c8], R10 ;  /* 0x0009c80a01007387 */ /* 0x0003e20000100a00 */
[----:B------:R-:W-:-:S03]  /*1abc0*/  IMAD.WIDE R248, R245, 0x4, R248 ;  /* 0x00000004f5f87825 */ /* 0x000fc600078e02f8 */
[----:B-1----:R-:W3:Y:S04]  /*1abd0*/  LDL.LU.64 R10, [R1+0xc48] ;  /* 0x000c4800010a7983 */ /* 0x002ee80000300a00 */
[----:B------:R1:W-:Y:S04]  /*1abe0*/  STL.64 [R1+0x9c0], R8 ;  /* 0x0009c00801007387 */ /* 0x0003e80000100a00 */
        /* <DEDUP_REMOVED lines=10> */
[----:B-1----:R-:W3:Y:S01]  /*1ac90*/  LDL.LU.64 R248, [R1+0xc18] ;  /* 0x000c180001f87983 */ /* 0x002ee20000300a00 */
[----:B------:R-:W-:-:S04]  /*1aca0*/  IMAD.WIDE R250, R245, 0x4, R250 ;  /* 0x00000004f5fa7825 */ /* 0x000fc800078e02fa */
[C---:B------:R-:W-:Y:S01]  /*1acb0*/  IMAD.WIDE R80, R245.reuse, 0x4, R80 ;  /* 0x00000004f5507825 */ /* 0x040fe200078e0250 */
[----:B------:R1:W-:Y:S03]  /*1acc0*/  STL.64 [R1+0x580], R250 ;  /* 0x000580fa01007387 */ /* 0x0003e60000100a00 */
[C---:B------:R-:W-:Y:S01]  /*1acd0*/  IMAD.WIDE R82, R245.reuse, 0x4, R82 ;  /* 0x00000004f5527825 */ /* 0x040fe200078e0252 */
[----:B-1----:R-:W5:Y:S04]  /*1ace0*/  LDL.LU.64 R250, [R1+0xc10] ;  /* 0x000c100001fa7983 */ /* 0x002f680000300a00 */
[----:B------:R1:W-:Y:S04]  /*1acf0*/  STL.64 [R1+0x5c8], R80 ;  /* 0x0005c85001007387 */ /* 0x0003e80000100a00 */
[----:B-1----:R-:W5:Y:S04]  /*1ad00*/  LDL.LU.64 R80, [R1+0xc08] ;  /* 0x000c080001507983 */ /* 0x002f680000300a00 */
[----:B------:R3:W-:Y:S01]  /*1ad10*/  STL.64 [R1+0x610], R82 ;  /* 0x0006105201007387 */ /* 0x0007e20000100a00 */
[----:B--2---:R-:W-:-:S04]  /*1ad20*/  IMAD.WIDE R30, R245, 0x4, R30 ;  /* 0x00000004f51e7825 */ /* 0x004fc800078e021e */
[----:B---3--:R-:W-:-:S04]  /*1ad30*/  IMAD.WIDE R82, R245, 0x4, R248 ;  /* 0x00000004f5527825 */ /* 0x008fc800078e02f8 */
[C---:B------:R-:W-:Y:S01]  /*1ad40*/  IMAD.WIDE R248, R245.reuse, 0x4, R6 ;  /* 0x00000004f5f87825 */ /* 0x040fe200078e0206 */
[----:B------:R1:W-:Y:S03]  /*1ad50*/  STL.64 [R1+0x650], R82 ;  /* 0x0006505201007387 */ /* 0x0003e60000100a00 */
[C---:B----4-:R-:W-:Y:S01]  /*1ad60*/  IMAD.WIDE R6, R245.reuse, 0x4, R22 ;  /* 0x00000004f5067825 */ /* 0x050fe200078e0216 */
[----:B------:R-:W-:Y:S03]  /*1ad70*/  STL.64 [R1+0x698], R248 ;  /* 0x000698f801007387 */ /* 0x000fe60000100a00 */
[C---:B-1----:R-:W-:Y:S02]  /*1ad80*/  IMAD.WIDE R82, R245.reuse, 0x4, R14 ;  /* 0x00000004f5527825 */ /* 0x042fe400078e020e */
[----:B------:R-:W2:Y:S02]  /*1ad90*/  LDL.LU.64 R14, [R1+0xac0] ;  /* 0x000ac000010e7983 */ /* 0x000ea40000300a00 */
[----:B------:R-:W-:-:S02]  /*1ada0*/  IMAD.WIDE R22, R245, 0x4, R38 ;  /* 0x00000004f5167825 */ /* 0x000fc400078e0226 */
[----:B------:R-:W-:Y:S04]  /*1adb0*/  STL.64 [R1+0x6e0], R82 ;  /* 0x0006e05201007387 */ /* 0x000fe80000100a00 */
[----:B------:R1:W-:Y:S04]  /*1adc0*/  STL.64 [R1+0x720], R6 ;  /* 0x0007200601007387 */ /* 0x0003e80000100a00 */
[----:B-1----:R-:W3:Y:S04]  /*1add0*/  LDL.LU.64 R6, [R1+0xab0] ;  /* 0x000ab00001067983 */ /* 0x002ee80000300a00 */
[----:B------:R1:W-:Y:S04]  /*1ade0*/  STL.64 [R1+0x760], R30 ;  /* 0x0007601e01007387 */ /* 0x0003e80000100a00 */
[----:B------:R4:W-:Y:S04]  /*1adf0*/  STL.64 [R1+0x950], R22 ;  /* 0x0009501601007387 */ /* 0x0009e80000100a00 */
[----:B------:R-:W5:Y:S01]  /*1ae00*/  LDL.LU.64 R82, [R1+0x3f8] ;  /* 0x0003f80001527983 */ /* 0x000f620000300a00 */
[----:B-1----:R-:W-:-:S04]  /*1ae10*/  IMAD.WIDE R30, R245, 0x4, R46 ;  /* 0x00000004f51e7825 */ /* 0x002fc800078e022e */
[C---:B----4-:R-:W-:Y:S01]  /*1ae20*/  IMAD.WIDE R22, R245.reuse, 0x4, R54 ;  /* 0x00000004f5167825 */ /* 0x050fe200078e0236 */
[----:B------:R1:W-:Y:S03]  /*1ae30*/  STL.64 [R1+0x980], R30 ;  /* 0x0009801e01007387 */ /* 0x0003e60000100a00 */
[C---:B------:R-:W-:Y:S01]  /*1ae40*/  IMAD.WIDE R38, R245.reuse, 0x4, R62 ;  /* 0x00000004f5267825 */ /* 0x040fe200078e023e */
[----:B------:R4:W-:Y:S04]  /*1ae50*/  STL.64 [R1+0x9b8], R22 ;  /* 0x0009b81601007387 */ /* 0x0009e80000100a00 */
[----:B------:R4:W-:Y:S01]  /*1ae60*/  STL.64 [R1+0x9b0], R38 ;  /* 0x0009b02601007387 */ /* 0x0009e20000100a00 */
        /* <DEDUP_REMOVED lines=28> */
[----:B------:R4:W-:Y:S03]  /*1b030*/  STL.64 [R1+0x930], R22 ;  /* 0x0009301601007387 */ /* 0x0009e60000100a00 */
[C---:B------:R-:W-:Y:S01]  /*1b040*/  IMAD.WIDE R248, R245.reuse, 0x4, R210 ;  /* 0x00000004f5f87825 */ /* 0x040fe200078e02d2 */
[----:B------:R-:W-:Y:S03]  /*1b050*/  STL.64 [R1+0x928], R38 ;  /* 0x0009282601007387 */ /* 0x000fe60000100a00 */
[----:B-1----:R-:W-:-:S04]  /*1b060*/  IMAD.WIDE R30, R245, 0x4, R194 ;  /* 0x00000004f51e7825 */ /* 0x002fc800078e02c2 */
[C---:B----4-:R-:W-:Y:S01]  /*1b070*/  IMAD.WIDE R22, R245.reuse, 0x4, R202 ;  /* 0x00000004f5167825 */ /* 0x050fe200078e02ca */
[----:B------:R-:W-:Y:S03]  /*1b080*/  STL.64 [R1+0x920], R30 ;  /* 0x0009201e01007387 */ /* 0x000fe60000100a00 */
[C---:B------:R-:W-:Y:S01]  /*1b090*/  IMAD.WIDE R218, R245.reuse, 0x4, R218 ;  /* 0x00000004f5da7825 */ /* 0x040fe200078e02da */
[----:B------:R-:W-:Y:S03]  /*1b0a0*/  STL.64 [R1+0x918], R22 ;  /* 0x0009181601007387 */ /* 0x000fe60000100a00 */
[C---:B------:R-:W-:Y:S01]  /*1b0b0*/  IMAD.WIDE R226, R245.reuse, 0x4, R226 ;  /* 0x00000004f5e27825 */ /* 0x040fe200078e02e2 */
[----:B------:R-:W-:Y:S04]  /*1b0c0*/  STL.64 [R1+0x910], R248 ;  /* 0x000910f801007387 */ /* 0x000fe80000100a00 */
[----:B------:R-:W-:Y:S04]  /*1b0d0*/  STL.64 [R1+0xbd0], R248 ;  /* 0x000bd0f801007387 */ /* 0x000fe80000100a00 */
[----:B------:R-:W-:Y:S04]  /*1b0e0*/  STL.64 [R1+0x908], R218 ;  /* 0x000908da01007387 */ /* 0x000fe80000100a00 */
[----:B------:R-:W-:Y:S01]  /*1b0f0*/  STL.64 [R1+0xbd8], R218 ;  /* 0x000bd8da01007387 */ /* 0x000fe20000100a00 */
[----:B------:R-:W-:-:S04]  /*1b100*/  IMAD.WIDE R234, R245, 0x4, R234 ;  /* 0x00000004f5ea7825 */ /* 0x000fc800078e02ea */
[----:B--2---:R-:W-:-:S05]  /*1b110*/  IMAD.WIDE R14, R245, 0x4, R14 ;  /* 0x00000004f50e7825 */ /* 0x004fca00078e020e */
[----:B------:R-:W-:Y:S04]  /*1b120*/  STL.64 [R1+0x2f0], R14 ;  /* 0x0002f00e01007387 */ /* 0x000fe80000100a00 */
[----:B------:R-:W-:Y:S04]  /*1b130*/  STL.64 [R1+0x310], R226 ;  /* 0x000310e201007387 */ /* 0x000fe80000100a00 */
[----:B------:R1:W-:Y:S01]  /*1b140*/  STL.64 [R1+0xbe0], R226 ;  /* 0x000be0e201007387 */ /* 0x0003e20000100a00 */
[----:B---3--:R-:W-:-:S05]  /*1b150*/  IMAD.WIDE R6, R245, 0x4, R6 ;  /* 0x00000004f5067825 */ /* 0x008fca00078e0206 */
[----:B------:R5:W-:Y:S04]  /*1b160*/  STL.64 [R1+0x900], R6 ;  /* 0x0009000601007387 */ /* 0x000be80000100a00 */
[----:B-1----:R-:W2:Y:S04]  /*1b170*/  LDL.LU.64 R226, [R1+0x3e0] ;  /* 0x0003e00001e27983 */ /* 0x002ea80000300a00 */
[----:B------:R-:W3:Y:S01]  /*1b180*/  LDL.LU.64 R218, [R1+0x3d8] ;  /* 0x0003d80001da7983 */ /* 0x000ee20000300a00 */
[----:B-----5:R-:W-:-:S05]  /*1b190*/  IMAD.WIDE R6, R245, 0x4, R82 ;  /* 0x00000004f5067825 */ /* 0x020fca00078e0252 */
[----:B------:R1:W-:Y:S04]  /*1b1a0*/  STL.64 [R1+0x8f8], R6 ;  /* 0x0008f80601007387 */ /* 0x0003e80000100a00 */
[----:B------:R-:W4:Y:S04]  /*1b1b0*/  LDL.LU.64 R248, [R1+0x3c8] ;  /* 0x0003c80001f87983 */ /* 0x000f280000300a00 */
[----:B------:R-:W5:Y:S04]  /*1b1c0*/  LDL.LU.64 R210, [R1+0x3c0] ;  /* 0x0003c00001d27983 */ /* 0x000f680000300a00 */
[----:B------:R-:W3:Y:S04]  /*1b1d0*/  LDL.LU.64 R202, [R1+0x3b8] ;  /* 0x0003b80001ca7983 */ /* 0x000ee80000300a00 */
        /* <DEDUP_REMOVED lines=23> */
[----:B-1----:R-:W3:Y:S04]  /*1b350*/  LDL.LU.64 R6, [R1+0x2b8] ;  /* 0x0002b80001067983 */ /* 0x002ee80000300a00 */
[----:B------:R-:W3:Y:S04]  /*1b360*/  LDL.LU.64 R82, [R1+0x2a8] ;  /* 0x0002a80001527983 */ /* 0x000ee80000300a00 */
[----:B------:R-:W-:Y:S04]  /*1b370*/  STL.64 [R1+0x2d0], R234 ;  /* 0x0002d0ea01007387 */ /* 0x000fe80000100a00 */
[----:B------:R1:W-:Y:S04]  /*1b380*/  STL.64 [R1+0xbe8], R234 ;  /* 0x000be8ea01007387 */ /* 0x0003e80000100a00 */
[----:B-1----:R-:W3:Y:S01]  /*1b390*/  LDL.LU.64 R234, [R1+0x3e8] ;  /* 0x0003e80001ea7983 */ /* 0x002ee20000300a00 */
[----:B--2---:R-:W-:-:S04]  /*1b3a0*/  IMAD.WIDE R226, R245, 0x4, R226 ;  /* 0x00000004f5e27825 */ /* 0x004fc800078e02e2 */
[----:B---3--:R-:W-:-:S05]  /*1b3b0*/  IMAD.WIDE R234, R245, 0x4, R234 ;  /* 0x00000004f5ea7825 */ /* 0x008fca00078e02ea */
[----:B------:R1:W-:Y:S04]  /*1b3c0*/  STL.64 [R1+0x8f0], R234 ;  /* 0x0008f0ea01007387 */ /* 0x0003e80000100a00 */
[----:B------:R4:W-:Y:S01]  /*1b3d0*/  STL.64 [R1+0x8e8], R226 ;  /* 0x0008e8e201007387 */ /* 0x0009e20000100a00 */
[----:B-1----:R-:W-:-:S04]  /*1b3e0*/  IMAD.WIDE R234, R245, 0x4, R218 ;  /* 0x00000004f5ea7825 */ /* 0x002fc800078e02da */
[C---:B----4-:R-:W-:Y:S01]  /*1b3f0*/  IMAD.WIDE R226, R245.reuse, 0x4, R248 ;  /* 0x00000004f5e27825 */ /* 0x050fe200078e02f8 */
[----:B------:R1:W-:Y:S03]  /*1b400*/  STL.64 [R1+0x8e0], R234 ;  /* 0x0008e0ea01007387 */ /* 0x0003e60000100a00 */
[C---:B-----5:R-:W-:Y:S01]  /*1b410*/  IMAD.WIDE R218, R245.reuse, 0x4, R210 ;  /* 0x00000004f5da7825 */ /* 0x060fe200078e02d2 */
[----:B------:R2:W-:Y:S03]  /*1b420*/  STL.64 [R1+0x8d8], R226 ;  /* 0x0008d8e201007387 */ /* 0x0005e60000100a00 */
[C---:B------:R-:W-:Y:S01]  /*1b430*/  IMAD.WIDE R210, R245.reuse, 0x4, R202 ;  /* 0x00000004f5d27825 */ /* 0x040fe200078e02ca */
        /* <DEDUP_REMOVED lines=50> */
[----:B-1----:R-:W5:Y:S04]  /*1b760*/  LDL.LU.64 R234, [R1+0x2a0] ;  /* 0x0002a00001ea7983 */ /* 0x002f680000300a00 */
[----:B------:R1:W-:Y:S04]  /*1b770*/  STL.64 [R1+0x808], R14 ;  /* 0x0008080e01007387 */ /* 0x0003e80000100a00 */
[----:B--2---:R-:W2:Y:S04]  /*1b780*/  LDL.LU.64 R226, [R1+0x298] ;  /* 0x0002980001e27983 */ /* 0x004ea80000300a00 */
[----:B------:R1:W-:Y:S04]  /*1b790*/  STL.64 [R1+0x800], R6 ;  /* 0x0008000601007387 */ /* 0x0003e80000100a00 */
[----:B---3--:R-:W3:Y:S04]  /*1b7a0*/  LDL.LU.64 R218, [R1+0x288] ;  /* 0x0002880001da7983 */ /* 0x008ee80000300a00 */
[----:B------:R-:W3:Y:S04]  /*1b7b0*/  LDL.LU.64 R248, [R1+0x280] ;  /* 0x0002800001f87983 */ /* 0x000ee80000300a00 */
[----:B----4-:R-:W4:Y:S04]  /*1b7c0*/  LDL.LU.64 R210, [R1+0x278] ;  /* 0x0002780001d27983 */ /* 0x010f280000300a00 */
[----:B-----5:R-:W5:Y:S04]  /*1b7d0*/  LDL.LU.64 R202, [R1+0x268] ;  /* 0x0002680001ca7983 */ /* 0x020f680000300a00 */
        /* <DEDUP_REMOVED lines=24> */
[----:B------:R-:W5:Y:S01]  /*1b960*/  LDL.LU.64 R82, [R1+0x160] ;  /* 0x0001600001527983 */ /* 0x000f620000300a00 */
[----:B------:R-:W-:-:S04]  /*1b970*/  IMAD.WIDE R234, R245, 0x4, R234 ;  /* 0x00000004f5ea7825 */ /* 0x000fc800078e02ea */
[C---:B--2---:R-:W-:Y:S01]  /*1b980*/  IMAD.WIDE R226, R245.reuse, 0x4, R226 ;  /* 0x00000004f5e27825 */ /* 0x044fe200078e02e2 */
[----:B------:R3:W-:Y:S04]  /*1b990*/  STL.64 [R1+0x7f8], R234 ;  /* 0x0007f8ea01007387 */ /* 0x0007e80000100a00 */
[----:B------:R1:W-:Y:S01]  /*1b9a0*/  STL.64 [R1+0x7f0], R226 ;  /* 0x0007f0e201007387 */ /* 0x0003e20000100a00 */
[----:B---3--:R-:W-:-:S04]  /*1b9b0*/  IMAD.WIDE R234, R245, 0x4, R218 ;  /* 0x00000004f5ea7825 */ /* 0x008fc800078e02da */
[C---:B-1----:R-:W-:Y:S01]  /*1b9c0*/  IMAD.WIDE R226, R245.reuse, 0x4, R248 ;  /* 0x00000004f5e27825 */ /* 0x042fe200078e02f8 */
[----:B------:R1:W-:Y:S03]  /*1b9d0*/  STL.64 [R1+0x7e8], R234 ;  /* 0x0007e8ea01007387 */ /* 0x0003e60000100a00 */
        /* <DEDUP_REMOVED lines=52> */
[----:B------:R-:W-:-:S02]  /*1bd20*/  IMAD.WIDE R6, R245, 0x4, R82 ;  /* 0x00000004f5067825 */ /* 0x000fc400078e0252 */
[----:B------:R-:W5:Y:S04]  /*1bd30*/  LDL.LU.64 R82, [R1+0x158] ;  /* 0x0001580001527983 */ /* 0x000f680000300a00 */
[----:B------:R2:W-:Y:S04]  /*1bd40*/  STL.64 [R1+0x370], R14 ;  /* 0x0003700e01007387 */ /* 0x0005e80000100a00 */
[----:B-1----:R-:W5:Y:S04]  /*1bd50*/  LDL.LU.64 R234, [R1+0x148] ;  /* 0x0001480001ea7983 */ /* 0x002f680000300a00 */
[----:B------:R1:W-:Y:S04]  /*1bd60*/  STL.64 [R1+0x378], R6 ;  /* 0x0003780601007387 */ /* 0x0003e80000100a00 */
[----:B--2---:R-:W2:Y:S04]  /*1bd70*/  LDL.LU.64 R226, [R1+0x140] ;  /* 0x0001400001e27983 */ /* 0x004ea80000300a00 */
[----:B---3--:R-:W3:Y:S04]  /*1bd80*/  LDL.LU.64 R218, [R1+0x138] ;  /* 0x0001380001da7983 */ /* 0x008ee80000300a00 */
[----:B------:R-:W3:Y:S04]  /*1bd90*/  LDL.LU.64 R248, [R1+0x128] ;  /* 0x0001280001f87983 */ /* 0x000ee80000300a00 */
[----:B----4-:R-:W4:Y:S04]  /*1bda0*/  LDL.LU.64 R210, [R1+0x120] ;  /* 0x0001200001d27983 */ /* 0x010f280000300a00 */
[----:B-----5:R-:W5:Y:S04]  /*1bdb0*/  LDL.LU.64 R202, [R1+0x118] ;  /* 0x0001180001ca7983 */ /* 0x020f680000300a00 */
[----:B------:R-:W4:Y:S04]  /*1bdc0*/  LDL.LU.64 R194, [R1+0x108] ;  /* 0x0001080001c27983 */ /* 0x000f280000300a00 */
[----:B------:R-:W4:Y:S04]  /*1bdd0*/  LDL.LU.64 R186, [R1+0x100] ;  /* 0x0001000001ba7983 */ /* 0x000f280000300a00 */
[----:B------:R-:W5:Y:S04]  /*1bde0*/  LDL.LU.64 R178, [R1+0xf8] ;  /* 0x0000f80001b27983 */ /* 0x000f680000300a00 */
[----:B------:R-:W5:Y:S04]  /*1bdf0*/  LDL.LU.64 R170, [R1+0xe8] ;  /* 0x0000e80001aa7983 */ /* 0x000f680000300a00 */
[----:B------:R-:W5:Y:S04]  /*1be00*/  LDL.LU.64 R162, [R1+0xe0] ;  /* 0x0000e00001a27983 */ /* 0x000f680000300a00 */
[----:B------:R-:W5:Y:S04]  /*1be10*/  LDL.LU.64 R154, [R1+0xd8] ;  /* 0x0000d800019a7983 */ /* 0x000f680000300a00 */
[----:B------:R-:W5:Y:S04]  /*1be20*/  LDL.LU.64 R146, [R1+0xc8] ;  /* 0x0000c80001927983 */ /* 0x000f680000300a00 */
[----:B------:R-:W5:Y:S04]  /*1be30*/  LDL.64 R138, [R1+0xc0] ;  /* 0x0000c000018a7983 */ /* 0x000f680000100a00 */
        /* <DEDUP_REMOVED lines=15> */
[----:B-1----:R-:W5:Y:S01]  /*1bf30*/  LDL.LU.64 R6, [R1+0x18] ;  /* 0x0000180001067983 */ /* 0x002f620000300a00 */
[----:B------:R-:W-:-:S05]  /*1bf40*/  IMAD.WIDE R82, R245, 0x4, R82 ;  /* 0x00000004f5527825 */ /* 0x000fca00078e0252 */
[----:B------:R1:W-:Y:S04]  /*1bf50*/  STL.64 [R1+0x380], R82 ;  /* 0x0003805201007387 */ /* 0x0003e80000100a00 */
[----:B-1----:R-:W5:Y:S01]  /*1bf60*/  LDL.LU.64 R82, [R1+0xc00] ;  /* 0x000c000001527983 */ /* 0x002f620000300a00 */
[----:B------:R-:W-:-:S04]  /*1bf70*/  IMAD.WIDE R234, R245, 0x4, R234 ;  /* 0x00000004f5ea7825 */ /* 0x000fc800078e02ea */
[C---:B--2---:R-:W-:Y:S01]  /*1bf80*/  IMAD.WIDE R226, R245.reuse, 0x4, R226 ;  /* 0x00000004f5e27825 */ /* 0x044fe200078e02e2 */
[----:B------:R3:W-:Y:S04]  /*1bf90*/  STL.64 [R1+0x390], R234 ;  /* 0x000390ea01007387 */ /* 0x0007e80000100a00 */
[----:B------:R1:W-:Y:S01]  /*1bfa0*/  STL.64 [R1+0x398], R226 ;  /* 0x000398e201007387 */ /* 0x0003e20000100a00 */
[----:B---3--:R-:W-:-:S04]  /*1bfb0*/  IMAD.WIDE R234, R245, 0x4, R218 ;  /* 0x00000004f5ea7825 */ /* 0x008fc800078e02da */
[C---:B-1----:R-:W-:Y:S01]  /*1bfc0*/  IMAD.WIDE R226, R245.reuse, 0x4, R248 ;  /* 0x00000004f5e27825 */ /* 0x042fe200078e02f8 */
[----:B------:R-:W-:Y:S03]  /*1bfd0*/  STL.64 [R1+0x3a0], R234 ;  /* 0x0003a0ea01007387 */ /* 0x000fe60000100a00 */
[C---:B----4-:R-:W-:Y:S01]  /*1bfe0*/  IMAD.WIDE R218, R245.reuse, 0x4, R210 ;  /* 0x00000004f5da7825 */ /* 0x050fe200078e02d2 */
[----:B------:R-:W-:Y:S03]  /*1bff0*/  STL.64 [R1+0x3b0], R226 ;  /* 0x0003b0e201007387 */ /* 0x000fe60000100a00 */
[C---:B-----5:R-:W-:Y:S01]  /*1c000*/  IMAD.WIDE R210, R245.reuse, 0x4, R202 ;  /* 0x00000004f5d27825 */ /* 0x060fe200078e02ca */
        /* <DEDUP_REMOVED lines=36> */
[----:B------:R1:W-:Y:S03]  /*1c250*/  STL.64 [R1+0x560], R70 ;  /* 0x0005604601007387 */ /* 0x0003e60000100a00 */
[C---:B------:R-:W-:Y:S01]  /*1c260*/  IMAD.WIDE R54, R245.reuse, 0x4, R46 ;  /* 0x00000004f5367825 */ /* 0x040fe200078e022e */
[----:B------:R-:W-:Y:S03]  /*1c270*/  STL.64 [R1+0x570], R62 ;  /* 0x0005703e01007387 */ /* 0x000fe60000100a00 */
[C---:B------:R-:W-:Y:S01]  /*1c280*/  IMAD.WIDE R46, R245.reuse, 0x4, R38 ;  /* 0x00000004f52e7825 */ /* 0x040fe200078e0226 */
[----:B------:R-:W-:Y:S03]  /*1c290*/  STL.64 [R1+0x590], R54 ;  /* 0x0005903601007387 */ /* 0x000fe60000100a00 */
[C---:B------:R-:W-:Y:S01]  /*1c2a0*/  IMAD.WIDE R38, R245.reuse, 0x4, R30 ;  /* 0x00000004f5267825 */ /* 0x040fe200078e021e */
[----:B------:R-:W-:Y:S03]  /*1c2b0*/  STL.64 [R1+0x5a0], R46 ;  /* 0x0005a02e01007387 */ /* 0x000fe60000100a00 */
        /* <DEDUP_REMOVED lines=25> */
[----:B------:R-:W-:Y:S01]  /*1c450*/  SEL R244, RZ, 0x4, P6 ;  /* 0x00000004fff47807 */ /* 0x000fe20003000000 */
[----:B-1----:R-:W1:Y:S02]  /*1c460*/  LDC R70, c[0x0][0x3a0] ;  /* 0x0000e800ff467b82 */ /* 0x002e640000000800 */
[C---:B------:R-:W-:Y:S01]  /*1c470*/  IMAD.WIDE R30, R245.reuse, 0x4, R22 ;  /* 0x00000004f51e7825 */ /* 0x040fe200078e0216 */
[----:B------:R-:W-:Y:S03]  /*1c480*/  STL.64 [R1+0x5b0], R38 ;  /* 0x0005b02601007387 */ /* 0x000fe60000100a00 */
[C---:B------:R-:W-:Y:S01]  /*1c490*/  IMAD.WIDE R22, R245.reuse, 0x4, R14 ;  /* 0x00000004f5167825 */ /* 0x040fe200078e020e */
[----:B------:R-:W-:Y:S03]  /*1c4a0*/  STL.64 [R1+0x5d8], R30 ;  /* 0x0005d81e01007387 */ /* 0x000fe60000100a00 */
[C---:B------:R-:W-:Y:S01]  /*1c4b0*/  IMAD.WIDE R14, R245.reuse, 0x4, R6 ;  /* 0x00000004f50e7825 */ /* 0x040fe200078e0206 */
[----:B------:R2:W-:Y:S03]  /*1c4c0*/  STL.64 [R1+0x5e8], R22 ;  /* 0x0005e81601007387 */ /* 0x0005e60000100a00 */
[----:B------:R-:W-:-:S04]  /*1c4d0*/  IMAD.WIDE R4, R245, 0x4, R4 ;  /* 0x00000004f5047825 */ /* 0x000fc800078e0204 */
[----:B--2---:R-:W-:-:S04]  /*1c4e0*/  IMAD.WIDE R22, R245, 0x4, R250 ;  /* 0x00000004f5167825 */ /* 0x004fc800078e02fa */
[C---:B------:R-:W-:Y:S02]  /*1c4f0*/  IMAD.WIDE R6, R245.reuse, 0x4, R82 ;  /* 0x00000004f5067825 */ /* 0x040fe400078e0252 */
[----:B------:R-:W2:Y:S04]  /*1c500*/  LDL.LU.64 R82, [R1+0xbf8] ;  /* 0x000bf80001527983 */ /* 0x000ea80000300a00 */
[----:B------:R3:W-:Y:S02]  /*1c510*/  STL.64 [R1+0x5f8], R14 ;  /* 0x0005f80e01007387 */ /* 0x0007e40000100a00 */
[C---:B---3--:R-:W-:Y:S02]  /*1c520*/  IMAD.WIDE R14, R245.reuse, 0x4, R80 ;  /* 0x00000004f50e7825 */ /* 0x048fe400078e0250 */
[----:B------:R-:W3:Y:S04]  /*1c530*/  LDL.LU.64 R80, [R1+0xbf0] ;  /* 0x000bf00001507983 */ /* 0x000ee80000300a00 */
[----:B------:R4:W-:Y:S04]  /*1c540*/  STL.64 [R1+0x620], R6 ;  /* 0x0006200601007387 */ /* 0x0009e80000100a00 */
[----:B------:R5:W-:Y:S04]  /*1c550*/  STL.64 [R1+0x630], R14 ;  /* 0x0006300e01007387 */ /* 0x000be80000100a00 */
[----:B------:R-:W-:Y:S01]  /*1c560*/  STL.64 [R1+0x640], R22 ;  /* 0x0006401601007387 */ /* 0x000fe20000100a00 */
[----:B----4-:R-:W-:-:S04]  /*1c570*/  IMAD.WIDE R6, R245, 0x4, R246 ;  /* 0x00000004f5067825 */ /* 0x010fc800078e02f6 */
[C---:B-----5:R-:W-:Y:S01]  /*1c580*/  IMAD.WIDE R14, R245.reuse, 0x4, R242 ;  /* 0x00000004f50e7825 */ /* 0x060fe200078e02f2 */
[----:B------:R4:W-:Y:S04]  /*1c590*/  STL.64 [R1+0x660], R6 ;  /* 0x0006600601007387 */ /* 0x0009e80000100a00 */
[----:B------:R5:W-:Y:S04]  /*1c5a0*/  STL.64 [R1+0x670], R14 ;  /* 0x0006700e01007387 */ /* 0x000be80000100a00 */
[----:B------:R1:W-:Y:S01]  /*1c5b0*/  STL.64 [R1+0x680], R4 ;  /* 0x0006800401007387 */ /* 0x0003e20000100a00 */
[----:B----4-:R-:W-:-:S04]  /*1c5c0*/  IMAD.WIDE R6, R245, 0x4, R8 ;  /* 0x00000004f5067825 */ /* 0x010fc800078e0208 */
[C---:B------:R-:W-:Y:S01]  /*1c5d0*/  IMAD.WIDE R8, R245.reuse, 0x4, R10 ;  /* 0x00000004f5087825 */ /* 0x040fe200078e020a */
[----:B------:R4:W-:Y:S01]  /*1c5e0*/  STL.64 [R1+0x6a8], R6 ;  /* 0x0006a80601007387 */ /* 0x0009e20000100a00 */
[----:B-----5:R-:W5:Y:S02]  /*1c5f0*/  LDC R15, c[0x0][0x3a0] ;  /* 0x0000e800ff0f7b82 */ /* 0x020f640000000800 */
[C---:B-1----:R-:W-:Y:S01]  /*1c600*/  IMAD.WIDE R4, R245.reuse, 0x4, R12 ;  /* 0x00000004f5047825 */ /* 0x042fe200078e020c */
[----:B------:R1:W-:Y:S04]  /*1c610*/  STL.64 [R1+0x6b8], R8 ;  /* 0x0006b80801007387 */ /* 0x0003e80000100a00 */
[----:B------:R1:W-:Y:S01]  /*1c620*/  STL.64 [R1+0x6c8], R4 ;  /* 0x0006c80401007387 */ /* 0x0003e20000100a00 */
[----:B----4-:R-:W-:-:S04]  /*1c630*/  IMAD.WIDE R6, R245, 0x4, R16 ;  /* 0x00000004f5067825 */ /* 0x010fc800078e0210 */
[C---:B-1----:R-:W-:Y:S01]  /*1c640*/  IMAD.WIDE R8, R245.reuse, 0x4, R18 ;  /* 0x00000004f5087825 */ /* 0x042fe200078e0212 */
        /* <DEDUP_REMOVED lines=13> */
[C---:B-----5:R-:W-:Y:S01]  /*1c720*/  IMAD.WIDE R4, R245.reuse, 0x4, R36 ;  /* 0x00000004f5047825 */ /* 0x060fe200078e0224 */
        /* <DEDUP_REMOVED lines=27> */
[----:B------:R-:W-:-:S04]  /*1c8e0*/  IMAD.WIDE R226, R245, 0x4, R128 ;  /* 0x00000004f5e27825 */ /* 0x000fc800078e0280 */
[----:B------:R-:W-:-:S04]  /*1c8f0*/  IMAD.WIDE R218, R245, 0x4, R132 ;  /* 0x00000004f5da7825 */ /* 0x000fc800078e0284 */
[----:B------:R-:W-:-:S04]  /*1c900*/  IMAD.WIDE R248, R245, 0x4, R136 ;  /* 0x00000004f5f87825 */ /* 0x000fc800078e0288 */
[----:B------:R-:W-:-:S04]  /*1c910*/  IMAD.WIDE R206, R245, 0x4, R206 ;  /* 0x00000004f5ce7825 */ /* 0x000fc800078e02ce */
[----:B------:R-:W-:-:S04]  /*1c920*/  IMAD.WIDE R208, R245, 0x4, R208 ;  /* 0x00000004f5d07825 */ /* 0x000fc800078e02d0 */
[----:B------:R-:W-:-:S04]  /*1c930*/  IMAD.WIDE R212, R245, 0x4, R212 ;  /* 0x00000004f5d47825 */ /* 0x000fc800078e02d4 */
[C---:B------:R-:W-:Y:S01]  /*1c940*/  IMAD.WIDE R214, R245.reuse, 0x4, R214 ;  /* 0x00000004f5d67825 */ /* 0x040fe200078e02d6 */
[----:B------:R-:W-:Y:S01]  /*1c950*/  SEL R244, R244, RZ, P5 ;  /* 0x000000fff4f47207 */ /* 0x000fe20002800000 */
[----:B------:R-:W2:Y:S02]  /*1c960*/  LDC R69, c[0x0][0x3a0] ;  /* 0x0000e800ff457b82 */ /* 0x000ea40000000800 */
        /* <DEDUP_REMOVED lines=28> */
[----:B------:R-:W-:Y:S04]  /*1cb30*/  STL.64 [R1+0x5e0], R8 ;  /* 0x0005e00801007387 */ /* 0x000fe80000100a00 */
[----:B------:R-:W-:Y:S01]  /*1cb40*/  STL.64 [R1+0x5d0], R4 ;  /* 0x0005d00401007387 */ /* 0x000fe20000100a00 */
[----:B-1----:R-:W-:-:S05]  /*1cb50*/  IMAD.WIDE R6, R245, 0x4, R116 ;  /* 0x00000004f5067825 */ /* 0x002fca00078e0274 */
[----:B------:R1:W-:Y:S04]  /*1cb60*/  STL.64 [R1+0x5c0], R6 ;  /* 0x0005c00601007387 */ /* 0x0003e80000100a00 */
[----:B-1----:R-:W4:Y:S01]  /*1cb70*/  LDL.LU.64 R6, [R1+0xbc8] ;  /* 0x000bc80001067983 */ /* 0x002f220000300a00 */
[----:B------:R-:W-:-:S04]  /*1cb80*/  IMAD.WIDE R4, R245, 0x4, R120 ;  /* 0x00000004f5047825 */ /* 0x000fc800078e0278 */
[C---:B------:R-:W-:Y:S01]  /*1cb90*/  IMAD.WIDE R242, R245.reuse, 0x4, R118 ;  /* 0x00000004f5f27825 */ /* 0x040fe200078e0276 */
[----:B------:R1:W-:Y:S03]  /*1cba0*/  STL.64 [R1+0x5a8], R4 ;  /* 0x0005a80401007387 */ /* 0x0003e60000100a00 */
[C---:B------:R-:W-:Y:S01]  /*1cbb0*/  IMAD.WIDE R246, R245.reuse, 0x4, R126 ;  /* 0x00000004f5f67825 */ /* 0x040fe200078e027e */
[----:B------:R5:W-:Y:S03]  /*1cbc0*/  STL.64 [R1+0x5b8], R242 ;  /* 0x0005b8f201007387 */ /* 0x000be60000100a00 */
[C---:B------:R-:W-:Y:S01]  /*1cbd0*/  IMAD.WIDE R250, R245.reuse, 0x4, R134 ;  /* 0x00000004f5fa7825 */ /* 0x040fe200078e0286 */
[----:B------:R1:W-:Y:S04]  /*1cbe0*/  STL.64 [R1+0x598], R234 ;  /* 0x000598ea01007387 */ /* 0x0003e80000100a00 */
[----:B------:R1:W-:Y:S04]  /*1cbf0*/  STL.64 [R1+0x588], R246 ;  /* 0x000588f601007387 */ /* 0x0003e80000100a00 */
[----:B------:R1:W-:Y:S04]  /*1cc00*/  STL.64 [R1+0x578], R226 ;  /* 0x000578e201007387 */ /* 0x0003e80000100a00 */
[----:B------:R1:W-:Y:S04]  /*1cc10*/  STL.64 [R1+0x568], R218 ;  /* 0x000568da01007387 */ /* 0x0003e80000100a00 */
[----:B------:R1:W-:Y:S04]  /*1cc20*/  STL.64 [R1+0x558], R250 ;  /* 0x000558fa01007387 */ /* 0x0003e80000100a00 */
[----:B------:R1:W-:Y:S04]  /*1cc30*/  STL.64 [R1+0x548], R248 ;  /* 0x000548f801007387 */ /* 0x0003e80000100a00 */
        /* <DEDUP_REMOVED lines=20> */
[----:B------:R-:W-:Y:S01]  /*1cd80*/  STL.64 [R1+0x418], R192 ;  /* 0x000418c001007387 */ /* 0x000fe20000100a00 */
[----:B------:R-:W-:-:S03]  /*1cd90*/  IMAD.WIDE R216, R245, 0x4, R216 ;  /* 0x00000004f5d87825 */ /* 0x000fc600078e02d8 */
        /* <DEDUP_REMOVED lines=13> */
[----:B------:R-:W-:-:S03]  /*1ce70*/  ISETP.NE.U32.AND P2, PT, R244, RZ, PT ;  /* 0x000000fff400720c */ /* 0x000fc60003f45070 */
[----:B------:R-:W-:Y:S01]  /*1ce80*/  STL.64 [R1+0x2b0], R214 ;  /* 0x0002b0d601007387 */ /* 0x000fe20000100a00 */
[----:B------:R-:W-:-:S03]  /*1ce90*/  IMAD.WIDE R162, R245, 0x4, R236 ;  /* 0x00000004f5a27825 */ /* 0x000fc600078e02ec */
[----:B------:R-:W-:Y:S01]  /*1cea0*/  STL.64 [R1+0x2a8], R216 ;  /* 0x0002a8d801007387 */ /* 0x000fe20000100a00 */
[----:B------:R-:W-:-:S03]  /*1ceb0*/  VIADD R244, R2, 0x100000 ;  /* 0x0010000002f47836 */ /* 0x000fc60000000000 */
[----:B------:R-:W-:Y:S01]  /*1cec0*/  STL.64 [R1+0x2a0], R210 ;  /* 0x0002a0d201007387 */ /* 0x000fe20000100a00 */
[----:B------:R-:W-:-:S03]  /*1ced0*/  IMAD.WIDE R154, R245, 0x4, R238 ;  /* 0x00000004f59a7825 */ /* 0x000fc600078e02ee */
[----:B------:R-:W-:Y:S01]  /*1cee0*/  STL.64 [R1+0x298], R202 ;  /* 0x000298ca01007387 */ /* 0x000fe20000100a00 */
[----:B------:R-:W-:-:S03]  /*1cef0*/  IMAD.WIDE R146, R245, 0x4, R240 ;  /* 0x00000004f5927825 */ /* 0x000fc600078e02f0 */
[----:B------:R-:W-:Y:S01]  /*1cf00*/  STL.64 [R1+0x290], R194 ;  /* 0x000290c201007387 */ /* 0x000fe20000100a00 */
[----:B------:R-:W-:-:S03]  /*1cf10*/  VIADD R15, R15, 0xfffffebf ;  /* 0xfffffebf0f0f7836 */ /* 0x000fc60000000000 */
[----:B------:R-:W-:Y:S04]  /*1cf20*/  STL.64 [R1+0x288], R186 ;  /* 0x000288ba01007387 */ /* 0x000fe80000100a00 */
[----:B------:R-:W-:Y:S04]  /*1cf30*/  STL.64 [R1+0x280], R178 ;  /* 0x000280b201007387 */ /* 0x000fe80000100a00 */
[----:B------:R-:W-:Y:S04]  /*1cf40*/  STL.64 [R1+0x278], R170 ;  /* 0x000278aa01007387 */ /* 0x000fe80000100a00 */
[----:B------:R-:W-:Y:S04]  /*1cf50*/  STL.64 [R1+0x270], R162 ;  /* 0x000270a201007387 */ /* 0x000fe80000100a00 */
[----:B------:R-:W-:Y:S01]  /*1cf60*/  LDGSTS.E [R244+-0x60200], desc[UR20][R240.64], !P3 ;  /* 0x9fe00000f0f47fae */ /* 0x000fe2000d9a1014 */
[----:B------:R-:W-:-:S02]  /*1cf70*/  ISETP.GE.U32.AND P3, PT, R15, 0x7ffffe80, PT ;  /* 0x7ffffe800f00780c */ /* 0x000fc40003f66070 */
[----:B------:R-:W1:Y:S01]  /*1cf80*/  LDC R15, c[0x0][0x3a0] ;  /* 0x0000e800ff0f7b82 */ /* 0x000e620000000800 */
[----:B------:R-:W-:Y:S04]  /*1cf90*/  STL.64 [R1+0x268], R154 ;  /* 0x0002689a01007387 */ /* 0x000fe80000100a00 */
[----:B------:R-:W-:Y:S04]  /*1cfa0*/  STL.64 [R1+0x260], R146 ;  /* 0x0002609201007387 */ /* 0x000fe80000100a00 */
[----:B------:R-:W3:Y:S04]  /*1cfb0*/  LDL.LU.64 R42, [R1+0xbc0] ;  /* 0x000bc000012a7983 */ /* 0x000ee80000300a00 */
        /* <DEDUP_REMOVED lines=19> */
[----:B------:R-:W5:Y:S01]  /*1d0f0*/  LDL.LU.64 R138, [R1+0xb20] ;  /* 0x000b2000018a7983 */ /* 0x000f620000300a00 */
[----:B------:R-:W-:-:S03]  /*1d100*/  IADD3 R68, PT, PT, R15, -0x142, RZ ;  /* 0xfffffebe0f447810 */ /* 0x000fc60007ffe0ff */
        /* <DEDUP_REMOVED lines=8> */
[----:B----4-:R-:W-:-:S03]  /*1d190*/  IMAD.WIDE R66, R0, 0x4, R6 ;  /* 0x0000000400427825 */ /* 0x010fc600078e0206 */
[----:B------:R-:W4:Y:S04]  /*1d1a0*/  LDL.LU.64 R6, [R1+0xad8] ;  /* 0x000ad80001067983 */ /* 0x000f280000300a00 */
[----:B------:R-:W4:Y:S04]  /*1d1b0*/  LDL.LU.64 R78, [R1+0xad0] ;  /* 0x000ad000014e7983 */ /* 0x000f280000300a00 */
[----:B------:R-:W4:Y:S04]  /*1d1c0*/  LDL.64 R228, [R1+0xac8] ;  /* 0x000ac80001e47983 */ /* 0x000f280000100a00 */
[----:B------:R-:W4:Y:S04]  /*1d1d0*/  LDL.64 R220, [R1+0xab8] ;  /* 0x000ab80001dc7983 */ /* 0x000f280000100a00 */
[----:B------:R-:W0:Y:S04]  /*1d1e0*/  LDGDEPBAR ;  /* 0x00000000000079af */ /* 0x000e280000000000 */
[----:B--2---:R-:W-:Y:S04]  /*1d1f0*/  LDGSTS.E [R83+-0x30000], desc[UR20][R66.64], P4 ;  /* 0xd000000042537fae */ /* 0x004fe8000a1a1014 */
[----:B------:R-:W2:Y:S04]  /*1d200*/  LDL.64 R238, [R1+0xaa8] ;  /* 0x000aa80001ee7983 */ /* 0x000ea80000100a00 */
[----:B------:R-:W2:Y:S04]  /*1d210*/  LDL.64 R236, [R1+0xaa0] ;  /* 0x000aa00001ec7983 */ /* 0x000ea80000100a00 */
[----:B------:R-:W2:Y:S04]  /*1d220*/  LDL.64 R232, [R1+0xa98] ;  /* 0x000a980001e87983 */ /* 0x000ea80000100a00 */
[----:B------:R-:W2:Y:S04]  /*1d230*/  LDL.64 R224, [R1+0x2f0] ;  /* 0x0002f00001e07983 */ /* 0x000ea80000100a00 */
[----:B------:R-:W2:Y:S04]  /*1d240*/  LDL.64 R230, [R1+0x900] ;  /* 0x0009000001e67983 */ /* 0x000ea80000100a00 */
[----:B------:R-:W2:Y:S04]  /*1d250*/  LDL.64 R222, [R1+0x8f8] ;  /* 0x0008f80001de7983 */ /* 0x000ea80000100a00 */
[----:B------:R-:W2:Y:S01]  /*1d260*/  LDL.64 R244, [R1+0xa90] ;  /* 0x000a900001f47983 */ /* 0x000ea20000100a00 */
[----:B---3--:R-:W-:-:S04]  /*1d270*/  IMAD.WIDE R64, R0, 0x4, R42 ;  /* 0x0000000400407825 */ /* 0x008fc800078e022a */
[----:B-----5:R-:W-:-:S04]  /*1d280*/  IMAD.WIDE R60, R0, 0x4, R40 ;  /* 0x00000004003c7825 */ /* 0x020fc800078e0228 */
[----:B------:R-:W-:-:S04]  /*1d290*/  IMAD.WIDE R58, R0, 0x4, R36 ;  /* 0x00000004003a7825 */ /* 0x000fc800078e0224 */
[C---:B------:R-:W-:Y:S01]  /*1d2a0*/  IMAD.WIDE R56, R0.reuse, 0x4, R34 ;  /* 0x0000000400387825 */ /* 0x040fe200078e0222 */
[----:B------:R-:W-:Y:S03]  /*1d2b0*/  LDGSTS.E [R83+-0x2fc00], desc[UR20][R58.64], P4 ;  /* 0xd04000003a537fae */ /* 0x000fe6000a1a1014 */
[----:B------:R-:W-:-:S04]  /*1d2c0*/  IMAD.WIDE R52, R0, 0x4, R32 ;  /* 0x0000000400347825 */ /* 0x000fc800078e0220 */
[----:B------:R-:W-:-:S04]  /*1d2d0*/  IMAD.WIDE R50, R0, 0x4, R28 ;  /* 0x0000000400327825 */ /* 0x000fc800078e021c */
[C---:B------:R-:W-:Y:S01]  /*1d2e0*/  IMAD.WIDE R48, R0.reuse, 0x4, R26 ;  /* 0x0000000400307825 */ /* 0x040fe200078e021a */
[----:B------:R-:W-:Y:S03]  /*1d2f0*/  LDGSTS.E [R83+-0x2f800], desc[UR20][R50.64], P4 ;  /* 0xd080000032537fae */ /* 0x000fe6000a1a1014 */
        /* <DEDUP_REMOVED lines=8> */
[----:B------:R-:W-:-:S05]  /*1d380*/  IMAD.WIDE R26, R0, 0x4, R4 ;  /* 0x00000004001a7825 */ /* 0x000fca00078e0204 */
[----:B------:R-:W-:Y:S01]  /*1d390*/  LDGSTS.E [R83+-0x2ec00], desc[UR20][R26.64], P4 ;  /* 0xd14000001a537fae */ /* 0x000fe2000a1a1014 */
[----:B------:R-:W-:-:S04]  /*1d3a0*/  IMAD.WIDE R24, R0, 0x4, R138 ;  /* 0x0000000400187825 */ /* 0x000fc800078e028a */
[----:B------:R-:W-:-:S05]  /*1d3b0*/  IMAD.WIDE R18, R0, 0x4, R122 ;  /* 0x0000000400127825 */ /* 0x000fca00078e027a */
[----:B------:R-:W-:Y:S01]  /*1d3c0*/  LDGSTS.E [R83+-0x2e800], desc[UR20][R18.64], P4 ;  /* 0xd180000012537fae */ /* 0x000fe2000a1a1014 */
[----:B------:R-:W-:-:S04]  /*1d3d0*/  IMAD.WIDE R28, R0, 0x4, R8 ;  /* 0x00000004001c7825 */ /* 0x000fc800078e0208 */
[----:B------:R-:W-:-:S05]  /*1d3e0*/  IMAD.WIDE R10, R0, 0x4, R98 ;  /* 0x00000004000a7825 */ /* 0x000fca00078e0262 */
[----:B------:R-:W-:Y:S01]  /*1d3f0*/  LDGSTS.E [R83+-0x2e400], desc[UR20][R10.64], P4 ;  /* 0xd1c000000a537fae */ /* 0x000fe2000a1a1014 */
[----:B------:R-:W-:-:S03]  /*1d400*/  IMAD.WIDE R16, R0, 0x4, R114 ;  /* 0x0000000400107825 */ /* 0x000fc600078e0272 */
        /* <DEDUP_REMOVED lines=14> */
[----:B------:R1:W-:Y:S01]  /*1d4f0*/  LDGSTS.E [R82+-0x2e300], desc[UR20][R8.64], P4 ;  /* 0xd1d0000008527fae */ /* 0x0003e2000a1a1014 */
[----:B------:R-:W-:-:S03]  /*1d500*/  IMAD.WIDE R14, R0, 0x4, R14 ;  /* 0x00000004000e7825 */ /* 0x000fc600078e020e */
[----:B------:R-:W-:Y:S01]  /*1d510*/  LDGSTS.E [R81+-0x2fe00], desc[UR20][R62.64], P4 ;  /* 0xd02000003e517fae */ /* 0x000fe2000a1a1014 */
[----:B----4-:R-:W-:-:S03]  /*1d520*/  IMAD.WIDE R6, R0, 0x4, R6 ;  /* 0x0000000400067825 */ /* 0x010fc600078e0206 */
        /* <DEDUP_REMOVED lines=18> */
[----:B------:R-:W-:Y:S01]  /*1d650*/  STL.64 [R1+0x248], R138 ;  /* 0x0002488a01007387 */ /* 0x000fe20000100a00 */
        /* <DEDUP_REMOVED lines=11> */
[----:B------:R-:W-:Y:S04]  /*1d710*/  STL.64 [R1+0x230], R90 ;  /* 0x0002305a01007387 */ /* 0x000fe80000100a00 */
[----:B------:R-:W-:Y:S01]  /*1d720*/  LDGSTS.E [R80+-0x2e900], desc[UR20][R20.64], P4 ;  /* 0xd170000014507fae */ /* 0x000fe2000a1a1014 */
[----:B------:R-:W-:-:S03]  /*1d730*/  IMAD.WIDE R132, R0, 0x4, R42 ;  /* 0x0000000400847825 */ /* 0x000fc600078e022a */
[----:B------:R-:W-:Y:S04]  /*1d740*/  STL.64 [R1+0x228], R136 ;  /* 0x0002288801007387 */ /* 0x000fe80000100a00 */
[----:B------:R-:W-:Y:S01]  /*1d750*/  LDGSTS.E [R80+-0x2e500], desc[UR20][R12.64], P4 ;  /* 0xd1b000000c507fae */ /* 0x000fe2000a1a1014 */
[----:B------:R-:W-:-:S03]  /*1d760*/  IMAD.WIDE R116, R0, 0x4, R40 ;  /* 0x0000000400747825 */ /* 0x000fc600078e0228 */
[----:B------:R-:W-:Y:S04]  /*1d770*/  STL.64 [R1+0x220], R120 ;  /* 0x0002207801007387 */ /* 0x000fe80000100a00 */
[----:B------:R3:W-:Y:S01]  /*1d780*/  LDGSTS.E [R80+-0x2e100], desc[UR20][R4.64], P4 ;  /* 0xd1f0000004507fae */ /* 0x0007e2000a1a1014 */
[----:B------:R-:W-:-:S03]  /*1d790*/  IMAD.WIDE R100, R0, 0x4, R38 ;  /* 0x0000000400647825 */ /* 0x000fc600078e0226 */
[----:B------:R-:W-:Y:S04]  /*1d7a0*/  STL.64 [R1+0x218], R104 ;  /* 0x0002186801007387 */ /* 0x000fe80000100a00 */
[----:B------:R-:W0:Y:S01]  /*1d7b0*/  LDGDEPBAR ;  /* 0x00000000000079af */ /* 0x000e220000000000 */
        /* <DEDUP_REMOVED lines=26> */
[----:B------:R-:W-:-:S04]  /*1d960*/  IMAD.WIDE R124, R0, 0x4, R10 ;  /* 0x00000004007c7825 */ /* 0x000fc800078e020a */
[C---:B------:R-:W-:Y:S01]  /*1d970*/  IMAD.WIDE R108, R0.reuse, 0x4, R8 ;  /* 0x00000004006c7825 */ /* 0x040fe200078e0208 */
[----:B------:R-:W-:Y:S03]  /*1d980*/  STL.64 [R1+0x1a8], R128 ;  /* 0x0001a88001007387 */ /* 0x000fe60000100a00 */
[C---:B------:R-:W-:Y:S01]  /*1d990*/  IMAD.WIDE R92, R0.reuse, 0x4, R6 ;  /* 0x00000004005c7825 */ /* 0x040fe200078e0206 */
[----:B------:R-:W-:Y:S03]  /*1d9a0*/  STL.64 [R1+0x1a0], R112 ;  /* 0x0001a07001007387 */ /* 0x000fe60000100a00 */
[----:B------:R-:W-:Y:S01]  /*1d9b0*/  IMAD.WIDE R72, R0, 0x4, R4 ;  /* 0x0000000400487825 */ /* 0x000fe200078e0204 */
[----:B------:R-:W-:Y:S01]  /*1d9c0*/  STL.64 [R1+0x198], R96 ;  /* 0x0001986001007387 */ /* 0x000fe20000100a00 */
[----:B------:R-:W-:Y:S01]  /*1d9d0*/  ISETP.GE.U32.AND P4, PT, R68, 0x7ffffe7f, PT ;  /* 0x7ffffe7f4400780c */ /* 0x000fe20003f86070 */
[----:B-1----:R-:W1:Y:S02]  /*1d9e0*/  LDC R8, c[0x0][0x3a0] ;  /* 0x0000e800ff087b82 */ /* 0x002e640000000800 */
[----:B------:R-:W-:Y:S01]  /*1d9f0*/  STL.64 [R1+0x190], R76 ;  /* 0x0001904c01007387 */ /* 0x000fe20000100a00 */
[----:B---3--:R-:W-:-:S05]  /*1da00*/  VIADD R4, R2, 0x100000 ;  /* 0x0010000002047836 */ /* 0x008fca0000000000 */
[----:B------:R-:W-:Y:S01]  /*1da10*/  BAR.SYNC.DEFER_BLOCKING 0x0 ;  /* 0x0000000000007b1d */ /* 0x000fe20000010000 */
[----:B------:R-:W-:-:S07]  /*1da20*/  VIADD R0, R2, 0x100000 ;  /* 0x0010000002007836 */ /* 0x000fce0000000000 */
[----:B------:R-:W3:Y:S01]  /*1da30*/  LDC R7, c[0x0][0x3a0] ;  /* 0x0000e800ff077b82 */ /* 0x000ee20000000800 */
[----:B------:R-:W-:Y:S04]  /*1da40*/  STL.64 [R1+0x188], R126 ;  /* 0x0001887e01007387 */ /* 0x000fe80000100a00 */
[----:B------:R-:W-:Y:S03]  /*1da50*/  STL.64 [R1+0x180], R110 ;  /* 0x0001806e01007387 */ /* 0x000fe60000100a00 */
[----:B------:R-:W4:Y:S01]  /*1da60*/  LDC R9, c[0x0][0x3a0] ;  /* 0x0000e800ff097b82 */ /* 0x000f220000000800 */
[----:B------:R-:W-:Y:S04]  /*1da70*/  STL.64 [R1+0x178], R94 ;  /* 0x0001785e01007387 */ /* 0x000fe80000100a00 */
[----:B------:R-:W-:Y:S03]  /*1da80*/  STL.64 [R1+0x258], R74 ;  /* 0x0002584a01007387 */ /* 0x000fe60000100a00 */
[----:B------:R-:W5:Y:S01]  /*1da90*/  LDC R10, c[0x0][0x3a0] ;  /* 0x0000e800ff0a7b82 */ /* 0x000f620000000800 */
[----:B------:R-:W-:Y:S04]  /*1daa0*/  STL.64 [R1+0x170], R124 ;  /* 0x0001707c01007387 */ /* 0x000fe80000100a00 */
[----:B------:R-:W-:Y:S04]  /*1dab0*/  STL.64 [R1+0x168], R108 ;  /* 0x0001686c01007387 */ /* 0x000fe80000100a00 */
[----:B------:R-:W-:Y:S04]  /*1dac0*/  STL.64 [R1+0x160], R92 ;  /* 0x0001605c01007387 */ /* 0x000fe80000100a00 */
[----:B------:R-:W-:Y:S04]  /*1dad0*/  STL.64 [R1+0x250], R72 ;  /* 0x0002504801007387 */ /* 0x000fe80000100a00 */
[----:B------:R-:W-:Y:S01]  /*1dae0*/  @!PT LDS RZ, [RZ] ;  /* 0x00000000fffff984 */ /* 0x000fe20000000800 */
[----:B------:R-:W-:Y:S01]  /*1daf0*/  @!PT LDS RZ, [RZ] ;  /* 0x00000000fffff984 */ /* 0x000fe20000000800 */
[----:B------:R-:W-:Y:S01]  /*1db00*/  @!PT LDS RZ, [RZ] ;  /* 0x00000000fffff984 */ /* 0x000fe20000000800 */
[----:B------:R1:W-:Y:S04]  /*1db10*/  LDGSTS.E [R4+-0x60000], desc[UR20][R228.64], !P3 ;  /* 0xa0000000e4047fae */ /* 0x0003e8000d9a1014 */
[----:B------:R-:W-:Y:S01]  /*1db20*/  LDGSTS.E [R0+-0x5fe00], desc[UR20][R220.64], !P3 ;  /* 0xa0200000dc007fae */ /* 0x000fe2000d9a1014 */
[C---:B------:R-:W-:Y:S01]  /*1db30*/  IADD3 R5, PT, PT, R2.reuse, 0x100000, RZ ;  /* 0x0010000002057810 */ /* 0x040fe20007ffe0ff */
[----:B------:R-:W-:-:S02]  /*1db40*/  VIADD R6, R2, 0x100000 ;  /* 0x0010000002067836 */ /* 0x000fc40000000000 */
[----:B------:R-:W3:Y:S04]  /*1db50*/  LDL.64 R240, [R1+0x8e0] ;  /* 0x0008e00001f07983 */ /* 0x000ee80000100a00 */
[----:B------:R-:W3:Y:S04]  /*1db60*/  LDL.64 R228, [R1+0x8f0] ;  /* 0x0008f00001e47983 */ /* 0x000ee80000100a00 */
[----:B------:R-:W4:Y:S01]  /*1db70*/  LDL.64 R220, [R1+0x8e8] ;  /* 0x0008e80001dc7983 */ /* 0x000f220000100a00 */
[----:B-1----:R-:W-:-:S03]  /*1db80*/  VIADD R4, R69, 0xfffffebd ;  /* 0xfffffebd45047836 */ /* 0x002fc60000000000 */
[----:B--2---:R-:W-:Y:S04]  /*1db90*/  LDGSTS.E [R5+-0x5fc00], desc[UR20][R238.64], !P3 ;  /* 0xa0400000ee057fae */ /* 0x004fe8000d9a1014 */
[----:B------:R-:W-:Y:S01]  /*1dba0*/  LDGSTS.E [R0+-0x5fa00], desc[UR20][R236.64], !P3 ;  /* 0xa0600000ec007fae */ /* 0x000fe2000d9a1014 */
[----:B------:R-:W-:-:S03]  /*1dbb0*/  ISETP.GE.U32.AND P3, PT, R4, 0x7ffffe7e, PT ;  /* 0x7ffffe7e0400780c */ /* 0x000fc60003f66070 */
[----:B------:R1:W-:Y:S01]  /*1dbc0*/  LDGSTS.E [R6+-0x5f800], desc[UR20][R232.64], !P4 ;  /* 0xa0800000e8067fae */ /* 0x0003e2000e1a1014 */
[----:B------:R-:W-:-:S03]  /*1dbd0*/  IADD3 R4, PT, PT, R2, 0x100000, RZ ;  /* 0x0010000002047810 */ /* 0x000fc60007ffe0ff */
[----:B------:R-:W-:Y:S04]  /*1dbe0*/  LDGSTS.E [R5+-0x5f600], desc[UR20][R224.64], !P4 ;  /* 0xa0a00000e0057fae */ /* 0x000fe8000e1a1014 */
[----:B------:R-:W2:Y:S04]  /*1dbf0*/  LDL.64 R238, [R1+0x8d0] ;  /* 0x0008d00001ee7983 */ /* 0x000ea80000100a00 */
[----:B------:R-:W2:Y:S04]  /*1dc00*/  LDL.64 R232, [R1+0xa88] ;  /* 0x000a880001e87983 */ /* 0x000ea80000100a00 */
[----:B------:R-:W5:Y:S04]  /*1dc10*/  LDL.64 R224, [R1+0x8d8] ;  /* 0x0008d80001e07983 */ /* 0x000f680000100a00 */
[----:B------:R-:W-:Y:S04]  /*1dc20*/  LDGSTS.E [R4+-0x5f400], desc[UR20][R230.64], !P4 ;  /* 0xa0c00000e6047fae */ /* 0x000fe8000e1a1014 */
[----:B------:R-:W5:Y:S04]  /*1dc30*/  LDL.64 R236, [R1+0x8c8] ;  /* 0x0008c80001ec7983 */ /* 0x000f680000100a00 */
[----:B------:R-:W-:Y:S04]  /*1dc40*/  LDGSTS.E [R0+-0x5f200], desc[UR20][R222.64], !P4 ;  /* 0xa0e00000de007fae */ /* 0x000fe8000e1a1014 */
[----:B------:R-:W5:Y:S04]  /*1dc50*/  LDL.64 R230, [R1+0xa80] ;  /* 0x000a800001e67983 */ /* 0x000f680000100a00 */
[----:B------:R1:W-:Y:S04]  /*1dc60*/  LDGSTS.E [R5+-0x5f000], desc[UR20][R244.64], !P3 ;  /* 0xa1000000f4057fae */ /* 0x0003e8000d9a1014 */
[----:B------:R-:W5:Y:S01]  /*1dc70*/  LDL.64 R222, [R1+0x8c0] ;  /* 0x0008c00001de7983 */ /* 0x000f620000100a00 */
[----:B-1----:R-:W-:-:S03]  /*1dc80*/  VIADD R6, R70, 0xfffffebc ;  /* 0xfffffebc46067836 */ /* 0x002fc60000000000 */
[----:B------:R-:W5:Y:S01]  /*1dc90*/  LDL.64 R66, [R1+0x628] ;  /* 0x0006280001427983 */ /* 0x000f620000100a00 */
[----:B------:R-:W-:-:S03]  /*1dca0*/  VIADD R5, R8, 0xfffffebb ;  /* 0xfffffebb08057836 */ /* 0x000fc60000000000 */
[----:B------:R-:W5:Y:S04]  /*1dcb0*/  LDL.64 R244, [R1+0xa78] ;  /* 0x000a780001f47983 */ /* 0x000f680000100a00 */
[----:B---3--:R-:W-:Y:S01]  /*1dcc0*/  LDGSTS.E [R4+-0x5ee00], desc[UR20][R228.64], !P3 ;  /* 0xa1200000e4047fae */ /* 0x008fe2000d9a1014 */
[----:B------:R-:W-:Y:S01]  /*1dcd0*/  ISETP.GE.U32.AND P4, PT, R6, 0x7ffffe7d, PT ;  /* 0x7ffffe7d0600780c */ /* 0x000fe20003f86070 */
[----:B------:R-:W1:Y:S02]  /*1dce0*/  LDC R8, c[0x0][0x3a0] ;  /* 0x0000e800ff087b82 */ /* 0x000e640000000800 */
[----:B----4-:R-:W-:Y:S04]  /*1dcf0*/  LDGSTS.E [R0+-0x5ec00], desc[UR20][R220.64], !P3 ;  /* 0xa1400000dc007fae */ /* 0x010fe8000d9a1014 */
[----:B------:R-:W3:Y:S04]  /*1dd00*/  LDL.64 R228, [R1+0x8b8] ;  /* 0x0008b80001e47983 */ /* 0x000ee80000100a00 */
[----:B------:R-:W4:Y:S01]  /*1dd10*/  LDL.64 R220, [R1+0x8b0] ;  /* 0x0008b00001dc7983 */ /* 0x000f220000100a00 */
[----:B------:R-:W-:-:S02]  /*1dd20*/  ISETP.GE.U32.AND P5, PT, R5, 0x7ffffe7c, PT ;  /* 0x7ffffe7c0500780c */ /* 0x000fc40003fa6070 */
[C---:B------:R-:W-:Y:S01]  /*1dd30*/  IADD3 R5, PT, PT, R2.reuse, 0x100000, RZ ;  /* 0x0010000002057810 */ /* 0x040fe20007ffe0ff */
[----:B------:R-:W-:-:S04]  /*1dd40*/  VIADD R6, R2, 0x100000 ;  /* 0x0010000002067836 */ /* 0x000fc80000000000 */
[----:B------:R-:W-:Y:S04]  /*1dd50*/  LDGSTS.E [R5+-0x5ea00], desc[UR20][R240.64], !P3 ;  /* 0xa1600000f0057fae */ /* 0x000fe8000d9a1014 */
[----:B--2---:R2:W-:Y:S04]  /*1dd60*/  LDGSTS.E [R4+-0x5e800], desc[UR20][R232.64], !P4 ;  /* 0xa1800000e8047fae */ /* 0x0045e8000e1a1014 */
[----:B-----5:R-:W-:Y:S04]  /*1dd70*/  LDGSTS.E [R0+-0x5e600], desc[UR20][R224.64], !P4 ;  /* 0xa1a00000e0007fae */ /* 0x020fe8000e1a1014 */
[----:B------:R-:W-:Y:S04]  /*1dd80*/  LDGSTS.E [R6+-0x5e400], desc[UR20][R238.64], !P4 ;  /* 0xa1c00000ee067fae */ /* 0x000fe8000e1a1014 */
[----:B------:R-:W5:Y:S01]  /*1dd90*/  LDL.64 R232, [R1+0x8a8] ;  /* 0x0008a80001e87983 */ /* 0x000f620000100a00 */
[----:B--2---:R-:W-:-:S02]  /*1dda0*/  VIADD R4, R7, 0xfffffeba ;  /* 0xfffffeba07047836 */ /* 0x004fc40000000000 */
[----:B------:R-:W2:Y:S01]  /*1ddb0*/  LDC R7, c[0x0][0x3a0] ;  /* 0x0000e800ff077b82 */ /* 0x000ea20000000800 */
[----:B------:R-:W2:Y:S02]  /*1ddc0*/  LDL.64 R224, [R1+0x8a0] ;  /* 0x0008a00001e07983 */ /* 0x000ea40000100a00 */
[----:B------:R-:W-:Y:S02]  /*1ddd0*/  ISETP.GE.U32.AND P3, PT, R4, 0x7ffffe7b, PT ;  /* 0x7ffffe7b0400780c */ /* 0x000fe40003f66070 */
[----:B------:R-:W-:Y:S01]  /*1dde0*/  LDGSTS.E [R0+-0x5e200], desc[UR20][R236.64], !P4 ;  /* 0xa1e00000ec007fae */ /* 0x000fe2000e1a1014 */
[----:B------:R-:W-:-:S03]  /*1ddf0*/  IADD3 R4, PT, PT, R2, 0x100000, RZ ;  /* 0x0010000002047810 */ /* 0x000fc60007ffe0ff */
[----:B------:R-:W2:Y:S04]  /*1de00*/  LDL.64 R240, [R1+0x898] ;  /* 0x0008980001f07983 */ /* 0x000ea80000100a00 */
[----:B------:R1:W-:Y:S04]  /*1de10*/  LDGSTS.E [R6+-0x5e000], desc[UR20][R230.64], !P5 ;  /* 0xa2000000e6067fae */ /* 0x0003e8000e9a1014 */
[----:B------:R-:W-:Y:S04]  /*1de20*/  LDGSTS.E [R5+-0x5de00], desc[UR20][R222.64], !P5 ;  /* 0xa2200000de057fae */ /* 0x000fe8000e9a1014 */
[----:B------:R-:W2:Y:S04]  /*1de30*/  LDL.64 R238, [R1+0x888] ;  /* 0x0008880001ee7983 */ /* 0x000ea80000100a00 */
[----:B------:R-:W2:Y:S04]  /*1de40*/  LDL.64 R230, [R1+0xa70] ;  /* 0x000a700001e67983 */ /* 0x000ea80000100a00 */
[----:B------:R-:W2:Y:S04]  /*1de50*/  LDL.64 R222, [R1+0x890] ;  /* 0x0008900001de7983 */ /* 0x000ea80000100a00 */
[----:B------:R-:W2:Y:S04]  /*1de60*/  LDL.64 R236, [R1+0x880] ;  /* 0x0008800001ec7983 */ /* 0x000ea80000100a00 */
[----:B---3--:R-:W-:Y:S04]  /*1de70*/  LDGSTS.E [R4+-0x5dc00], desc[UR20][R228.64], !P5 ;  /* 0xa2400000e4047fae */ /* 0x008fe8000e9a1014 */
[----:B----4-:R-:W-:Y:S01]  /*1de80*/  LDGSTS.E [R0+-0x5da00], desc[UR20][R220.64], !P5 ;  /* 0xa2600000dc007fae */ /* 0x010fe2000e9a1014 */
[----:B-1----:R-:W-:-:S02]  /*1de90*/  VIADD R6, R8, 0xfffffeb9 ;  /* 0xfffffeb908067836 */ /* 0x002fc40000000000 */
[----:B------:R-:W1:Y:S01]  /*1dea0*/  LDC R8, c[0x0][0x3a0] ;  /* 0x0000e800ff087b82 */ /* 0x000e620000000800 */
[----:B------:R3:W-:Y:S04]  /*1deb0*/  LDGSTS.E [R5+-0x5d800], desc[UR20][R244.64], !P3 ;  /* 0xa2800000f4057fae */ /* 0x0007e8000d9a1014 */
[----:B------:R-:W4:Y:S04]  /*1dec0*/  LDL.64 R228, [R1+0xa68] ;  /* 0x000a680001e47983 */ /* 0x000f280000100a00 */
[----:B------:R-:W4:Y:S01]  /*1ded0*/  LDL.64 R220, [R1+0x878] ;  /* 0x0008780001dc7983 */ /* 0x000f220000100a00 */
[----:B------:R-:W-:Y:S01]  /*1dee0*/  ISETP.GE.U32.AND P4, PT, R6, 0x7ffffe7a, PT ;  /* 0x7ffffe7a0600780c */ /* 0x000fe20003f86070 */
[----:B---3--:R-:W-:-:S02]  /*1def0*/  VIADD R5, R9, 0xfffffeb8 ;  /* 0xfffffeb809057836 */ /* 0x008fc40000000000 */
[----:B------:R-:W3:Y:S04]  /*1df00*/  LDL.64 R244, [R1+0xa60] ;  /* 0x000a600001f47983 */ /* 0x000ee80000100a00 */
[----:B-----5:R-:W-:Y:S01]  /*1df10*/  LDGSTS.E [R4+-0x5d600], desc[UR20][R232.64], !P3 ;  /* 0xa2a00000e8047fae */ /* 0x020fe2000d9a1014 */
[----:B------:R-:W-:Y:S01]  /*1df20*/  ISETP.GE.U32.AND P5, PT, R5, 0x7ffffe79, PT ;  /* 0x7ffffe790500780c */ /* 0x000fe20003fa6070 */
[C---:B------:R-:W-:Y:S01]  /*1df30*/  VIADD R6, R2.reuse, 0x100000 ;  /* 0x0010000002067836 */ /* 0x040fe20000000000 */
[----:B------:R-:W-:Y:S01]  /*1df40*/  IADD3 R5, PT, PT, R2, 0x100000, RZ ;  /* 0x0010000002057810 */ /* 0x000fe20007ffe0ff */
[----:B--2---:R-:W-:Y:S01]  /*1df50*/  LDGSTS.E [R0+-0x5d400], desc[UR20][R224.64], !P3 ;  /* 0xa2c00000e0007fae */ /* 0x004fe2000d9a1014 */
[----:B------:R-:W2:Y:S03]  /*1df60*/  LDC R9, c[0x0][0x3a0] ;  /* 0x0000e800ff097b82 */ /* 0x000ea60000000800 */
[----:B------:R-:W5:Y:S04]  /*1df70*/  LDL.64 R232, [R1+0x870] ;  /* 0x0008700001e87983 */ /* 0x000f680000100a00 */
[----:B------:R-:W2:Y:S04]  /*1df80*/  LDL.64 R224, [R1+0x868] ;  /* 0x0008680001e07983 */ /* 0x000ea80000100a00 */
[----:B------:R-:W-:Y:S04]  /*1df90*/  LDGSTS.E [R5+-0x5d200], desc[UR20][R240.64], !P3 ;  /* 0xa2e00000f0057fae */ /* 0x000fe8000d9a1014 */
[----:B------:R1:W-:Y:S04]  /*1dfa0*/  LDGSTS.E [R4+-0x5d000], desc[UR20][R230.64], !P4 ;  /* 0xa3000000e6047fae */ /* 0x0003e8000e1a1014 */
[----:B------:R-:W-:Y:S04]  /*1dfb0*/  LDGSTS.E [R0+-0x5ce00], desc[UR20][R222.64], !P4 ;  /* 0xa3200000de007fae */ /* 0x000fe8000e1a1014 */
[----:B------:R-:W-:Y:S04]  /*1dfc0*/  LDGSTS.E [R6+-0x5cc00], desc[UR20][R238.64], !P4 ;  /* 0xa3400000ee067fae */ /* 0x000fe8000e1a1014 */
[----:B------:R-:W3:Y:S04]  /*1dfd0*/  LDL.64 R230, [R1+0x860] ;  /* 0x0008600001e67983 */ /* 0x000ee80000100a00 */
[----:B------:R-:W3:Y:S04]  /*1dfe0*/  LDL.64 R222, [R1+0x858] ;  /* 0x0008580001de7983 */ /* 0x000ee80000100a00 */
[----:B------:R-:W-:Y:S04]  /*1dff0*/  LDGSTS.E [R0+-0x5ca00], desc[UR20][R236.64], !P4 ;  /* 0xa3600000ec007fae */ /* 0x000fe8000e1a1014 */
[----:B------:R-:W3:Y:S01]  /*1e000*/  LDL.64 R240, [R1+0x850] ;  /* 0x0008500001f07983 */ /* 0x000ee20000100a00 */
[----:B-1----:R-:W-:-:S02]  /*1e010*/  VIADD R4, R7, 0xfffffeb7 ;  /* 0xfffffeb707047836 */ /* 0x002fc40000000000 */
[----:B------:R-:W1:Y:S01]  /*1e020*/  LDC R7, c[0x0][0x3a0] ;  /* 0x0000e800ff077b82 */ /* 0x000e620000000800 */
[----:B------:R-:W3:Y:S04]  /*1e030*/  LDL.64 R238, [R1+0x840] ;  /* 0x0008400001ee7983 */ /* 0x000ee80000100a00 */
[----:B------:R-:W3:Y:S04]  /*1e040*/  LDL.64 R236, [R1+0x838] ;  /* 0x0008380001ec7983 */ /* 0x000ee80000100a00 */
[----:B----4-:R4:W-:Y:S04]  /*1e050*/  LDGSTS.E [R6+-0x5c800], desc[UR20][R228.64], !P5 ;  /* 0xa3800000e4067fae */ /* 0x0109e8000e9a1014 */
[----:B------:R-:W-:Y:S04]  /*1e060*/  LDGSTS.E [R5+-0x5c600], desc[UR20][R220.64], !P5 ;  /* 0xa3a00000dc057fae */ /* 0x000fe8000e9a1014 */
[----:B------:R-:W3:Y:S04]  /*1e070*/  LDL.64 R228, [R1+0xa58] ;  /* 0x000a580001e47983 */ /* 0x000ee80000100a00 */
[----:B------:R-:W3:Y:S01]  /*1e080*/  LDL.64 R220, [R1+0x848] ;  /* 0x0008480001dc7983 */ /* 0x000ee20000100a00 */
[----:B------:R-:W-:-:S02]  /*1e090*/  ISETP.GE.U32.AND P3, PT, R4, 0x7ffffe78, PT ;  /* 0x7ffffe780400780c */ /* 0x000fc40003f66070 */
[----:B------:R-:W-:Y:S01]  /*1e0a0*/  IADD3 R4, PT, PT, R2, 0x100000, RZ ;  /* 0x0010000002047810 */ /* 0x000fe20007ffe0ff */
[----:B----4-:R-:W-:Y:S02]  /*1e0b0*/  VIADD R6, R8, 0xfffffeb6 ;  /* 0xfffffeb608067836 */ /* 0x010fe40000000000 */
[----:B------:R-:W4:Y:S03]  /*1e0c0*/  LDC R8, c[0x0][0x3a0] ;  /* 0x0000e800ff087b82 */ /* 0x000f260000000800 */
[----:B------:R-:W-:Y:S01]  /*1e0d0*/  ISETP.GE.U32.AND P4, PT, R6, 0x7ffffe77, PT ;  /* 0x7ffffe770600780c */ /* 0x000fe20003f86070 */
[----:B-----5:R-:W-:Y:S04]  /*1e0e0*/  LDGSTS.E [R4+-0x5c400], desc[UR20][R232.64], !P5 ;  /* 0xa3c00000e8047fae */ /* 0x020fe8000e9a1014 */
[----:B--2---:R-:W-:Y:S04]  /*1e0f0*/  LDGSTS.E [R0+-0x5c200], desc[UR20][R224.64], !P5 ;  /* 0xa3e00000e0007fae */ /* 0x004fe8000e9a1014 */
[----:B---3--:R2:W-:Y:S04]  /*1e100*/  LDGSTS.E [R5+-0x5c000], desc[UR20][R244.64], !P3 ;  /* 0xa4000000f4057fae */ /* 0x0085e8000d9a1014 */
[----:B------:R-:W3:Y:S04]  /*1e110*/  LDL.64 R232, [R1+0xa50] ;  /* 0x000a500001e87983 */ /* 0x000ee80000100a00 */
[----:B------:R-:W5:Y:S01]  /*1e120*/  LDL.64 R224, [R1+0x830] ;  /* 0x0008300001e07983 */ /* 0x000f620000100a00 */
[----:B--2---:R-:W-:-:S03]  /*1e130*/  VIADD R5, R9, 0xfffffeb5 ;  /* 0xfffffeb509057836 */ /* 0x004fc60000000000 */
[----:B------:R-:W2:Y:S01]  /*1e140*/  LDL.64 R244, [R1+0xa48] ;  /* 0x000a480001f47983 */ /* 0x000ea20000100a00 */
[C---:B------:R-:W-:Y:S01]  /*1e150*/  VIADD R6, R2.reuse, 0x100000 ;  /* 0x0010000002067836 */ /* 0x040fe20000000000 */
[----:B------:R-:W1:Y:S01]  /*1e160*/  LDC R9, c[0x0][0x3a0] ;  /* 0x0000e800ff097b82 */ /* 0x000e620000000800 */
[----:B------:R-:W-:Y:S02]  /*1e170*/  ISETP.GE.U32.AND P5, PT, R5, 0x7ffffe76, PT ;  /* 0x7ffffe760500780c */ /* 0x000fe40003fa6070 */
[----:B------:R-:W-:Y:S01]  /*1e180*/  IADD3 R5, PT, PT, R2, 0x100000, RZ ;  /* 0x0010000002057810 */ /* 0x000fe20007ffe0ff */
[----:B------:R-:W-:Y:S04]  /*1e190*/  LDGSTS.E [R4+-0x5be00], desc[UR20][R230.64], !P3 ;  /* 0xa4200000e6047fae */ /* 0x000fe8000d9a1014 */
[----:B------:R-:W-:Y:S04]  /*1e1a0*/  LDGSTS.E [R0+-0x5bc00], desc[UR20][R222.64], !P3 ;  /* 0xa4400000de007fae */ /* 0x000fe8000d9a1014 */
[----:B------:R-:W2:Y:S04]  /*1e1b0*/  LDL.64 R230, [R1+0x828] ;  /* 0x0008280001e67983 */ /* 0x000ea80000100a00 */
[----:B------:R-:W4:Y:S04]  /*1e1c0*/  LDL.64 R222, [R1+0x820] ;  /* 0x0008200001de7983 */ /* 0x000f280000100a00 */
[----:B------:R-:W-:Y:S04]  /*1e1d0*/  LDGSTS.E [R5+-0x5ba00], desc[UR20][R240.64], !P3 ;  /* 0xa4600000f0057fae */ /* 0x000fe8000d9a1014 */
[----:B------:R-:W4:Y:S04]  /*1e1e0*/  LDL.64 R240, [R1+0x808] ;  /* 0x0008080001f07983 */ /* 0x000f280000100a00 */
[----:B------:R1:W-:Y:S04]  /*1e1f0*/  LDGSTS.E [R4+-0x5b800], desc[UR20][R228.64], !P4 ;  /* 0xa4800000e4047fae */ /* 0x0003e8000e1a1014 */
[----:B------:R-:W-:Y:S04]  /*1e200*/  LDGSTS.E [R0+-0x5b600], desc[UR20][R220.64], !P4 ;  /* 0xa4a00000dc007fae */ /* 0x000fe8000e1a1014 */
[----:B------:R-:W-:Y:S04]  /*1e210*/  LDGSTS.E [R6+-0x5b400], desc[UR20][R238.64], !P4 ;  /* 0xa4c00000ee067fae */ /* 0x000fe8000e1a1014 */
[----:B------:R-:W4:Y:S04]  /*1e220*/  LDL.64 R228, [R1+0x818] ;  /* 0x0008180001e47983 */ /* 0x000f280000100a00 */
[----:B------:R-:W4:Y:S01]  /*1e230*/  LDL.64 R220, [R1+0x810] ;  /* 0x0008100001dc7983 */ /* 0x000f220000100a00 */
[----:B-1----:R-:W-:-:S02]  /*1e240*/  VIADD R4, R7, 0xfffffeb4 ;  /* 0xfffffeb407047836 */ /* 0x002fc40000000000 */
[----:B------:R-:W1:Y:S01]  /*1e250*/  LDC R7, c[0x0][0x3a0] ;  /* 0x0000e800ff077b82 */ /* 0x000e620000000800 */
[----:B------:R-:W-:Y:S02]  /*1e260*/  LDGSTS.E [R0+-0x5b200], desc[UR20][R236.64], !P4 ;  /* 0xa4e00000ec007fae */ /* 0x000fe4000e1a1014 */
[----:B------:R-:W-:Y:S02]  /*1e270*/  ISETP.GE.U32.AND P3, PT, R4, 0x7ffffe75, PT ;  /* 0x7ffffe750400780c */ /* 0x000fe40003f66070 */
[----:B------:R-:W-:Y:S01]  /*1e280*/  IADD3 R4, PT, PT, R2, 0x100000, RZ ;  /* 0x0010000002047810 */ /* 0x000fe20007ffe0ff */
[----:B------:R-:W4:Y:S04]  /*1e290*/  LDL.64 R238, [R1+0x7f8] ;  /* 0x0007f80001ee7983 */ /* 0x000f280000100a00 */
[----:B---3--:R3:W-:Y:S04]  /*1e2a0*/  LDGSTS.E [R6+-0x5b000], desc[UR20][R232.64], !P5 ;  /* 0xa5000000e8067fae */ /* 0x0087e8000e9a1014 */
[----:B-----5:R-:W-:Y:S04]  /*1e2b0*/  LDGSTS.E [R5+-0x5ae00], desc[UR20][R224.64], !P5 ;  /* 0xa5200000e0057fae */ /* 0x020fe8000e9a1014 */
[----:B------:R-:W5:Y:S04]  /*1e2c0*/  LDL.64 R236, [R1+0x7f0] ;  /* 0x0007f00001ec7983 */ /* 0x000f680000100a00 */
[----:B------:R-:W5:Y:S04]  /*1e2d0*/  LDL.64 R232, [R1+0xa28] ;  /* 0x000a280001e87983 */ /* 0x000f680000100a00 */
[----:B------:R-:W5:Y:S04]  /*1e2e0*/  LDL.64 R224, [R1+0x800] ;  /* 0x0008000001e07983 */ /* 0x000f680000100a00 */
[----:B--2---:R-:W-:Y:S04]  /*1e2f0*/  LDGSTS.E [R4+-0x5ac00], desc[UR20][R230.64], !P5 ;  /* 0xa5400000e6047fae */ /* 0x004fe8000e9a1014 */
[----:B----4-:R-:W-:Y:S04]  /*1e300*/  LDGSTS.E [R0+-0x5aa00], desc[UR20][R222.64], !P5 ;  /* 0xa5600000de007fae */ /* 0x010fe8000e9a1014 */
[----:B------:R2:W-:Y:S04]  /*1e310*/  LDGSTS.E [R5+-0x5a800], desc[UR20][R244.64], !P3 ;  /* 0xa5800000f4057fae */ /* 0x0005e8000d9a1014 */
[----:B------:R-:W4:Y:S04]  /*1e320*/  LDL.64 R230, [R1+0xa20] ;  /* 0x000a200001e67983 */ /* 0x000f280000100a00 */
[----:B------:R-:W4:Y:S01]  /*1e330*/  LDL.64 R222, [R1+0x7e8] ;  /* 0x0007e80001de7983 */ /* 0x000f220000100a00 */
[----:B---3--:R-:W-:-:S02]  /*1e340*/  VIADD R6, R8, 0xfffffeb3 ;  /* 0xfffffeb308067836 */ /* 0x008fc40000000000 */
[----:B------:R-:W3:Y:S01]  /*1e350*/  LDC R8, c[0x0][0x3a0] ;  /* 0x0000e800ff087b82 */ /* 0x000ee20000000800 */
[----:B--2---:R-:W-:Y:S01]  /*1e360*/  VIADD R5, R9, 0xfffffeb2 ;  /* 0xfffffeb209057836 */ /* 0x004fe20000000000 */
[----:B------:R-:W2:Y:S04]  /*1e370*/  LDL.64 R244, [R1+0xa18] ;  /* 0x000a180001f47983 */ /* 0x000ea80000100a00 */
[----:B------:R-:W-:Y:S01]  /*1e380*/  LDGSTS.E [R4+-0x5a600], desc[UR20][R228.64], !P3 ;  /* 0xa5a00000e4047fae */ /* 0x000fe2000d9a1014 */
[----:B------:R-:W-:Y:S01]  /*1e390*/  ISETP.GE.U32.AND P4, PT, R6, 0x7ffffe74, PT ;  /* 0x7ffffe740600780c */ /* 0x000fe20003f86070 */
[----:B------:R-:W2:Y:S02]  /*1e3a0*/  LDC R9, c[0x0][0x3a0] ;  /* 0x0000e800ff097b82 */ /* 0x000ea40000000800 */
[----:B------:R-:W-:Y:S04]  /*1e3b0*/  LDGSTS.E [R0+-0x5a400], desc[UR20][R220.64], !P3 ;  /* 0xa5c00000dc007fae */ /* 0x000fe8000d9a1014 */
[----:B------:R-:W2:Y:S04]  /*1e3c0*/  LDL.64 R228, [R1+0x7e0] ;  /* 0x0007e00001e47983 */ /* 0x000ea80000100a00 */
[----:B------:R-:W3:Y:S01]  /*1e3d0*/  LDL.64 R220, [R1+0x7d8] ;  /* 0x0007d80001dc7983 */ /* 0x000ee20000100a00 */
[----:B------:R-:W-:-:S02]  /*1e3e0*/  ISETP.GE.U32.AND P5, PT, R5, 0x7ffffe73, PT ;  /* 0x7ffffe730500780c */ /* 0x000fc40003fa6070 */
[C---:B------:R-:W-:Y:S01]  /*1e3f0*/  IADD3 R5, PT, PT, R2.reuse, 0x100000, RZ ;  /* 0x0010000002057810 */ /* 0x040fe20007ffe0ff */
[----:B------:R-:W-:-:S04]  /*1e400*/  VIADD R6, R2, 0x100000 ;  /* 0x0010000002067836 */ /* 0x000fc80000000000 */
[----:B------:R-:W-:Y:S04]  /*1e410*/  LDGSTS.E [R5+-0x5a200], desc[UR20][R240.64], !P3 ;  /* 0xa5e00000f0057fae */ /* 0x000fe8000d9a1014 */
[----:B-----5:R1:W-:Y:S04]  /*1e420*/  LDGSTS.E [R4+-0x5a000], desc[UR20][R232.64], !P4 ;  /* 0xa6000000e8047fae */ /* 0x0203e8000e1a1014 */
[----:B------:R-:W-:Y:S04]  /*1e430*/  LDGSTS.E [R0+-0x59e00], desc[UR20][R224.64], !P4 ;  /* 0xa6200000e0007fae */ /* 0x000fe8000e1a1014 */
[----:B------:R-:W-:Y:S04]  /*1e440*/  LDGSTS.E [R6+-0x59c00], desc[UR20][R238.64], !P4 ;  /* 0xa6400000ee067fae */ /* 0x000fe8000e1a1014 */
[----:B------:R-:W5:Y:S01]  /*1e450*/  LDL.64 R232, [R1+0x7d0] ;  /* 0x0007d00001e87983 */ /* 0x000f620000100a00 */
[----:B-1----:R-:W-:-:S02]  /*1e460*/  VIADD R4, R7, 0xfffffeb1 ;  /* 0xfffffeb107047836 */ /* 0x002fc40000000000 */
[----:B------:R-:W1:Y:S01]  /*1e470*/  LDC R7, c[0x0][0x3a0] ;  /* 0x0000e800ff077b82 */ /* 0x000e620000000800 */
[----:B------:R-:W5:Y:S02]  /*1e480*/  LDL.64 R224, [R1+0x7c8] ;  /* 0x0007c80001e07983 */ /* 0x000f640000100a00 */
[----:B------:R-:W-:Y:S02]  /*1e490*/  ISETP.GE.U32.AND P3, PT, R4, 0x7ffffe72, PT ;  /* 0x7ffffe720400780c */ /* 0x000fe40003f66070 */
[----:B------:R-:W-:Y:S01]  /*1e4a0*/  LDGSTS.E [R0+-0x59a00], desc[UR20][R236.64], !P4 ;  /* 0xa6600000ec007fae */ /* 0x000fe2000e1a1014 */
[----:B------:R-:W-:-:S03]  /*1e4b0*/  IADD3 R4, PT, PT, R2, 0x100000, RZ ;  /* 0x0010000002047810 */ /* 0x000fc60007ffe0ff */
[----:B------:R-:W5:Y:S04]  /*1e4c0*/  LDL.64 R240, [R1+0x7c0] ;  /* 0x0007c00001f07983 */ /* 0x000f680000100a00 */
[----:B----4-:R4:W-:Y:S04]  /*1e4d0*/  LDGSTS.E [R6+-0x59800], desc[UR20][R230.64], !P5 ;  /* 0xa6800000e6067fae */ /* 0x0109e8000e9a1014 */
[----:B------:R-:W-:Y:S04]  /*1e4e0*/  LDGSTS.E [R5+-0x59600], desc[UR20][R222.64], !P5 ;  /* 0xa6a00000de057fae */ /* 0x000fe8000e9a1014 */
[----:B------:R-:W5:Y:S04]  /*1e4f0*/  LDL.64 R238, [R1+0x7b0] ;  /* 0x0007b00001ee7983 */ /* 0x000f680000100a00 */
[----:B------:R-:W5:Y:S04]  /*1e500*/  LDL.64 R230, [R1+0xa10] ;  /* 0x000a100001e67983 */ /* 0x000f680000100a00 */
[----:B------:R-:W5:Y:S04]  /*1e510*/  LDL.64 R222, [R1+0x7b8] ;  /* 0x0007b80001de7983 */ /* 0x000f680000100a00 */
[----:B------:R-:W5:Y:S04]  /*1e520*/  LDL.64 R236, [R1+0x7a8] ;  /* 0x0007a80001ec7983 */ /* 0x000f680000100a00 */
[----:B--2---:R-:W-:Y:S04]  /*1e530*/  LDGSTS.E [R4+-0x59400], desc[UR20][R228.64], !P5 ;  /* 0xa6c00000e4047fae */ /* 0x004fe8000e9a1014 */
[----:B---3--:R-:W-:Y:S01]  /*1e540*/  LDGSTS.E [R0+-0x59200], desc[UR20][R220.64], !P5 ;  /* 0xa6e00000dc007fae */ /* 0x008fe2000e9a1014 */
[----:B----4-:R-:W-:-:S02]  /*1e550*/  VIADD R6, R8, 0xfffffeb0 ;  /* 0xfffffeb008067836 */ /* 0x010fc40000000000 */
[----:B------:R-:W2:Y:S01]  /*1e560*/  LDC R8, c[0x0][0x3a0] ;  /* 0x0000e800ff087b82 */ /* 0x000ea20000000800 */
[----:B------:R3:W-:Y:S04]  /*1e570*/  LDGSTS.E [R5+-0x59000], desc[UR20][R244.64], !P3 ;  /* 0xa7000000f4057fae */ /* 0x0007e8000d9a1014 */
[----:B------:R-:W4:Y:S04]  /*1e580*/  LDL.64 R228, [R1+0xa08] ;  /* 0x000a080001e47983 */ /* 0x000f280000100a00 */
[----:B------:R-:W2:Y:S01]  /*1e590*/  LDL.64 R220, [R1+0x7a0] ;  /* 0x0007a00001dc7983 */ /* 0x000ea20000100a00 */
[----:B------:R-:W-:Y:S01]  /*1e5a0*/  ISETP.GE.U32.AND P4, PT, R6, 0x7ffffe71, PT ;  /* 0x7ffffe710600780c */ /* 0x000fe20003f86070 */
[----:B---3--:R-:W-:-:S02]  /*1e5b0*/  VIADD R5, R9, 0xfffffeaf ;  /* 0xfffffeaf09057836 */ /* 0x008fc40000000000 */
[----:B------:R-:W3:Y:S04]  /*1e5c0*/  LDL.64 R244, [R1+0xa00] ;  /* 0x000a000001f47983 */ /* 0x000ee80000100a00 */
[----:B-----5:R-:W-:Y:S01]  /*1e5d0*/  LDGSTS.E [R4+-0x58e00], desc[UR20][R232.64], !P3 ;  /* 0xa7200000e8047fae */ /* 0x020fe2000d9a1014 */
[----:B------:R-:W-:Y:S01]  /*1e5e0*/  ISETP.GE.U32.AND P5, PT, R5, 0x7ffffe70, PT ;  /* 0x7ffffe700500780c */ /* 0x000fe20003fa6070 */
[C---:B------:R-:W-:Y:S01]  /*1e5f0*/  VIADD R6, R2.reuse, 0x100000 ;  /* 0x0010000002067836 */ /* 0x040fe20000000000 */
[----:B------:R-:W-:Y:S01]  /*1e600*/  IADD3 R5, PT, PT, R2, 0x100000, RZ ;  /* 0x0010000002057810 */ /* 0x000fe20007ffe0ff */
[----:B------:R-:W-:Y:S01]  /*1e610*/  LDGSTS.E [R0+-0x58c00], desc[UR20][R224.64], !P3 ;  /* 0xa7400000e0007fae */ /* 0x000fe2000d9a1014 */
[----:B------:R-:W5:Y:S03]  /*1e620*/  LDC R9, c[0x0][0x3a0] ;  /* 0x0000e800ff097b82 */ /* 0x000f660000000800 */
[----:B------:R-:W3:Y:S04]  /*1e630*/  LDL.64 R232, [R1+0x798] ;  /* 0x0007980001e87983 */ /* 0x000ee80000100a00 */
[----:B------:R-:W5:Y:S04]  /*1e640*/  LDL.64 R224, [R1+0x2c0] ;  /* 0x0002c00001e07983 */ /* 0x000f680000100a00 */
[----:B------:R-:W-:Y:S04]  /*1e650*/  LDGSTS.E [R5+-0x58a00], desc[UR20][R240.64], !P3 ;  /* 0xa7600000f0057fae */ /* 0x000fe8000d9a1014 */
[----:B------:R1:W-:Y:S04]  /*1e660*/  LDGSTS.E [R4+-0x58800], desc[UR20][R230.64], !P4 ;  /* 0xa7800000e6047fae */ /* 0x0003e8000e1a1014 */
[----:B------:R-:W-:Y:S04]  /*1e670*/  LDGSTS.E [R0+-0x58600], desc[UR20][R222.64], !P4 ;  /* 0xa7a00000de007fae */ /* 0x000fe8000e1a1014 */
[----:B------:R-:W-:Y:S04]  /*1e680*/  LDGSTS.E [R6+-0x58400], desc[UR20][R238.64], !P4 ;  /* 0xa7c00000ee067fae */ /* 0x000fe8000e1a1014 */
[----:B------:R-:W5:Y:S04]  /*1e690*/  LDL.64 R230, [R1+0x790] ;  /* 0x0007900001e67983 */ /* 0x000f680000100a00 */
[----:B------:R-:W5:Y:S04]  /*1e6a0*/  LDL.64 R222, [R1+0x2d8] ;  /* 0x0002d80001de7983 */ /* 0x000f680000100a00 */
[----:B------:R-:W-:Y:S04]  /*1e6b0*/  LDGSTS.E [R0+-0x58200], desc[UR20][R236.64], !P4 ;  /* 0xa7e00000ec007fae */ /* 0x000fe8000e1a1014 */
[----:B------:R-:W5:Y:S01]  /*1e6c0*/  LDL.64 R240, [R1+0x2e0] ;  /* 0x0002e00001f07983 */ /* 0x000f620000100a00 */
[----:B-1----:R-:W-:-:S02]  /*1e6d0*/  VIADD R4, R7, 0xfffffeae ;  /* 0xfffffeae07047836 */ /* 0x002fc40000000000 */
[----:B------:R-:W1:Y:S01]  /*1e6e0*/  LDC R7, c[0x0][0x3a0] ;  /* 0x0000e800ff077b82 */ /* 0x000e620000000800 */
[----:B------:R-:W5:Y:S04]  /*1e6f0*/  LDL.64 R238, [R1+0x2f8] ;  /* 0x0002f80001ee7983 */ /* 0x000f680000100a00 */
[----:B------:R-:W5:Y:S04]  /*1e700*/  LDL.64 R236, [R1+0x300] ;  /* 0x0003000001ec7983 */ /* 0x000f680000100a00 */
[----:B----4-:R4:W-:Y:S04]  /*1e710*/  LDGSTS.E [R6+-0x58000], desc[UR20][R228.64], !P5 ;  /* 0xa8000000e4067fae */ /* 0x0109e8000e9a1014 */
[----:B--2---:R-:W-:Y:S04]  /*1e720*/  LDGSTS.E [R5+-0x57e00], desc[UR20][R220.64], !P5 ;  /* 0xa8200000dc057fae */ /* 0x004fe8000e9a1014 */
[----:B------:R-:W2:Y:S04]  /*1e730*/  LDL.64 R228, [R1+0x9f8] ;  /* 0x0009f80001e47983 */ /* 0x000ea80000100a00 */
[----:B------:R-:W2:Y:S01]  /*1e740*/  LDL.64 R220, [R1+0x788] ;  /* 0x0007880001dc7983 */ /* 0x000ea20000100a00 */
[----:B------:R-:W-:-:S02]  /*1e750*/  ISETP.GE.U32.AND P3, PT, R4, 0x7ffffe6f, PT ;  /* 0x7ffffe6f0400780c */ /* 0x000fc40003f66070 */
[----:B------:R-:W-:Y:S01]  /*1e760*/  IADD3 R4, PT, PT, R2, 0x100000, RZ ;  /* 0x0010000002047810 */ /* 0x000fe20007ffe0ff */
[----:B----4-:R-:W-:Y:S02]  /*1e770*/  VIADD R6, R8, 0xfffffead ;  /* 0xfffffead08067836 */ /* 0x010fe40000000000 */
[----:B------:R-:W4:Y:S03]  /*1e780*/  LDC R8, c[0x0][0x3a0] ;  /* 0x0000e800ff087b82 */ /* 0x000f260000000800 */
[----:B------:R-:W-:Y:S01]  /*1e790*/  ISETP.GE.U32.AND P4, PT, R6, 0x7ffffe6e, PT ;  /* 0x7ffffe6e0600780c */ /* 0x000fe20003f86070 */
[----:B---3--:R-:W-:Y:S04]  /*1e7a0*/  LDGSTS.E [R4+-0x57c00], desc[UR20][R232.64], !P5 ;  /* 0xa8400000e8047fae */ /* 0x008fe8000e9a1014 */
[----:B-----5:R-:W-:Y:S04]  /*1e7b0*/  LDGSTS.E [R0+-0x57a00], desc[UR20][R224.64], !P5 ;  /* 0xa8600000e0007fae */ /* 0x020fe8000e9a1014 */
[----:B------:R3:W-:Y:S04]  /*1e7c0*/  LDGSTS.E [R5+-0x57800], desc[UR20][R244.64], !P3 ;  /* 0xa8800000f4057fae */ /* 0x0007e8000d9a1014 */
[----:B------:R-:W5:Y:S04]  /*1e7d0*/  LDL.64 R232, [R1+0x9f0] ;  /* 0x0009f00001e87983 */ /* 0x000f680000100a00 */
[----:B------:R-:W4:Y:S01]  /*1e7e0*/  LDL.64 R224, [R1+0x780] ;  /* 0x0007800001e07983 */ /* 0x000f220000100a00 */
[----:B---3--:R-:W-:-:S03]  /*1e7f0*/  VIADD R5, R9, 0xfffffeac ;  /* 0xfffffeac09057836 */ /* 0x008fc60000000000 */
[----:B------:R-:W3:Y:S01]  /*1e800*/  LDL.64 R244, [R1+0x9e8] ;  /* 0x0009e80001f47983 */ /* 0x000ee20000100a00 */
[C---:B------:R-:W-:Y:S01]  /*1e810*/  VIADD R6, R2.reuse, 0x100000 ;  /* 0x0010000002067836 */ /* 0x040fe20000000000 */
[----:B------:R-:W1:Y:S01]  /*1e820*/  LDC R9, c[0x0][0x3a0] ;  /* 0x0000e800ff097b82 */ /* 0x000e620000000800 */
[----:B------:R-:W-:Y:S02]  /*1e830*/  ISETP.GE.U32.AND P5, PT, R5, 0x7ffffe6d, PT ;  /* 0x7ffffe6d0500780c */ /* 0x000fe40003fa6070 */
[----:B------:R-:W-:Y:S01]  /*1e840*/  IADD3 R5, PT, PT, R2, 0x100000, RZ ;  /* 0x0010000002057810 */ /* 0x000fe20007ffe0ff */
[----:B------:R-:W-:Y:S04]  /*1e850*/  LDGSTS.E [R4+-0x57600], desc[UR20][R230.64], !P3 ;  /* 0xa8a00000e6047fae */ /* 0x000fe8000d9a1014 */
[----:B------:R-:W-:Y:S04]  /*1e860*/  LDGSTS.E [R0+-0x57400], desc[UR20][R222.64], !P3 ;  /* 0xa8c00000de007fae */ /* 0x000fe8000d9a1014 */
[----:B------:R-:W3:Y:S04]  /*1e870*/  LDL.64 R230, [R1+0x318] ;  /* 0x0003180001e67983 */ /* 0x000ee80000100a00 */
[----:B------:R-:W3:Y:S04]  /*1e880*/  LDL.64 R222, [R1+0x320] ;  /* 0x0003200001de7983 */ /* 0x000ee80000100a00 */
[----:B------:R-:W-:Y:S04]  /*1e890*/  LDGSTS.E [R5+-0x57200], desc[UR20][R240.64], !P3 ;  /* 0xa8e00000f0057fae */ /* 0x000fe8000d9a1014 */
[----:B------:R-:W3:Y:S04]  /*1e8a0*/  LDL.64 R240, [R1+0x340] ;  /* 0x0003400001f07983 */ /* 0x000ee80000100a00 */
[----:B--2---:R1:W-:Y:S04]  /*1e8b0*/  LDGSTS.E [R4+-0x57000], desc[UR20][R228.64], !P4 ;  /* 0xa9000000e4047fae */ /* 0x0043e8000e1a1014 */
[----:B------:R-:W-:Y:S04]  /*1e8c0*/  LDGSTS.E [R0+-0x56e00], desc[UR20][R220.64], !P4 ;  /* 0xa9200000dc007fae */ /* 0x000fe8000e1a1014 */
[----:B------:R-:W-:Y:S04]  /*1e8d0*/  LDGSTS.E [R6+-0x56c00], desc[UR20][R238.64], !P4 ;  /* 0xa9400000ee067fae */ /* 0x000fe8000e1a1014 */
[----:B------:R-:W2:Y:S04]  /*1e8e0*/  LDL.64 R228, [R1+0x330] ;  /* 0x0003300001e47983 */ /* 0x000ea80000100a00 */
[----:B------:R-:W2:Y:S01]  /*1e8f0*/  LDL.64 R220, [R1+0x338] ;  /* 0x0003380001dc7983 */ /* 0x000ea20000100a00 */
[----:B-1----:R-:W-:-:S02]  /*1e900*/  VIADD R4, R7, 0xfffffeab ;  /* 0xfffffeab07047836 */ /* 0x002fc40000000000 */
[----:B------:R-:W1:Y:S01]  /*1e910*/  LDC R7, c[0x0][0x3a0] ;  /* 0x0000e800ff077b82 */ /* 0x000e620000000800 */
[----:B------:R-:W-:Y:S02]  /*1e920*/  LDGSTS.E [R0+-0x56a00], desc[UR20][R236.64], !P4 ;  /* 0xa9600000ec007fae */ /* 0x000fe4000e1a1014 */
[----:B------:R-:W-:Y:S02]  /*1e930*/  ISETP.GE.U32.AND P3, PT, R4, 0x7ffffe6c, PT ;  /* 0x7ffffe6c0400780c */ /* 0x000fe40003f66070 */
[----:B------:R-:W-:Y:S01]  /*1e940*/  IADD3 R4, PT, PT, R2, 0x100000, RZ ;  /* 0x0010000002047810 */ /* 0x000fe20007ffe0ff */
[----:B------:R-:W2:Y:S04]  /*1e950*/  LDL.64 R238, [R1+0x358] ;  /* 0x0003580001ee7983 */ /* 0x000ea80000100a00 */
[----:B-----5:R5:W-:Y:S04]  /*1e960*/  LDGSTS.E [R6+-0x56800], desc[UR20][R232.64], !P5 ;  /* 0xa9800000e8067fae */ /* 0x020be8000e9a1014 */
[----:B----4-:R-:W-:Y:S04]  /*1e970*/  LDGSTS.E [R5+-0x56600], desc[UR20][R224.64], !P5 ;  /* 0xa9a00000e0057fae */ /* 0x010fe8000e9a1014 */
[----:B------:R-:W4:Y:S04]  /*1e980*/  LDL.64 R236, [R1+0x360] ;  /* 0x0003600001ec7983 */ /* 0x000f280000100a00 */
[----:B------:R-:W4:Y:S04]  /*1e990*/  LDL.64 R232, [R1+0x9e0] ;  /* 0x0009e00001e87983 */ /* 0x000f280000100a00 */
[----:B------:R-:W4:Y:S04]  /*1e9a0*/  LDL.64 R224, [R1+0x350] ;  /* 0x0003500001e07983 */ /* 0x000f280000100a00 */
[----:B---3--:R-:W-:Y:S04]  /*1e9b0*/  LDGSTS.E [R4+-0x56400], desc[UR20][R230.64], !P5 ;  /* 0xa9c00000e6047fae */ /* 0x008fe8000e9a1014 */
[----:B------:R-:W-:Y:S04]  /*1e9c0*/  LDGSTS.E [R0+-0x56200], desc[UR20][R222.64], !P5 ;  /* 0xa9e00000de007fae */ /* 0x000fe8000e9a1014 */
[----:B------:R3:W-:Y:S04]  /*1e9d0*/  LDGSTS.E [R5+-0x56000], desc[UR20][R244.64], !P3 ;  /* 0xaa000000f4057fae */ /* 0x0007e8000d9a1014 */
[----:B------:R-:W4:Y:S04]  /*1e9e0*/  LDL.64 R230, [R1+0x9d8] ;  /* 0x0009d80001e67983 */ /* 0x000f280000100a00 */
[----:B------:R-:W4:Y:S01]  /*1e9f0*/  LDL.64 R222, [R1+0x370] ;  /* 0x0003700001de7983 */ /* 0x000f220000100a00 */
[----:B-----5:R-:W-:-:S02]  /*1ea00*/  VIADD R6, R8, 0xfffffeaa ;  /* 0xfffffeaa08067836 */ /* 0x020fc40000000000 */
[----:B------:R-:W5:Y:S01]  /*1ea10*/  LDC R8, c[0x0][0x3a0] ;  /* 0x0000e800ff087b82 */ /* 0x000f620000000800 */
[----:B---3--:R-:W-:Y:S01]  /*1ea20*/  VIADD R5, R9, 0xfffffea9 ;  /* 0xfffffea909057836 */ /* 0x008fe20000000000 */
[----:B------:R-:W3:Y:S04]  /*1ea30*/  LDL.64 R244, [R1+0x9d0] ;  /* 0x0009d00001f47983 */ /* 0x000ee80000100a00 */
[----:B--2---:R-:W-:Y:S01]  /*1ea40*/  LDGSTS.E [R4+-0x55e00], desc[UR20][R228.64], !P3 ;  /* 0xaa200000e4047fae */ /* 0x004fe2000d9a1014 */
        /* <DEDUP_REMOVED lines=9> */
[----:B----4-:R1:W-:Y:S04]  /*1eae0*/  LDGSTS.E [R4+-0x55800], desc[UR20][R232.64], !P4 ;  /* 0xaa800000e8047fae */ /* 0x0103e8000e1a1014 */
[----:B------:R-:W-:Y:S04]  /*1eaf0*/  LDGSTS.E [R0+-0x55600], desc[UR20][R224.64], !P4 ;  /* 0xaaa00000e0007fae */ /* 0x000fe8000e1a1014 */
[----:B------:R-:W-:Y:S04]  /*1eb00*/  LDGSTS.E [R6+-0x55400], desc[UR20][R238.64], !P4 ;  /* 0xaac00000ee067fae */ /* 0x000fe8000e1a1014 */
[----:B------:R-:W4:Y:S01]  /*1eb10*/  LDL.64 R232, [R1+0x390] ;  /* 0x0003900001e87983 */ /* 0x000f220000100a00 */
[----:B-1----:R-:W-:-:S02]  /*1eb20*/  VIADD R4, R7, 0xfffffea8 ;  /* 0xfffffea807047836 */ /* 0x002fc40000000000 */
[----:B------:R-:W1:Y:S01]  /*1eb30*/  LDC R7, c[0x0][0x3a0] ;  /* 0x0000e800ff077b82 */ /* 0x000e620000000800 */
[----:B------:R-:W4:Y:S02]  /*1eb40*/  LDL.64 R224, [R1+0x398] ;  /* 0x0003980001e07983 */ /* 0x000f240000100a00 */
[----:B------:R-:W-:Y:S02]  /*1eb50*/  ISETP.GE.U32.AND P3, PT, R4, 0x7ffffe69, PT ;  /* 0x7ffffe690400780c */ /* 0x000fe40003f66070 */
[----:B------:R-:W-:Y:S01]  /*1eb60*/  LDGSTS.E [R0+-0x55200], desc[UR20][R236.64], !P4 ;  /* 0xaae00000ec007fae */ /* 0x000fe2000e1a1014 */
[----:B------:R-:W-:-:S03]  /*1eb70*/  IADD3 R4, PT, PT, R2, 0x100000, RZ ;  /* 0x0010000002047810 */ /* 0x000fc60007ffe0ff */
[----:B------:R-:W4:Y:S04]  /*1eb80*/  LDL.64 R240, [R1+0x3a0] ;  /* 0x0003a00001f07983 */ /* 0x000f280000100a00 */
[----:B------:R5:W-:Y:S04]  /*1eb90*/  LDGSTS.E [R6+-0x55000], desc[UR20][R230.64], !P5 ;  /* 0xab000000e6067fae */ /* 0x000be8000e9a1014 */
[----:B------:R-:W-:Y:S04]  /*1eba0*/  LDGSTS.E [R5+-0x54e00], desc[UR20][R222.64], !P5 ;  /* 0xab200000de057fae */ /* 0x000fe8000e9a1014 */
[----:B------:R-:W4:Y:S04]  /*1ebb0*/  LDL.64 R238, [R1+0x3b8] ;  /* 0x0003b80001ee7983 */ /* 0x000f280000100a00 */
[----:B------:R-:W4:Y:S04]  /*1ebc0*/  LDL.64 R230, [R1+0x9c8] ;  /* 0x0009c80001e67983 */ /* 0x000f280000100a00 */
[----:B------:R-:W4:Y:S04]  /*1ebd0*/  LDL.64 R222, [R1+0x3b0] ;  /* 0x0003b00001de7983 */ /* 0x000f280000100a00 */
[----:B------:R-:W4:Y:S04]  /*1ebe0*/  LDL.64 R236, [R1+0x3c0] ;  /* 0x0003c00001ec7983 */ /* 0x000f280000100a00 */
[----:B--2---:R-:W-:Y:S04]  /*1ebf0*/  LDGSTS.E [R4+-0x54c00], desc[UR20][R228.64], !P5 ;  /* 0xab400000e4047fae */ /* 0x004fe8000e9a1014 */
[----:B---3--:R-:W-:Y:S01]  /*1ec00*/  LDGSTS.E [R0+-0x54a00], desc[UR20][R220.64], !P5 ;  /* 0xab600000dc007fae */ /* 0x008fe2000e9a1014 */
[----:B-----5:R-:W-:-:S02]  /*1ec10*/  VIADD R6, R8, 0xfffffea7 ;  /* 0xfffffea708067836 */ /* 0x020fc40000000000 */
[----:B------:R-:W2:Y:S01]  /*1ec20*/  LDC R8, c[0x0][0x3a0] ;  /* 0x0000e800ff087b82 */ /* 0x000ea20000000800 */
[----:B------:R3:W-:Y:S04]  /*1ec30*/  LDGSTS.E [R5+-0x54800], desc[UR20][R244.64], !P3 ;  /* 0xab800000f4057fae */ /* 0x0007e8000d9a1014 */
[----:B------:R-:W5:Y:S04]  /*1ec40*/  LDL.64 R228, [R1+0x9c0] ;  /* 0x0009c00001e47983 */ /* 0x000f680000100a00 */
[----:B------:R-:W2:Y:S01]  /*1ec50*/  LDL.64 R220, [R1+0x3e8] ;  /* 0x0003e80001dc7983 */ /* 0x000ea20000100a00 */
[----:B------:R-:W-:Y:S01]  /*1ec60*/  ISETP.GE.U32.AND P4, PT, R6, 0x7ffffe68, PT ;  /* 0x7ffffe680600780c */ /* 0x000fe20003f86070 */
[----:B---3--:R-:W-:-:S02]  /*1ec70*/  VIADD R5, R9, 0xfffffea6 ;  /* 0xfffffea609057836 */ /* 0x008fc40000000000 */
[----:B------:R-:W3:Y:S04]  /*1ec80*/  LDL.64 R244, [R1+0x420] ;  /* 0x0004200001f47983 */ /* 0x000ee80000100a00 */
[----:B----4-:R-:W-:Y:S01]  /*1ec90*/  LDGSTS.E [R4+-0x54600], desc[UR20][R232.64], !P3 ;  /* 0xaba00000e8047fae */ /* 0x010fe2000d9a1014 */
[----:B------:R-:W-:Y:S01]  /*1eca0*/  ISETP.GE.U32.AND P5, PT, R5, 0x7ffffe67, PT ;  /* 0x7ffffe670500780c */ /* 0x000fe20003fa6070 */
[C---:B------:R-:W-:Y:S01]  /*1ecb0*/  VIADD R6, R2.reuse, 0x100000 ;  /* 0x0010000002067836 */ /* 0x040fe20000000000 */
[----:B------:R-:W-:Y:S01]  /*1ecc0*/  IADD3 R5, PT, PT, R2, 0x100000, RZ ;  /* 0x0010000002057810 */ /* 0x000fe20007ffe0ff */
[----:B------:R-:W-:Y:S01]  /*1ecd0*/  LDGSTS.E [R0+-0x54400], desc[UR20][R224.64], !P3 ;  /* 0xabc00000e0007fae */ /* 0x000fe2000d9a1014 */
[----:B------:R-:W4:Y:S03]  /*1ece0*/  LDC R9, c[0x0][0x3a0] ;  /* 0x0000e800ff097b82 */ /* 0x000f260000000800 */
[----:B------:R-:W3:Y:S04]  /*1ecf0*/  LDL.64 R232, [R1+0x3f8] ;  /* 0x0003f80001e87983 */ /* 0x000ee80000100a00 */
[----:B------:R-:W4:Y:S04]  /*1ed00*/  LDL.64 R224, [R1+0x408] ;  /* 0x0004080001e07983 */ /* 0x000f280000100a00 */
[----:B------:R-:W-:Y:S04]  /*1ed10*/  LDGSTS.E [R5+-0x54200], desc[UR20][R240.64], !P3 ;  /* 0xabe00000f0057fae */ /* 0x000fe8000d9a1014 */
[----:B------:R1:W-:Y:S04]  /*1ed20*/  LDGSTS.E [R4+-0x54000], desc[UR20][R230.64], !P4 ;  /* 0xac000000e6047fae */ /* 0x0003e8000e1a1014 */
[----:B------:R-:W-:Y:S04]  /*1ed30*/  LDGSTS.E [R0+-0x53e00], desc[UR20][R222.64], !P4 ;  /* 0xac200000de007fae */ /* 0x000fe8000e1a1014 */
[----:B------:R-:W-:Y:S04]  /*1ed40*/  LDGSTS.E [R6+-0x53c00], desc[UR20][R238.64], !P4 ;  /* 0xac400000ee067fae */ /* 0x000fe8000e1a1014 */
[----:B------:R-:W4:Y:S04]  /*1ed50*/  LDL.64 R230, [R1+0x430] ;  /* 0x0004300001e67983 */ /* 0x000f280000100a00 */
[----:B------:R-:W4:Y:S04]  /*1ed60*/  LDL.64 R222, [R1+0x440] ;  /* 0x0004400001de7983 */ /* 0x000f280000100a00 */
[----:B------:R-:W-:Y:S04]  /*1ed70*/  LDGSTS.E [R0+-0x53a00], desc[UR20][R236.64], !P4 ;  /* 0xac600000ec007fae */ /* 0x000fe8000e1a1014 */
[----:B------:R-:W4:Y:S01]  /*1ed80*/  LDL.64 R240, [R1+0x450] ;  /* 0x0004500001f07983 */ /* 0x000f220000100a00 */
[----:B-1----:R-:W-:-:S02]  /*1ed90*/  VIADD R4, R7, 0xfffffea5 ;  /* 0xfffffea507047836 */ /* 0x002fc40000000000 */
[----:B------:R-:W1:Y:S01]  /*1eda0*/  LDC R7, c[0x0][0x3a0] ;  /* 0x0000e800ff077b82 */ /* 0x000e620000000800 */
[----:B------:R-:W4:Y:S04]  /*1edb0*/  LDL.64 R238, [R1+0x480] ;  /* 0x0004800001ee7983 */ /* 0x000f280000100a00 */
[----:B------:R-:W4:Y:S04]  /*1edc0*/  LDL.64 R236, [R1+0x490] ;  /* 0x0004900001ec7983 */ /* 0x000f280000100a00 */
[----:B-----5:R5:W-:Y:S04]  /*1edd0*/  LDGSTS.E [R6+-0x53800], desc[UR20][R228.64], !P5 ;  /* 0xac800000e4067fae */ /* 0x020be8000e9a1014 */
[----:B--2---:R-:W-:Y:S04]  /*1ede0*/  LDGSTS.E [R5+-0x53600], desc[UR20][R220.64], !P5 ;  /* 0xaca00000dc057fae */ /* 0x004fe8000e9a1014 */
[----:B------:R-:W2:Y:S04]  /*1edf0*/  LDL.64 R228, [R1+0x460] ;  /* 0x0004600001e47983 */ /* 0x000ea80000100a00 */
[----:B------:R-:W2:Y:S01]  /*1ee00*/  LDL.64 R220, [R1+0x470] ;  /* 0x0004700001dc7983 */ /* 0x000ea20000100a00 */
[----:B------:R-:W-:-:S02]  /*1ee10*/  ISETP.GE.U32.AND P3, PT, R4, 0x7ffffe66, PT ;  /* 0x7ffffe660400780c */ /* 0x000fc40003f66070 */
[----:B------:R-:W-:Y:S01]  /*1ee20*/  IADD3 R4, PT, PT, R2, 0x100000, RZ ;  /* 0x0010000002047810 */ /* 0x000fe20007ffe0ff */
[----:B-----5:R-:W-:Y:S02]  /*1ee30*/  VIADD R6, R8, 0xfffffea4 ;  /* 0xfffffea408067836 */ /* 0x020fe40000000000 */
[----:B------:R-:W5:Y:S03]  /*1ee40*/  LDC R8, c[0x0][0x3a0] ;  /* 0x0000e800ff087b82 */ /* 0x000f660000000800 */
[----:B------:R-:W-:Y:S01]  /*1ee50*/  ISETP.GE.U32.AND P4, PT, R6, 0x7ffffe65, PT ;  /* 0x7ffffe650600780c */ /* 0x000fe20003f86070 */
[----:B---3--:R-:W-:Y:S04]  /*1ee60*/  LDGSTS.E [R4+-0x53400], desc[UR20][R232.64], !P5 ;  /* 0xacc00000e8047fae */ /* 0x008fe8000e9a1014 */
[----:B----4-:R-:W-:Y:S04]  /*1ee70*/  LDGSTS.E [R0+-0x53200], desc[UR20][R224.64], !P5 ;  /* 0xace00000e0007fae */ /* 0x010fe8000e9a1014 */
[----:B------:R3:W-:Y:S04]  /*1ee80*/  LDGSTS.E [R5+-0x53000], desc[UR20][R244.64], !P3 ;  /* 0xad000000f4057fae */ /* 0x0007e8000d9a1014 */
[----:B------:R-:W4:Y:S04]  /*1ee90*/  LDL.64 R232, [R1+0x4a8] ;  /* 0x0004a80001e87983 */ /* 0x000f280000100a00 */
[----:B------:R-:W5:Y:S01]  /*1eea0*/  LDL.64 R224, [R1+0x4b8] ;  /* 0x0004b80001e07983 */ /* 0x000f620000100a00 */
        /* <DEDUP_REMOVED lines=23> */
[----:B----4-:R4:W-:Y:S04]  /*1f020*/  LDGSTS.E [R6+-0x52000], desc[UR20][R232.64], !P5 ;  /* 0xae000000e8067fae */ /* 0x0109e8000e9a1014 */
[----:B-----5:R-:W-:Y:S04]  /*1f030*/  LDGSTS.E [R5+-0x51e00], desc[UR20][R224.64], !P5 ;  /* 0xae200000e0057fae */ /* 0x020fe8000e9a1014 */
[----:B------:R-:W5:Y:S04]  /*1f040*/  LDL.64 R236, [R1+0x570] ;  /* 0x0005700001ec7983 */ /* 0x000f680000100a00 */
[----:B------:R-:W5:Y:S04]  /*1f050*/  LDL.64 R232, [R1+0x540] ;  /* 0x0005400001e87983 */ /* 0x000f680000100a00 */
[----:B------:R-:W5:Y:S04]  /*1f060*/  LDL.64 R224, [R1+0x550] ;  /* 0x0005500001e07983 */ /* 0x000f680000100a00 */
[----:B---3--:R-:W-:Y:S04]  /*1f070*/  LDGSTS.E [R4+-0x51c00], desc[UR20][R230.64], !P5 ;  /* 0xae400000e6047fae */ /* 0x008fe8000e9a1014 */
[----:B------:R-:W-:Y:S04]  /*1f080*/  LDGSTS.E [R0+-0x51a00], desc[UR20][R222.64], !P5 ;  /* 0xae600000de007fae */ /* 0x000fe8000e9a1014 */
[----:B------:R3:W-:Y:S04]  /*1f090*/  LDGSTS.E [R5+-0x51800], desc[UR20][R244.64], !P3 ;  /* 0xae800000f4057fae */ /* 0x0007e8000d9a1014 */
[----:B------:R-:W5:Y:S04]  /*1f0a0*/  LDL.64 R230, [R1+0x580] ;  /* 0x0005800001e67983 */ /* 0x000f680000100a00 */
[----:B------:R-:W5:Y:S01]  /*1f0b0*/  LDL.64 R222, [R1+0x590] ;  /* 0x0005900001de7983 */ /* 0x000f620000100a00 */
[----:B----4-:R-:W-:-:S02]  /*1f0c0*/  VIADD R6, R8, 0xfffffea1 ;  /* 0xfffffea108067836 */ /* 0x010fc40000000000 */
[----:B------:R-:W4:Y:S01]  /*1f0d0*/  LDC R8, c[0x0][0x3a0] ;  /* 0x0000e800ff087b82 */ /* 0x000f220000000800 */
        /* <DEDUP_REMOVED lines=23> */
[----:B------:R4:W-:Y:S04]  /*1f250*/  LDGSTS.E [R6+-0x50800], desc[UR20][R230.64], !P5 ;  /* 0xaf800000e6067fae */ /* 0x0009e8000e9a1014 */
        /* <DEDUP_REMOVED lines=93> */
[----:B------:R-:W-:-:S05]  /*1f830*/  IADD3 R5, PT, PT, R2, 0x100000, RZ ;  /* 0x0010000002057810 */ /* 0x000fca0007ffe0ff */
[----:B------:R-:W-:Y:S01]  /*1f840*/  LDGSTS.E [R5+-0x4ca00], desc[UR20][R240.64], !P3 ;  /* 0xb3600000f0057fae */ /* 0x000fe2000d9a1014 */
[----:B------:R-:W-:-:S03]  /*1f850*/  VIADD R6, R2, 0x100000 ;  /* 0x0010000002067836 */ /* 0x000fc60000000000 */
[----:B------:R1:W-:Y:S04]  /*1f860*/  LDGSTS.E [R4+-0x4c800], desc[UR20][R238.64], !P4 ;  /* 0xb3800000ee047fae */ /* 0x0003e8000e1a1014 */
[----:B----4-:R-:W-:Y:S04]  /*1f870*/  LDGSTS.E [R0+-0x4c600], desc[UR20][R224.64], !P4 ;  /* 0xb3a00000e0007fae */ /* 0x010fe8000e1a1014 */
[----:B------:R-:W4:Y:S01]  /*1f880*/  LDL.64 R240, [R1+0x9b8] ;  /* 0x0009b80001f07983 */ /* 0x000f220000100a00 */
[----:B-1----:R-:W-:-:S03]  /*1f890*/  VIADD R4, R7, 0xfffffe96 ;  /* 0xfffffe9607047836 */ /* 0x002fc60000000000 */
[----:B------:R-:W4:Y:S01]  /*1f8a0*/  LDL.64 R238, [R1+0x6f8] ;  /* 0x0006f80001ee7983 */ /* 0x000f220000100a00 */
[----:B------:R-:W1:Y:S03]  /*1f8b0*/  LDC R7, c[0x0][0x3a0] ;  /* 0x0000e800ff077b82 */ /* 0x000e660000000800 */
[----:B------:R-:W4:Y:S01]  /*1f8c0*/  LDL.64 R224, [R1+0x6e8] ;  /* 0x0006e80001e07983 */ /* 0x000f220000100a00 */
[----:B------:R-:W-:-:S03]  /*1f8d0*/  ISETP.GE.U32.AND P3, PT, R4, 0x7ffffe57, PT ;  /* 0x7ffffe570400780c */ /* 0x000fc60003f66070 */
[----:B------:R-:W-:Y:S01]  /*1f8e0*/  LDGSTS.E [R6+-0x4c400], desc[UR20][R236.64], !P4 ;  /* 0xb3c00000ec067fae */ /* 0x000fe2000e1a1014 */
[----:B------:R-:W-:-:S03]  /*1f8f0*/  IADD3 R4, PT, PT, R2, 0x100000, RZ ;  /* 0x0010000002047810 */ /* 0x000fc60007ffe0ff */
[----:B------:R-:W-:Y:S04]  /*1f900*/  LDGSTS.E [R0+-0x4c200], desc[UR20][R232.64], !P4 ;  /* 0xb3e00000e8007fae */ /* 0x000fe8000e1a1014 */
[----:B------:R5:W-:Y:S04]  /*1f910*/  LDGSTS.E [R6+-0x4c000], desc[UR20][R222.64], !P5 ;  /* 0xb4000000de067fae */ /* 0x000be8000e9a1014 */
[----:B------:R-:W4:Y:S04]  /*1f920*/  LDL.64 R236, [R1+0x6d0] ;  /* 0x0006d00001ec7983 */ /* 0x000f280000100a00 */
[----:B------:R-:W-:Y:S04]  /*1f930*/  LDGSTS.E [R5+-0x4be00], desc[UR20][R230.64], !P5 ;  /* 0xb4200000e6057fae */ /* 0x000fe8000e9a1014 */
[----:B------:R-:W4:Y:S04]  /*1f940*/  LDL.64 R222, [R1+0x9b0] ;  /* 0x0009b00001de7983 */ /* 0x000f280000100a00 */
[----:B------:R-:W4:Y:S04]  /*1f950*/  LDL.64 R232, [R1+0x6c0] ;  /* 0x0006c00001e87983 */ /* 0x000f280000100a00 */
[----:B------:R-:W4:Y:S04]  /*1f960*/  LDL.64 R230, [R1+0x6b0] ;  /* 0x0006b00001e67983 */ /* 0x000f280000100a00 */
[----:B--2---:R-:W-:Y:S04]  /*1f970*/  LDGSTS.E [R4+-0x4bc00], desc[UR20][R228.64], !P5 ;  /* 0xb4400000e4047fae */ /* 0x004fe8000e9a1014 */
[----:B---3--:R-:W-:Y:S04]  /*1f980*/  LDGSTS.E [R0+-0x4ba00], desc[UR20][R220.64], !P5 ;  /* 0xb4600000dc007fae */ /* 0x008fe8000e9a1014 */
[----:B------:R-:W2:Y:S04]  /*1f990*/  LDL.64 R228, [R1+0x9a8] ;  /* 0x0009a80001e47983 */ /* 0x000ea80000100a00 */
[----:B------:R-:W3:Y:S01]  /*1f9a0*/  LDL.64 R220, [R1+0x6a0] ;  /* 0x0006a00001dc7983 */ /* 0x000ee20000100a00 */
[----:B-----5:R-:W-:-:S02]  /*1f9b0*/  VIADD R6, R8, 0xfffffe95 ;  /* 0xfffffe9508067836 */ /* 0x020fc40000000000 */
[----:B------:R-:W5:Y:S03]  /*1f9c0*/  LDC R8, c[0x0][0x3a0] ;  /* 0x0000e800ff087b82 */ /* 0x000f660000000800 */
[----:B------:R-:W-:Y:S01]  /*1f9d0*/  ISETP.GE.U32.AND P4, PT, R6, 0x7ffffe56, PT ;  /* 0x7ffffe560600780c */ /* 0x000fe20003f86070 */
[----:B----4-:R4:W-:Y:S04]  /*1f9e0*/  LDGSTS.E [R5+-0x4b800], desc[UR20][R240.64], !P3 ;  /* 0xb4800000f0057fae */ /* 0x0109e8000d9a1014 */
[----:B------:R-:W-:Y:S04]  /*1f9f0*/  LDGSTS.E [R4+-0x4b600], desc[UR20][R238.64], !P3 ;  /* 0xb4a00000ee047fae */ /* 0x000fe8000d9a1014 */
[----:B------:R-:W-:Y:S01]  /*1fa00*/  LDGSTS.E [R0+-0x4b400], desc[UR20][R224.64], !P3 ;  /* 0xb4c00000e0007fae */ /* 0x000fe2000d9a1014 */
[----:B----4-:R-:W-:-:S03]  /*1fa10*/  VIADD R5, R9, 0xfffffe94 ;  /* 0xfffffe9409057836 */ /* 0x010fc60000000000 */
[----:B------:R-:W4:Y:S01]  /*1fa20*/  LDL.64 R240, [R1+0x690] ;  /* 0x0006900001f07983 */ /* 0x000f220000100a00 */
[C---:B------:R-:W-:Y:S01]  /*1fa30*/  VIADD R6, R2.reuse, 0x100000 ;  /* 0x0010000002067836 */ /* 0x040fe20000000000 */
[----:B------:R-:W2:Y:S01]  /*1fa40*/  LDC R9, c[0x0][0x3a0] ;  /* 0x0000e800ff097b82 */ /* 0x000ea20000000800 */
[----:B------:R-:W-:Y:S01]  /*1fa50*/  ISETP.GE.U32.AND P5, PT, R5, 0x7ffffe55, PT ;  /* 0x7ffffe550500780c */ /* 0x000fe20003fa6070 */
[----:B------:R-:W5:Y:S01]  /*1fa60*/  LDL.64 R238, [R1+0x688] ;  /* 0x0006880001ee7983 */ /* 0x000f620000100a00 */
[----:B------:R-:W-:-:S03]  /*1fa70*/  IADD3 R5, PT, PT, R2, 0x100000, RZ ;  /* 0x0010000002057810 */ /* 0x000fc60007ffe0ff */
[----:B------:R-:W5:Y:S04]  /*1fa80*/  LDL.64 R224, [R1+0x9a0] ;  /* 0x0009a00001e07983 */ /* 0x000f680000100a00 */
[----:B------:R-:W-:Y:S04]  /*1fa90*/  LDGSTS.E [R5+-0x4b200], desc[UR20][R244.64], !P3 ;  /* 0xb4e00000f4057fae */ /* 0x000fe8000d9a1014 */
[----:B------:R1:W-:Y:S04]  /*1faa0*/  LDGSTS.E [R4+-0x4b000], desc[UR20][R222.64], !P4 ;  /* 0xb5000000de047fae */ /* 0x0003e8000e1a1014 */
[----:B------:R-:W-:Y:S04]  /*1fab0*/  LDGSTS.E [R0+-0x4ae00], desc[UR20][R236.64], !P4 ;  /* 0xb5200000ec007fae */ /* 0x000fe8000e1a1014 */
[----:B------:R-:W-:Y:S04]  /*1fac0*/  LDGSTS.E [R6+-0x4ac00], desc[UR20][R232.64], !P4 ;  /* 0xb5400000e8067fae */ /* 0x000fe8000e1a1014 */
[----:B------:R-:W5:Y:S04]  /*1fad0*/  LDL.64 R222, [R1+0x678] ;  /* 0x0006780001de7983 */ /* 0x000f680000100a00 */
[----:B------:R-:W-:Y:S04]  /*1fae0*/  LDGSTS.E [R0+-0x4aa00], desc[UR20][R230.64], !P4 ;  /* 0xb5600000e6007fae */ /* 0x000fe8000e1a1014 */
[----:B------:R-:W5:Y:S01]  /*1faf0*/  LDL.64 R236, [R1+0x668] ;  /* 0x0006680001ec7983 */ /* 0x000f620000100a00 */
[----:B-1----:R-:W-:-:S02]  /*1fb00*/  VIADD R4, R7, 0xfffffe93 ;  /* 0xfffffe9307047836 */ /* 0x002fc40000000000 */
[----:B------:R-:W1:Y:S01]  /*1fb10*/  LDC R7, c[0x0][0x3a0] ;  /* 0x0000e800ff077b82 */ /* 0x000e620000000800 */
[----:B------:R-:W5:Y:S04]  /*1fb20*/  LDL.64 R232, [R1+0x998] ;  /* 0x0009980001e87983 */ /* 0x000f680000100a00 */
[----:B------:R-:W5:Y:S04]  /*1fb30*/  LDL.64 R230, [R1+0x648] ;  /* 0x0006480001e67983 */ /* 0x000f680000100a00 */
[----:B------:R-:W5:Y:S04]  /*1fb40*/  LDL.64 R244, [R1+0x990] ;  /* 0x0009900001f47983 */ /* 0x000f680000100a00 */
[----:B--2---:R-:W-:Y:S04]  /*1fb50*/  LDGSTS.E [R6+-0x4a800], desc[UR20][R228.64], !P5 ;  /* 0xb5800000e4067fae */ /* 0x004fe8000e9a1014 */
[----:B---3--:R-:W-:Y:S01]  /*1fb60*/  LDGSTS.E [R5+-0x4a600], desc[UR20][R220.64], !P5 ;  /* 0xb5a00000dc057fae */ /* 0x008fe2000e9a1014 */
[----:B------:R-:W-:-:S03]  /*1fb70*/  ISETP.GE.U32.AND P3, PT, R4, 0x7ffffe54, PT ;  /* 0x7ffffe540400780c */ /* 0x000fc60003f66070 */
[----:B------:R-:W2:Y:S04]  /*1fb80*/  LDL.64 R228, [R1+0x638] ;  /* 0x0006380001e47983 */ /* 0x000ea80000100a00 */
[----:B------:R-:W3:Y:S01]  /*1fb90*/  LDL.64 R220, [R1+0x658] ;  /* 0x0006580001dc7983 */ /* 0x000ee20000100a00 */
[----:B------:R-:W-:-:S05]  /*1fba0*/  IADD3 R4, PT, PT, R2, 0x100000, RZ ;  /* 0x0010000002047810 */ /* 0x000fca0007ffe0ff */
[----:B----4-:R-:W-:Y:S04]  /*1fbb0*/  LDGSTS.E [R4+-0x4a400], desc[UR20][R240.64], !P5 ;  /* 0xb5c00000f0047fae */ /* 0x010fe8000e9a1014 */
[----:B-----5:R-:W-:Y:S04]  /*1fbc0*/  LDGSTS.E [R0+-0x4a200], desc[UR20][R238.64], !P5 ;  /* 0xb5e00000ee007fae */ /* 0x020fe8000e9a1014 */
[----:B------:R4:W-:Y:S04]  /*1fbd0*/  LDGSTS.E [R5+-0x4a000], desc[UR20][R224.64], !P3 ;  /* 0xb6000000e0057fae */ /* 0x0009e8000d9a1014 */
[----:B------:R-:W5:Y:S04]  /*1fbe0*/  LDL.64 R240, [R1+0x600] ;  /* 0x0006000001f07983 */ /* 0x000f680000100a00 */
[----:B------:R-:W2:Y:S01]  /*1fbf0*/  LDL.64 R238, [R1+0x988] ;  /* 0x0009880001ee7983 */ /* 0x000ea20000100a00 */
[----:B----4-:R-:W-:-:S03]  /*1fc00*/  VIADD R5, R9, 0xfffffe91 ;  /* 0xfffffe9109057836 */ /* 0x010fc60000000000 */
[----:B------:R-:W4:Y:S01]  /*1fc10*/  LDL.64 R224, [R1+0x618] ;  /* 0x0006180001e07983 */ /* 0x000f220000100a00 */
[----:B------:R-:W-:Y:S01]  /*1fc20*/  VIADD R6, R8, 0xfffffe92 ;  /* 0xfffffe9208067836 */ /* 0x000fe20000000000 */
[----:B------:R-:W1:Y:S01]  /*1fc30*/  LDC R9, c[0x0][0x3a0] ;  /* 0x0000e800ff097b82 */ /* 0x000e620000000800 */
[----:B------:R-:W-:Y:S02]  /*1fc40*/  ISETP.GE.U32.AND P5, PT, R5, 0x7ffffe52, PT ;  /* 0x7ffffe520500780c */ /* 0x000fe40003fa6070 */
[----:B------:R-:W-:Y:S01]  /*1fc50*/  IADD3 R5, PT, PT, R2, 0x100000, RZ ;  /* 0x0010000002057810 */ /* 0x000fe20007ffe0ff */
[----:B------:R-:W-:Y:S04]  /*1fc60*/  LDGSTS.E [R4+-0x49e00], desc[UR20][R222.64], !P3 ;  /* 0xb6200000de047fae */ /* 0x000fe8000d9a1014 */
[----:B------:R-:W1:Y:S01]  /*1fc70*/  LDC R8, c[0x0][0x3a0] ;  /* 0x0000e800ff087b82 */ /* 0x000e620000000800 */
[----:B------:R-:W-:Y:S04]  /*1fc80*/  LDGSTS.E [R0+-0x49c00], desc[UR20][R236.64], !P3 ;  /* 0xb6400000ec007fae */ /* 0x000fe8000d9a1014 */
[----:B------:R-:W4:Y:S04]  /*1fc90*/  LDL.64 R222, [R1+0x608] ;  /* 0x0006080001de7983 */ /* 0x000f280000100a00 */
[----:B------:R-:W5:Y:S04]  /*1fca0*/  LDL.64 R236, [R1+0x5f0] ;  /* 0x0005f00001ec7983 */ /* 0x000f680000100a00 */
[----:B---3--:R-:W-:Y:S04]  /*1fcb0*/  LDGSTS.E [R5+-0x49a00], desc[UR20][R220.64], !P3 ;  /* 0xb6600000dc057fae */ /* 0x008fe8000d9a1014 */
[----:B------:R-:W3:Y:S01]  /*1fcc0*/  LDL.64 R220, [R1+0x5e0] ;  /* 0x0005e00001dc7983 */ /* 0x000ee20000100a00 */
[----:B------:R-:W-:Y:S01]  /*1fcd0*/  ISETP.GE.U32.AND P4, PT, R6, 0x7ffffe53, PT ;  /* 0x7ffffe530600780c */ /* 0x000fe20003f86070 */
[----:B------:R-:W-:-:S12]  /*1fce0*/  VIADD R6, R2, 0x100000 ;  /* 0x0010000002067836 */ /* 0x000fd80000000000 */
[----:B------:R1:W-:Y:S04]  /*1fcf0*/  LDGSTS.E [R4+-0x49800], desc[UR20][R232.64], !P4 ;  /* 0xb6800000e8047fae */ /* 0x0003e8000e1a1014 */
[----:B------:R-:W-:Y:S04]  /*1fd00*/  LDGSTS.E [R0+-0x49600], desc[UR20][R230.64], !P4 ;  /* 0xb6a00000e6007fae */ /* 0x000fe8000e1a1014 */
[----:B--2---:R-:W-:Y:S04]  /*1fd10*/  LDGSTS.E [R6+-0x49400], desc[UR20][R228.64], !P4 ;  /* 0xb6c00000e4067fae */ /* 0x004fe8000e1a1014 */
[----:B------:R-:W2:Y:S01]  /*1fd20*/  LDL.64 R232, [R1+0x5d0] ;  /* 0x0005d00001e87983 */ /* 0x000ea20000100a00 */
[----:B-1----:R-:W-:-:S02]  /*1fd30*/  VIADD R4, R7, 0xfffffe90 ;  /* 0xfffffe9007047836 */ /* 0x002fc40000000000 */
[----:B------:R-:W1:Y:S01]  /*1fd40*/  LDC R7, c[0x0][0x3a0] ;  /* 0x0000e800ff077b82 */ /* 0x000e620000000800 */
[----:B------:R-:W2:Y:S04]  /*1fd50*/  LDL.64 R230, [R1+0x978] ;  /* 0x0009780001e67983 */ /* 0x000ea80000100a00 */
[----:B------:R-:W2:Y:S01]  /*1fd60*/  LDL.64 R228, [R1+0x5c0] ;  /* 0x0005c00001e47983 */ /* 0x000ea20000100a00 */
[----:B------:R-:W-:Y:S02]  /*1fd70*/  ISETP.GE.U32.AND P3, PT, R4, 0x7ffffe51, PT ;  /* 0x7ffffe510400780c */ /* 0x000fe40003f66070 */
[----:B------:R-:W-:Y:S01]  /*1fd80*/  IADD3 R4, PT, PT, R2, 0x100000, RZ ;  /* 0x0010000002047810 */ /* 0x000fe20007ffe0ff */
[----:B------:R-:W-:Y:S04]  /*1fd90*/  LDGSTS.E [R0+-0x49200], desc[UR20][R66.64], !P4 ;  /* 0xb6e0000042007fae */ /* 0x000fe8000e1a1014 */
[----:B------:R1:W-:Y:S04]  /*1fda0*/  LDGSTS.E [R6+-0x49000], desc[UR20][R244.64], !P5 ;  /* 0xb7000000f4067fae */ /* 0x0003e8000e9a1014 */
[----:B----4-:R-:W-:Y:S04]  /*1fdb0*/  LDGSTS.E [R5+-0x48e00], desc[UR20][R224.64], !P5 ;  /* 0xb7200000e0057fae */ /* 0x010fe8000e9a1014 */
[----:B------:R-:W-:Y:S04]  /*1fdc0*/  LDGSTS.E [R4+-0x48c00], desc[UR20][R222.64], !P5 ;  /* 0xb7400000de047fae */ /* 0x000fe8000e9a1014 */
[----:B-----5:R-:W-:Y:S04]  /*1fdd0*/  LDGSTS.E [R0+-0x48a00], desc[UR20][R240.64], !P5 ;  /* 0xb7600000f0007fae */ /* 0x020fe8000e9a1014 */
[----:B------:R-:W4:Y:S04]  /*1fde0*/  LDL.64 R224, [R1+0x5a8] ;  /* 0x0005a80001e07983 */ /* 0x000f280000100a00 */
[----:B------:R-:W5:Y:S04]  /*1fdf0*/  LDL.64 R222, [R1+0x970] ;  /* 0x0009700001de7983 */ /* 0x000f680000100a00 */
[----:B------:R1:W-:Y:S04]  /*1fe00*/  LDGSTS.E [R5+-0x48800], desc[UR20][R238.64], !P3 ;  /* 0xb7800000ee057fae */ /* 0x0003e8000d9a1014 */
[----:B------:R-:W-:Y:S04]  /*1fe10*/  LDGSTS.E [R4+-0x48600], desc[UR20][R236.64], !P3 ;  /* 0xb7a00000ec047fae */ /* 0x000fe8000d9a1014 */
[----:B---3--:R-:W-:Y:S04]  /*1fe20*/  LDGSTS.E [R0+-0x48400], desc[UR20][R220.64], !P3 ;  /* 0xb7c00000dc007fae */ /* 0x008fe8000d9a1014 */
[----:B------:R-:W3:Y:S01]  /*1fe30*/  LDL.64 R220, [R1+0x968] ;  /* 0x0009680001dc7983 */ /* 0x000ee20000100a00 */
[----:B-1----:R-:W-:-:S02]  /*1fe40*/  VIADD R6, R8, 0xfffffe8f ;  /* 0xfffffe8f08067836 */ /* 0x002fc40000000000 */
[----:B------:R-:W-:Y:S01]  /*1fe50*/  VIADD R5, R9, 0xfffffe8e ;  /* 0xfffffe8e09057836 */ /* 0x000fe20000000000 */
[----:B------:R-:W1:Y:S02]  /*1fe60*/  LDC R8, c[0x0][0x3a0] ;  /* 0x0000e800ff087b82 */ /* 0x000e640000000800 */
[----:B------:R-:W-:Y:S02]  /*1fe70*/  ISETP.GE.U32.AND P4, PT, R6, 0x7ffffe50, PT ;  /* 0x7ffffe500600780c */ /* 0x000fe40003f86070 */
[----:B------:R-:W-:Y:S02]  /*1fe80*/  ISETP.GE.U32.AND P5, PT, R5, 0x7ffffe4f, PT ;  /* 0x7ffffe4f0500780c */ /* 0x000fe40003fa6070 */
[C---:B------:R-:W-:Y:S01]  /*1fe90*/  IADD3 R5, PT, PT, R2.reuse, 0x100000, RZ ;  /* 0x0010000002057810 */ /* 0x040fe20007ffe0ff */
[----:B------:R-:W-:Y:S01]  /*1fea0*/  VIADD R6, R2, 0x100000 ;  /* 0x0010000002067836 */ /* 0x000fe20000000000 */
[----:B------:R-:W1:Y:S03]  /*1feb0*/  LDC R9, c[0x0][0x3a0] ;  /* 0x0000e800ff097b82 */ /* 0x000e660000000800 */
[----:B--2---:R-:W-:Y:S04]  /*1fec0*/  LDGSTS.E [R5+-0x48200], desc[UR20][R232.64], !P3 ;  /* 0xb7e00000e8057fae */ /* 0x004fe8000d9a1014 */
[----:B------:R2:W-:Y:S04]  /*1fed0*/  LDGSTS.E [R4+-0x48000], desc[UR20][R230.64], !P4 ;  /* 0xb8000000e6047fae */ /* 0x0005e8000e1a1014 */
[----:B------:R-:W-:Y:S04]  /*1fee0*/  LDGSTS.E [R0+-0x47e00], desc[UR20][R228.64], !P4 ;  /* 0xb8200000e4007fae */ /* 0x000fe8000e1a1014 */
[----:B------:R-:W-:Y:S01]  /*1fef0*/  LDGSTS.E [R6+-0x47c00], desc[UR20][R242.64], !P4 ;  /* 0xb8400000f2067fae */ /* 0x000fe2000e1a1014 */
[----:B--2---:R-:W-:-:S02]  /*1ff00*/  VIADD R4, R7, 0xfffffe8d ;  /* 0xfffffe8d07047836 */ /* 0x004fc40000000000 */
[----:B------:R-:W2:Y:S01]  /*1ff10*/  LDC R7, c[0x0][0x3a0] ;  /* 0x0000e800ff077b82 */ /* 0x000ea20000000800 */
[----:B------:R-:W2:Y:S02]  /*1ff20*/  LDL.64 R242, [R1+0x960] ;  /* 0x0009600001f27983 */ /* 0x000ea40000100a00 */
[----:B------:R-:W-:Y:S02]  /*1ff30*/  ISETP.GE.U32.AND P3, PT, R4, 0x7ffffe4e, PT ;  /* 0x7ffffe4e0400780c */ /* 0x000fe40003f66070 */
[----:B------:R-:W-:Y:S01]  /*1ff40*/  IADD3 R4, PT, PT, R2, 0x100000, RZ ;  /* 0x0010000002047810 */ /* 0x000fe20007ffe0ff */
[----:B----4-:R-:W-:Y:S04]  /*1ff50*/  LDGSTS.E [R0+-0x47a00], desc[UR20][R224.64], !P4 ;  /* 0xb8600000e0007fae */ /* 0x010fe8000e1a1014 */
[----:B-----5:R1:W-:Y:S04]  /*1ff60*/  LDGSTS.E [R6+-0x47800], desc[UR20][R222.64], !P5 ;  /* 0xb8800000de067fae */ /* 0x0203e8000e9a1014 */
[----:B------:R-:W-:Y:S04]  /*1ff70*/  LDGSTS.E [R5+-0x47600], desc[UR20][R234.64], !P5 ;  /* 0xb8a00000ea057fae */ /* 0x000fe8000e9a1014 */
[----:B------:R-:W-:Y:S04]  /*1ff80*/  LDGSTS.E [R4+-0x47400], desc[UR20][R246.64], !P5 ;  /* 0xb8c00000f6047fae */ /* 0x000fe8000e9a1014 */
[----:B------:R-:W-:Y:S04]  /*1ff90*/  LDGSTS.E [R0+-0x47200], desc[UR20][R226.64], !P5 ;  /* 0xb8e00000e2007fae */ /* 0x000fe8000e9a1014 */
[----:B------:R-:W4:Y:S04]  /*1ffa0*/  LDL.LU.64 R234, [R1+0xbe8] ;  /* 0x000be80001ea7983 */ /* 0x000f280000300a00 */
[----:B------:R-:W5:Y:S04]  /*1ffb0*/  LDL.64 R246, [R1+0x958] ;  /* 0x0009580001f67983 */ /* 0x000f680000100a00 */
[----:B------:R-:W4:Y:S04]  /*1ffc0*/  LDL.LU.64 R226, [R1+0xbe0] ;  /* 0x000be00001e27983 */ /* 0x000f280000300a00 */
[----:B---3--:R3:W-:Y:S04]  /*1ffd0*/  LDGSTS.E [R5+-0x47000], desc[UR20][R220.64], !P3 ;  /* 0xb9000000dc057fae */ /* 0x0087e8000d9a1014 */
[----:B------:R-:W-:Y:S04]  /*1ffe0*/  LDGSTS.E [R4+-0x46e00], desc[UR20][R218.64], !P3 ;  /* 0xb9200000da047fae */ /* 0x000fe8000d9a1014 */
[----:B------:R-:W-:Y:S04]  /*1fff0*/  LDGSTS.E [R0+-0x46c00], desc[UR20][R250.64], !P3 ;  /* 0xb9400000fa007fae */ /* 0x000fe8000d9a1014 */
[----:B------:R-:W4:Y:S04]  /*20000*/  LDL.LU.64 R218, [R1+0xbd8] ;  /* 0x000bd80001da7983 */ /* 0x000f280000300a00 */
[----:B------:R-:W4:Y:S01]  /*20010*/  LDL.64 R250, [R1+0x948] ;  /* 0x0009480001fa7983 */ /* 0x000f220000100a00 */
[----:B-1----:R-:W-:-:S02]  /*20020*/  VIADD R6, R8, 0xfffffe8c ;  /* 0xfffffe8c08067836 */ /* 0x002fc40000000000 */
[----:B---3--:R-:W-:Y:S01]  /*20030*/  VIADD R5, R9, 0xfffffe8b ;  /* 0xfffffe8b09057836 */ /* 0x008fe20000000000 */
[----:B------:R-:W1:Y:S02]  /*20040*/  LDC R8, c[0x0][0x3a0] ;  /* 0x0000e800ff087b82 */ /* 0x000e640000000800 */
[----:B------:R-:W-:Y:S02]  /*20050*/  ISETP.GE.U32.AND P4, PT, R6, 0x7ffffe4d, PT ;  /* 0x7ffffe4d0600780c */ /* 0x000fe40003f86070 */
[----:B------:R-:W-:Y:S02]  /*20060*/  ISETP.GE.U32.AND P5, PT, R5, 0x7ffffe4c, PT ;  /* 0x7ffffe4c0500780c */ /* 0x000fe40003fa6070 */
[C---:B------:R-:W-:Y:S02]  /*20070*/  IADD3 R5, PT, PT, R2.reuse, 0x100000, RZ ;  /* 0x0010000002057810 */ /* 0x040fe40007ffe0ff */
[----:B------:R-:W3:Y:S03]  /*20080*/  LDC R9, c[0x0][0x3a0] ;  /* 0x0000e800ff097b82 */ /* 0x000ee60000000800 */
[----:B------:R-:W-:Y:S04]  /*20090*/  LDGSTS.E [R5+-0x46a00], desc[UR20][R248.64], !P3 ;  /* 0xb9600000f8057fae */ /* 0x000fe8000d9a1014 */
[----:B--2---:R2:W-:Y:S01]  /*200a0*/  LDGSTS.E [R4+-0x46800], desc[UR20][R242.64], !P4 ;  /* 0xb9800000f2047fae */ /* 0x0045e2000e1a1014 */
[----:B------:R-:W-:-:S03]  /*200b0*/  VIADD R6, R2, 0x100000 ;  /* 0x0010000002067836 */ /* 0x000fc60000000000 */
[----:B------:R-:W-:Y:S04]  /*200c0*/  LDGSTS.E [R0+-0x46600], desc[UR20][R140.64], !P4 ;  /* 0xb9a000008c007fae */ /* 0x000fe8000e1a1014 */
[----:B------:R-:W3:Y:S04]  /*200d0*/  LDL.LU.64 R248, [R1+0xbd0] ;  /* 0x000bd00001f87983 */ /* 0x000ee80000300a00 */
[----:B------:R-:W3:Y:S01]  /*200e0*/  LDL.64 R242, [R1+0x940] ;  /* 0x0009400001f27983 */ /* 0x000ee20000100a00 */
[----:B--2---:R-:W-:Y:S02]  /*200f0*/  VIADD R4, R7, 0xfffffe8a ;  /* 0xfffffe8a07047836 */ /* 0x004fe40000000000 */
[----:B------:R-:W2:Y:S01]  /*20100*/  LDC R7, c[0x0][0x3a0] ;  /* 0x0000e800ff077b82 */ /* 0x000ea20000000800 */
[----:B------:R-:W-:Y:S02]  /*20110*/  LDGSTS.E [R6+-0x46400], desc[UR20][R142.64], !P4 ;  /* 0xb9c000008e067fae */ /* 0x000fe4000e1a1014 */
[----:B------:R-:W-:-:S02]  /*20120*/  ISETP.GE.U32.AND P3, PT, R4, 0x7ffffe4b, PT ;  /* 0x7ffffe4b0400780c */ /* 0x000fc40003f66070 */
[----:B------:R-:W-:Y:S01]  /*20130*/  LDGSTS.E [R0+-0x46200], desc[UR20][R144.64], !P4 ;  /* 0xb9e0000090007fae */ /* 0x000fe2000e1a1014 */
[----:B------:R-:W-:-:S03]  /*20140*/  IADD3 R4, PT, PT, R2, 0x100000, RZ ;  /* 0x0010000002047810 */ /* 0x000fc60007ffe0ff */
[----:B-----5:R1:W-:Y:S04]  /*20150*/  LDGSTS.E [R6+-0x46000], desc[UR20][R246.64], !P5 ;  /* 0xba000000f6067fae */ /* 0x0203e8000e9a1014 */
[----:B------:R-:W-:Y:S04]  /*20160*/  LDGSTS.E [R5+-0x45e00], desc[UR20][R148.64], !P5 ;  /* 0xba20000094057fae */ /* 0x000fe8000e9a1014 */
[----:B------:R-:W-:Y:S04]  /*20170*/  LDGSTS.E [R4+-0x45c00], desc[UR20][R150.64], !P5 ;  /* 0xba40000096047fae */ /* 0x000fe8000e9a1014 */
[----:B------:R-:W5:Y:S04]  /*20180*/  LDL.64 R246, [R1+0x938] ;  /* 0x0009380001f67983 */ /* 0x000f680000100a00 */
[----:B------:R-:W-:Y:S04]  /*20190*/  LDGSTS.E [R0+-0x45a00], desc[UR20][R152.64], !P5 ;  /* 0xba60000098007fae */ /* 0x000fe8000e9a1014 */
[----:B----4-:R3:W-:Y:S01]  /*201a0*/  LDGSTS.E [R5+-0x45800], desc[UR20][R250.64], !P3 ;  /* 0xba800000fa057fae */ /* 0x0107e2000d9a1014 */
[----:B-1----:R-:W-:-:S02]  /*201b0*/  VIADD R6, R8, 0xfffffe89 ;  /* 0xfffffe8908067836 */ /* 0x002fc40000000000 */
[----:B------:R-:W1:Y:S01]  /*201c0*/  LDC R8, c[0x0][0x3a0] ;  /* 0x0000e800ff087b82 */ /* 0x000e620000000800 */
[----:B------:R-:W-:Y:S04]  /*201d0*/  LDGSTS.E [R4+-0x45600], desc[UR20][R156.64], !P3 ;  /* 0xbaa000009c047fae */ /* 0x000fe8000d9a1014 */
[----:B------:R-:W4:Y:S01]  /*201e0*/  LDL.64 R250, [R1+0x930] ;  /* 0x0009300001fa7983 */ /* 0x000f220000100a00 */
[----:B------:R-:W-:Y:S01]  /*201f0*/  ISETP.GE.U32.AND P4, PT, R6, 0x7ffffe4a, PT ;  /* 0x7ffffe4a0600780c */ /* 0x000fe20003f86070 */
[----:B---3--:R-:W-:Y:S02]  /*20200*/  VIADD R5, R9, 0xfffffe88 ;  /* 0xfffffe8809057836 */ /* 0x008fe40000000000 */
[----:B------:R-:W-:Y:S01]  /*20210*/  LDGSTS.E [R0+-0x45400], desc[UR20][R158.64], !P3 ;  /* 0xbac000009e007fae */ /* 0x000fe2000d9a1014 */
[----:B------:R-:W-:Y:S01]  /*20220*/  VIADD R6, R2, 0x100000 ;  /* 0x0010000002067836 */ /* 0x000fe20000000000 */
[----:B------:R-:W3:Y:S01]  /*20230*/  LDC R9, c[0x0][0x3a0] ;  /* 0x0000e800ff097b82 */ /* 0x000ee20000000800 */
[----:B------:R-:W-:-:S02]  /*20240*/  ISETP.GE.U32.AND P5, PT, R5, 0x7ffffe49, PT ;  /* 0x7ffffe490500780c */ /* 0x000fc40003fa6070 */
[----:B------:R-:W-:-:S05]  /*20250*/  IADD3 R5, PT, PT, R2, 0x100000, RZ ;  /* 0x0010000002057810 */ /* 0x000fca0007ffe0ff */
[----:B------:R-:W-:Y:S04]  /*20260*/  LDGSTS.E [R5+-0x45200], desc[UR20][R160.64], !P3 ;  /* 0xbae00000a0057fae */ /* 0x000fe8000d9a1014 */
[----:B------:R2:W-:Y:S04]  /*20270*/  LDGSTS.E [R4+-0x45000], desc[UR20][R242.64], !P4 ;  /* 0xbb000000f2047fae */ /* 0x0005e8000e1a1014 */
[----:B------:R-:W-:Y:S04]  /*20280*/  LDGSTS.E [R0+-0x44e00], desc[UR20][R164.64], !P4 ;  /* 0xbb200000a4007fae */ /* 0x000fe8000e1a1014 */
[----:B------:R-:W-:Y:S04]  /*20290*/  LDGSTS.E [R6+-0x44c00], desc[UR20][R166.64], !P4 ;  /* 0xbb400000a6067fae */ /* 0x000fe8000e1a1014 */
[----:B------:R-:W3:Y:S01]  /*202a0*/  LDL.64 R242, [R1+0x928] ;  /* 0x0009280001f27983 */ /* 0x000ee20000100a00 */
[----:B--2---:R-:W-:-:S02]  /*202b0*/  VIADD R4, R7, 0xfffffe87 ;  /* 0xfffffe8707047836 */ /* 0x004fc40000000000 */
[----:B------:R-:W2:Y:S01]  /*202c0*/  LDC R7, c[0x0][0x3a0] ;  /* 0x0000e800ff077b82 */ /* 0x000ea20000000800 */
[----:B------:R-:W-:Y:S02]  /*202d0*/  LDGSTS.E [R0+-0x44a00], desc[UR20][R168.64], !P4 ;  /* 0xbb600000a8007fae */ /* 0x000fe4000e1a1014 */
[----:B------:R-:W-:Y:S02]  /*202e0*/  ISETP.GE.U32.AND P4, PT, R4, 0x7ffffe48, PT ;  /* 0x7ffffe480400780c */ /* 0x000fe40003f86070 */
[----:B------:R-:W-:Y:S01]  /*202f0*/  IADD3 R4, PT, PT, R2, 0x100000, RZ ;  /* 0x0010000002047810 */ /* 0x000fe20007ffe0ff */
[----:B-----5:R3:W-:Y:S04]  /*20300*/  LDGSTS.E [R6+-0x44800], desc[UR20][R246.64], !P5 ;  /* 0xbb800000f6067fae */ /* 0x0207e8000e9a1014 */
[----:B------:R-:W-:Y:S04]  /*20310*/  LDGSTS.E [R5+-0x44600], desc[UR20][R172.64], !P5 ;  /* 0xbba00000ac057fae */ /* 0x000fe8000e9a1014 */
[----:B------:R-:W-:Y:S04]  /*20320*/  LDGSTS.E [R4+-0x44400], desc[UR20][R174.64], !P5 ;  /* 0xbbc00000ae047fae */ /* 0x000fe8000e9a1014 */
[----:B------:R-:W5:Y:S04]  /*20330*/  LDL.64 R246, [R1+0x920] ;  /* 0x0009200001f67983 */ /* 0x000f680000100a00 */
[----:B------:R-:W-:Y:S04]  /*20340*/  LDGSTS.E [R0+-0x44200], desc[UR20][R176.64], !P5 ;  /* 0xbbe00000b0007fae */ /* 0x000fe8000e9a1014 */
[----:B----4-:R4:W-:Y:S01]  /*20350*/  LDGSTS.E [R5+-0x44000], desc[UR20][R250.64], !P4 ;  /* 0xbc000000fa057fae */ /* 0x0109e2000e1a1014 */
[----:B---3--:R-:W-:-:S02]  /*20360*/  VIADD R6, R9, 0xfffffe86 ;  /* 0xfffffe8609067836 */ /* 0x008fc40000000000 */
[----:B------:R-:W3:Y:S01]  /*20370*/  LDC R9, c[0x0][0x3a0] ;  /* 0x0000e800ff097b82 */ /* 0x000ee20000000800 */
[----:B------:R-:W-:Y:S04]  /*20380*/  LDGSTS.E [R4+-0x43e00], desc[UR20][R180.64], !P4 ;  /* 0xbc200000b4047fae */ /* 0x000fe8000e1a1014 */
[----:B------:R-:W5:Y:S01]  /*20390*/  LDL.64 R250, [R1+0x918] ;  /* 0x0009180001fa7983 */ /* 0x000f620000100a00 */
[----:B------:R-:W-:Y:S01]  /*203a0*/  ISETP.GE.U32.AND P5, PT, R6, 0x7ffffe47, PT ;  /* 0x7ffffe470600780c */ /* 0x000fe20003fa6070 */
[----:B----4-:R-:W-:Y:S01]  /*203b0*/  VIADD R5, R10, 0xfffffe85 ;  /* 0xfffffe850a057836 */ /* 0x010fe20000000000 */
[C---:B------:R-:W-:Y:S01]  /*203c0*/  IADD3 R6, PT, PT, R2.reuse, 0x100000, RZ ;  /* 0x0010000002067810 */ /* 0x040fe20007ffe0ff */
[----:B------:R-:W-:Y:S01]  /*203d0*/  LDGSTS.E [R0+-0x43c00], desc[UR20][R182.64], !P4 ;  /* 0xbc400000b6007fae */ /* 0x000fe2000e1a1014 */
[----:B------:R-:W4:Y:S03]  /*203e0*/  LDC R10, c[0x0][0x3a0] ;  /* 0x0000e800ff0a7b82 */ /* 0x000f260000000800 */
[----:B------:R-:W-:Y:S01]  /*203f0*/  LDGSTS.E [R4+-0x43a00], desc[UR20][R184.64], !P4 ;  /* 0xbc600000b8047fae */ /* 0x000fe2000e1a1014 */
[----:B------:R-:W-:Y:S01]  /*20400*/  ISETP.GE.U32.AND P3, PT, R5, 0x7ffffe46, PT ;  /* 0x7ffffe460500780c */ /* 0x000fe20003f66070 */
[----:B------:R-:W-:-:S04]  /*20410*/  VIADD R5, R2, 0x100000 ;  /* 0x0010000002057836 */ /* 0x000fc80000000000 */
[----:B------:R-:W-:Y:S04]  /*20420*/  LDGSTS.E [R0+-0x43800], desc[UR20][R242.64], !P5 ;  /* 0xbc800000f2007fae */ /* 0x000fe8000e9a1014 */
[----:B------:R1:W-:Y:S04]  /*20430*/  LDGSTS.E [R6+-0x43600], desc[UR20][R188.64], !P5 ;  /* 0xbca00000bc067fae */ /* 0x0003e8000e9a1014 */
[----:B------:R-:W-:Y:S04]  /*20440*/  LDGSTS.E [R5+-0x43400], desc[UR20][R190.64], !P5 ;  /* 0xbcc00000be057fae */ /* 0x000fe8000e9a1014 */
[----:B------:R-:W-:Y:S01]  /*20450*/  LDGSTS.E [R0+-0x43200], desc[UR20][R192.64], !P5 ;  /* 0xbce00000c0007fae */ /* 0x000fe2000e9a1014 */
[----:B-1----:R-:W-:-:S02]  /*20460*/  VIADD R6, R8, 0xfffffe84 ;  /* 0xfffffe8408067836 */ /* 0x002fc40000000000 */
[----:B------:R-:W1:Y:S03]  /*20470*/  LDC R8, c[0x0][0x3a0] ;  /* 0x0000e800ff087b82 */ /* 0x000e660000000800 */
[----:B------:R-:W-:Y:S02]  /*20480*/  ISETP.GE.U32.AND P5, PT, R6, 0x7ffffe45, PT ;  /* 0x7ffffe450600780c */ /* 0x000fe40003fa6070 */
[----:B--2---:R-:W-:-:S04]  /*20490*/  IADD3 R6, PT, PT, R7, -0x17d, RZ ;  /* 0xfffffe8307067810 */ /* 0x004fc80007ffe0ff */
[----:B------:R-:W-:Y:S01]  /*204a0*/  ISETP.GE.U32.AND P4, PT, R6, 0x7ffffe44, PT ;  /* 0x7ffffe440600780c */ /* 0x000fe20003f86070 */
[----:B---3--:R-:W-:Y:S01]  /*204b0*/  VIADD R6, R9, 0xfffffe82 ;  /* 0xfffffe8209067836 */ /* 0x008fe20000000000 */
[----:B-----5:R-:W-:Y:S01]  /*204c0*/  LDGSTS.E [R5+-0x43000], desc[UR20][R246.64], !P3 ;  /* 0xbd000000f6057fae */ /* 0x020fe2000d9a1014 */
[----:B------:R-:W-:-:S03]  /*204d0*/  VIADD R7, R2, 0x100000 ;  /* 0x0010000002077836 */ /* 0x000fc60000000000 */
[----:B------:R-:W-:Y:S04]  /*204e0*/  LDGSTS.E [R4+-0x42e00], desc[UR20][R196.64], !P3 ;  /* 0xbd200000c4047fae */ /* 0x000fe8000d9a1014 */
[----:B------:R-:W-:Y:S04]  /*204f0*/  LDGSTS.E [R0+-0x42c00], desc[UR20][R198.64], !P3 ;  /* 0xbd400000c6007fae */ /* 0x000fe8000d9a1014 */
[----:B------:R-:W-:Y:S01]  /*20500*/  LDGSTS.E [R5+-0x42a00], desc[UR20][R200.64], !P3 ;  /* 0xbd600000c8057fae */ /* 0x000fe2000d9a1014 */
[----:B------:R-:W-:Y:S02]  /*20510*/  ISETP.GE.U32.AND P3, PT, R6, 0x7ffffe43, PT ;  /* 0x7ffffe430600780c */ /* 0x000fe40003f66070 */
[----:B------:R-:W-:Y:S01]  /*20520*/  IADD3 R6, PT, PT, R2, 0x100000, RZ ;  /* 0x0010000002067810 */ /* 0x000fe20007ffe0ff */
[----:B------:R-:W-:Y:S04]  /*20530*/  LDGSTS.E [R4+-0x42800], desc[UR20][R250.64], !P5 ;  /* 0xbd800000fa047fae */ /* 0x000fe8000e9a1014 */
[----:B------:R-:W-:Y:S04]  /*20540*/  LDGSTS.E [R0+-0x42600], desc[UR20][R204.64], !P5 ;  /* 0xbda00000cc007fae */ /* 0x000fe8000e9a1014 */
[----:B------:R4:W-:Y:S04]  /*20550*/  LDGSTS.E [R7+-0x42400], desc[UR20][R206.64], !P5 ;  /* 0xbdc00000ce077fae */ /* 0x0009e8000e9a1014 */
[----:B------:R1:W-:Y:S04]  /*20560*/  LDGSTS.E [R6+-0x42200], desc[UR20][R208.64], !P5 ;  /* 0xbde00000d0067fae */ /* 0x0003e8000e9a1014 */
[----:B------:R2:W-:Y:S01]  /*20570*/  LDGSTS.E [R5+-0x42000], desc[UR20][R248.64], !P4 ;  /* 0xbe000000f8057fae */ /* 0x0005e2000e1a1014 */
[----:B----4-:R-:W-:-:S03]  /*20580*/  VIADD R7, R10, 0xfffffe80 ;  /* 0xfffffe800a077836 */ /* 0x010fc60000000000 */
[----:B------:R-:W-:Y:S01]  /*20590*/  LDGSTS.E [R4+-0x41e00], desc[UR20][R212.64], !P4 ;  /* 0xbe200000d4047fae */ /* 0x000fe2000e1a1014 */
[----:B-1----:R-:W-:-:S03]  /*205a0*/  VIADD R6, R8, 0xfffffe81 ;  /* 0xfffffe8108067836 */ /* 0x002fc60000000000 */
[----:B------:R-:W-:Y:S02]  /*205b0*/  LDGSTS.E [R0+-0x41c00], desc[UR20][R214.64], !P4 ;  /* 0xbe400000d6007fae */ /* 0x000fe4000e1a1014 */
[----:B------:R-:W-:Y:S02]  /*205c0*/  ISETP.GE.U32.AND P5, PT, R6, 0x7ffffe42, PT ;  /* 0x7ffffe420600780c */ /* 0x000fe40003fa6070 */
[----:B------:R-:W-:Y:S01]  /*205d0*/  LDGSTS.E [R5+-0x41a00], desc[UR20][R216.64], !P4 ;  /* 0xbe600000d8057fae */ /* 0x000fe2000e1a1014 */
[----:B------:R-:W-:Y:S01]  /*205e0*/  ISETP.GE.U32.AND P4, PT, R7, 0x7ffffe41, PT ;  /* 0x7ffffe410700780c */ /* 0x000fe20003f86070 */
[C---:B------:R-:W-:Y:S01]  /*205f0*/  VIADD R6, R2.reuse, 0x100000 ;  /* 0x0010000002067836 */ /* 0x040fe20000000000 */
[----:B------:R-:W-:Y:S01]  /*20600*/  IADD3 R7, PT, PT, R2, 0x100000, RZ ;  /* 0x0010000002077810 */ /* 0x000fe20007ffe0ff */
[----:B------:R-:W-:Y:S04]  /*20610*/  LDGSTS.E [R4+-0x41800], desc[UR20][R218.64], !P3 ;  /* 0xbe800000da047fae */ /* 0x000fe8000d9a1014 */
        /* <DEDUP_REMOVED lines=10> */
[----:B------:R1:W-:Y:S04]  /*206c0*/  LDGSTS.E [R0+-0x40200], desc[UR20][R146.64], !P4 ;  /* 0xbfe0000092007fae */ /* 0x0003e8000e1a1014 */
[----:B------:R-:W0:Y:S04]  /*206d0*/  LDGDEPBAR ;  /* 0x00000000000079af */ /* 0x000e280000000000 */
        /* <DEDUP_REMOVED lines=19> */
[----:B------:R4:W-:Y:S04]  /*20810*/  LDGSTS.E [R81+-0x2b200], desc[UR20][R100.64], P2 ;  /* 0xd4e0000064517fae */ /* 0x0009e800091a1014 */
[----:B------:R-:W-:Y:S04]  /*20820*/  LDGSTS.E [R81+-0x2ae00], desc[UR20][R98.64], P2 ;  /* 0xd520000062517fae */ /* 0x000fe800091a1014 */
[----:B------:R5:W-:Y:S04]  /*20830*/  LDGSTS.E [R81+-0x2aa00], desc[UR20][R96.64], P2 ;  /* 0xd560000060517fae */ /* 0x000be800091a1014 */
[----:B------:R-:W-:Y:S04]  /*20840*/  LDGSTS.E [R81+-0x2a600], desc[UR20][R94.64], P2 ;  /* 0xd5a000005e517fae */ /* 0x000fe800091a1014 */
[----:B------:R1:W-:Y:S04]  /*20850*/  LDGSTS.E [R81+-0x2a200], desc[UR20][R92.64], P2 ;  /* 0xd5e000005c517fae */ /* 0x0003e800091a1014 */
[----:B------:R-:W-:Y:S04]  /*20860*/  LDGSTS.E [R80+-0x2bd00], desc[UR20][R90.64], P2 ;  /* 0xd43000005a507fae */ /* 0x000fe800091a1014 */
[----:B------:R-:W-:Y:S04]  /*20870*/  LDGSTS.E [R80+-0x2b900], desc[UR20][R88.64], P2 ;  /* 0xd470000058507fae */ /* 0x000fe800091a1014 */
[----:B------:R-:W-:Y:S04]  /*20880*/  LDGSTS.E [R80+-0x2b500], desc[UR20][R86.64], P2 ;  /* 0xd4b0000056507fae */ /* 0x000fe800091a1014 */
[----:B------:R1:W-:Y:S04]  /*20890*/  LDGSTS.E [R80+-0x2b100], desc[UR20][R84.64], P2 ;  /* 0xd4f0000054507fae */ /* 0x0003e800091a1014 */
[----:B------:R-:W-:Y:S04]  /*208a0*/  LDGSTS.E [R80+-0x2ad00], desc[UR20][R78.64], P2 ;  /* 0xd53000004e507fae */ /* 0x000fe800091a1014 */
[----:B------:R-:W-:Y:S04]  /*208b0*/  LDGSTS.E [R80+-0x2a900], desc[UR20][R76.64], P2 ;  /* 0xd57000004c507fae */ /* 0x000fe800091a1014 */
[----:B------:R-:W-:Y:S04]  /*208c0*/  LDGSTS.E [R80+-0x2a500], desc[UR20][R74.64], P2 ;  /* 0xd5b000004a507fae */ /* 0x000fe800091a1014 */
[----:B------:R1:W-:Y:S01]  /*208d0*/  LDGSTS.E [R80+-0x2a100], desc[UR20][R72.64], P2 ;  /* 0xd5f0000048507fae */ /* 0x0003e200091a1014 */
[----:B--2---:R-:W1:Y:S03]  /*208e0*/  S2R R248, SR_TID.X ;  /* 0x0000000000f87919 */ /* 0x004e660000002100 */
[----:B------:R-:W0:Y:S01]  /*208f0*/  LDGDEPBAR ;  /* 0x00000000000079af */ /* 0x000e220000000000 */
[----:B------:R-:W-:-:S04]  /*20900*/  DEPBAR.LE SB0, 0xa ;  /* 0x000082800000791a */ /* 0x000fc80000000000 */
[C---:B-1----:R-:W-:Y:S01]  /*20910*/  SHF.L.U32 R0, R248.reuse, 0x6, RZ ;  /* 0x00000006f8007819 */ /* 0x042fe200000006ff */
[----:B------:R-:W-:-:S03]  /*20920*/  IMAD.SHL.U32 R249, R248, 0x4, RZ ;  /* 0x00000004f8f97824 */ /* 0x000fc600078e00ff */
[----:B------:R-:W-:Y:S01]  /*20930*/  LOP3.LUT R0, R0, 0x600, RZ, 0xc0, !PT ;  /* 0x0000060000007812 */ /* 0x000fe200078ec0ff */
[----:B------:R-:W-:-:S03]  /*20940*/  IMAD.SHL.U32 R4, R248, 0x10, RZ ;  /* 0x00000010f8047824 */ /* 0x000fc600078e00ff */
[----:B------:R-:W-:-:S04]  /*20950*/  LOP3.LUT R0, R0, 0x180, R249, 0xf8, !PT ;  /* 0x0000018000007812 */ /* 0x000fc800078ef8f9 */
[----:B------:R-:W-:Y:S01]  /*20960*/  LOP3.LUT R0, R0, 0x70, R4, 0xf8, !PT ;  /* 0x0000007000007812 */ /* 0x000fe200078ef804 */
[----:B------:R-:W-:Y:S06]  /*20970*/  BAR.SYNC.DEFER_BLOCKING 0x0 ;  /* 0x0000000000007b1d */ /* 0x000fec0000010000 */
[----:B------:R-:W1:Y:S04]  /*20980*/  LDSM.16.M88.4 R8, [R0+UR7+0x14000] ;  /* 0x014000070008783b */ /* 0x000e680008000200 */
[----:B------:R-:W-:Y:S04]  /*20990*/  LDSM.16.M88.4 R12, [R0+UR7+0x17800] ;  /* 0x01780007000c783b */ /* 0x000fe80008000200 */
[----:B------:R-:W-:Y:S04]  /*209a0*/  LDSM.16.M88.4 R16, [R0+UR7+0x19800] ;  /* 0x019800070010783b */ /* 0x000fe80008000200 */
[----:B---3--:R-:W-:Y:S04]  /*209b0*/  LDSM.16.M88.4 R104, [R0+UR7] ;  /* 0x000000070068783b */ /* 0x008fe80008000200 */
[----:B----4-:R-:W-:Y:S04]  /*209c0*/  LDSM.16.M88.4 R100, [R0+UR7+0x800] ;  /* 0x000800070064783b */ /* 0x010fe80008000200 */
[----:B-----5:R-:W-:Y:S04]  /*209d0*/  LDSM.16.M88.4 R96, [R0+UR7+0x1000] ;  /* 0x001000070060783b */ /* 0x020fe80008000200 */
[----:B------:R-:W-:Y:S04]  /*209e0*/  LDSM.16.M88.4 R92, [R0+UR7+0x1800] ;  /* 0x00180007005c783b */ /* 0x000fe80008000200 */
[----:B------:R-:W-:Y:S04]  /*209f0*/  LDSM.16.M88.4 R112, [R0+UR7+0x2000] ;  /* 0x002000070070783b */ /* 0x000fe80008000200 */
[----:B------:R-:W-:Y:S04]  /*20a00*/  LDSM.16.M88.4 R108, [R0+UR7+0x2800] ;  /* 0x00280007006c783b */ /* 0x000fe80008000200 */
[----:B------:R-:W-:Y:S01]  /*20a10*/  LDSM.16.M88.4 R84, [R0+UR7+0x3000] ;  /* 0x003000070054783b */ /* 0x000fe20008000200 */
[----:B-1----:R-:W-:-:S03]  /*20a20*/  IMAD.MOV.U32 R56, RZ, RZ, R8 ;  /* 0x000000ffff387224 */ /* 0x002fc600078e0008 */
[----:B------:R-:W-:Y:S01]  /*20a30*/  STL.64 [R1+0x18], R10 ;  /* 0x0000180a01007387 */ /* 0x000fe20000100a00 */
[----:B------:R-:W-:-:S03]  /*20a40*/  MOV R4, R9 ;  /* 0x0000000900047202 */ /* 0x000fc60000000f00 */
[----:B------:R-:W1:Y:S04]  /*20a50*/  LDSM.16.M88.4 R8, [R0+UR7+0x14800] ;  /* 0x014800070008783b */ /* 0x000e680008000200 */
[----:B------:R-:W-:Y:S04]  /*20a60*/  LDSM.16.M88.4 R88, [R0+UR7+0x3800] ;  /* 0x003800070058783b */ /* 0x000fe80008000200 */
[----:B------:R-:W-:Y:S04]  /*20a70*/  LDSM.16.M88.4 R128, [R0+UR7+0x4000] ;  /* 0x004000070080783b */ /* 0x000fe80008000200 */
[----:B------:R-:W-:Y:S04]  /*20a80*/  LDSM.16.M88.4 R124, [R0+UR7+0x4800] ;  /* 0x00480007007c783b */ /* 0x000fe80008000200 */
[----:B------:R-:W-:Y:S04]  /*20a90*/  LDSM.16.M88.4 R120, [R0+UR7+0x5000] ;  /* 0x005000070078783b */ /* 0x000fe80008000200 */
[----:B------:R-:W-:Y:S04]  /*20aa0*/  LDSM.16.M88.4 R116, [R0+UR7+0x5800] ;  /* 0x005800070074783b */ /* 0x000fe80008000200 */
[----:B------:R-:W-:Y:S04]  /*20ab0*/  LDSM.16.M88.4 R144, [R0+UR7+0x6000] ;  /* 0x006000070090783b */ /* 0x000fe80008000200 */
[----:B------:R-:W-:Y:S04]  /*20ac0*/  LDSM.16.M88.4 R140, [R0+UR7+0x6800] ;  /* 0x00680007008c783b */ /* 0x000fe80008000200 */
[----:B------:R-:W-:Y:S04]  /*20ad0*/  LDSM.16.M88.4 R136, [R0+UR7+0x7000] ;  /* 0x007000070088783b */ /* 0x000fe80008000200 */
[----:B------:R-:W-:Y:S01]  /*20ae0*/  LDSM.16.M88.4 R132, [R0+UR7+0x7800] ;  /* 0x007800070084783b */ /* 0x000fe20008000200 */
[----:B-1----:R-:W-:-:S03]  /*20af0*/  IMAD.MOV.U32 R57, RZ, RZ, R8 ;  /* 0x000000ffff397224 */ /* 0x002fc600078e0008 */
[----:B------:R-:W-:Y:S01]  /*20b00*/  STL.64 [R1+0x8], R10 ;  /* 0x0000080a01007387 */ /* 0x000fe20000100a00 */
[----:B------:R-:W-:-:S03]  /*20b10*/  IMAD.MOV.U32 R5, RZ, RZ, R9 ;  /* 0x000000ffff057224 */ /* 0x000fc600078e0009 */
        /* <DEDUP_REMOVED lines=10> */
[----:B-1----:R-:W-:-:S03]  /*20bc0*/  MOV R60, R8 ;  /* 0x00000008003c7202 */ /* 0x002fc60000000f00 */
        /* <DEDUP_REMOVED lines=14> */
[----:B------:R-:W-:-:S03]  /*20cb0*/  MOV R7, R9 ;  /* 0x0000000900077202 */ /* 0x000fc60000000f00 */
[----:B------:R-:W1:Y:S01]  /*20cc0*/  LDSM.16.M88.4 R8, [R0+UR7+0x17000] ;  /* 0x017000070008783b */ /* 0x000e620008000200 */
[----:B------:R-:W-:-:S03]  /*20cd0*/  MOV R63, R12 ;  /* 0x0000000c003f7202 */ /* 0x000fc60000000f00 */
        /* <DEDUP_REMOVED lines=10> */
[----:B------:R-:W-:Y:S02]  /*20d80*/  IMAD.MOV.U32 R8, RZ, RZ, R9 ;  /* 0x000000ffff087224 */ /* 0x000fe400078e0009 */
[----:B------:R-:W-:Y:S01]  /*20d90*/  IMAD.MOV.U32 R9, RZ, RZ, R13 ;  /* 0x000000ffff097224 */ /* 0x000fe200078e000d */
[----:B------:R-:W-:Y:S04]  /*20da0*/  STL.64 [R1+0x28], R14 ;  /* 0x0000280e01007387 */ /* 0x000fe80000100a00 */
[----:B------:R-:W1:Y:S02]  /*20db0*/  LDSM.16.M88.4 R12, [R0+UR7+0x18000] ;  /* 0x01800007000c783b */ /* 0x000e640008000200 */
[----:B-1----:R-:W-:-:S02]  /*20dc0*/  IMAD.MOV.U32 R64, RZ, RZ, R12 ;  /* 0x000000ffff407224 */ /* 0x002fc400078e000c */
[----:B------:R-:W-:Y:S01]  /*20dd0*/  STL.64 [R1+0x98], R14 ;  /* 0x0000980e01007387 */ /* 0x000fe20000100a00 */
[----:B------:R-:W-:-:S03]  /*20de0*/  MOV R10, R13 ;  /* 0x0000000d000a7202 */ /* 0x000fc60000000f00 */
[----:B------:R-:W1:Y:S02]  /*20df0*/  LDSM.16.M88.4 R12, [R0+UR7+0x18800] ;  /* 0x01880007000c783b */ /* 0x000e640008000200 */
[----:B-1----:R-:W-:Y:S02]  /*20e00*/  IMAD.MOV.U32 R65, RZ, RZ, R12 ;  /* 0x000000ffff417224 */ /* 0x002fe400078e000c */
[----:B------:R-:W-:Y:S01]  /*20e10*/  STL.64 [R1+0x88], R14 ;  /* 0x0000880e01007387 */ /* 0x000fe20000100a00 */
[----:B------:R-:W-:-:S03]  /*20e20*/  IMAD.MOV.U32 R11, RZ, RZ, R13 ;  /* 0x000000ffff0b7224 */ /* 0x000fc600078e000d */
[----:B------:R-:W1:Y:S01]  /*20e30*/  LDSM.16.M88.4 R12, [R0+UR7+0x19000] ;  /* 0x01900007000c783b */ /* 0x000e620008000200 */
[----:B------:R-:W-:Y:S01]  /*20e40*/  IMAD.MOV.U32 R67, RZ, RZ, R16 ;  /* 0x000000ffff437224 */ /* 0x000fe200078e0010 */
[----:B-1----:R-:W-:Y:S02]  /*20e50*/  MOV R66, R12 ;  /* 0x0000000c00427202 */ /* 0x002fe40000000f00 */
[----:B------:R-:W-:Y:S01]  /*20e60*/  STL.64 [R1+0x78], R14 ;  /* 0x0000780e01007387 */ /* 0x000fe20000100a00 */
[----:B------:R-:W-:Y:S01]  /*20e70*/  IMAD.MOV.U32 R12, RZ, RZ, R13 ;  /* 0x000000ffff0c7224 */ /* 0x000fe200078e000d */
[----:B------:R-:W-:Y:S02]  /*20e80*/  MOV R13, R17 ;  /* 0x00000011000d7202 */ /* 0x000fe40000000f00 */
[----:B------:R-:W-:Y:S04]  /*20e90*/  STL.64 [R1+0x68], R18 ;  /* 0x0000681201007387 */ /* 0x000fe80000100a00 */
[----:B------:R-:W1:Y:S02]  /*20ea0*/  LDSM.16.M88.4 R16, [R0+UR7+0x1a000] ;  /* 0x01a000070010783b */ /* 0x000e640008000200 */
[----:B-1----:R-:W-:-:S02]  /*20eb0*/  IMAD.MOV.U32 R68, RZ, RZ, R16 ;  /* 0x000000ffff447224 */ /* 0x002fc400078e0010 */
[----:B------:R-:W-:Y:S01]  /*20ec0*/  STL.64 [R1+0xd8], R18 ;  /* 0x0000d81201007387 */ /* 0x000fe20000100a00 */
[----:B------:R-:W-:-:S03]  /*20ed0*/  IMAD.MOV.U32 R14, RZ, RZ, R17 ;  /* 0x000000ffff0e7224 */ /* 0x000fc600078e0011 */
[----:B------:R-:W1:Y:S02]  /*20ee0*/  LDSM.16.M88.4 R16, [R0+UR7+0x1a800] ;  /* 0x01a800070010783b */ /* 0x000e640008000200 */
[----:B-1----:R-:W-:Y:S02]  /*20ef0*/  MOV R69, R16 ;  /* 0x0000001000457202 */ /* 0x002fe40000000f00 */
[----:B------:R-:W-:Y:S01]  /*20f00*/  STL.64 [R1+0xc8], R18 ;  /* 0x0000c81201007387 */ /* 0x000fe20000100a00 */
[----:B------:R-:W-:-:S03]  /*20f10*/  IMAD.MOV.U32 R15, RZ, RZ, R17 ;  /* 0x000000ffff0f7224 */ /* 0x000fc600078e0011 */
[----:B------:R-:W1:Y:S04]  /*20f20*/  LDSM.16.M88.4 R16, [R0+UR7+0x1b000] ;  /* 0x01b000070010783b */ /* 0x000e680008000200 */
[----:B-1----:R-:W-:Y:S01]  /*20f30*/  STL.64 [R1+0xb0], R16 ;  /* 0x0000b01001007387 */ /* 0x002fe20000100a00 */
[----:B------:R-:W-:-:S03]  /*20f40*/  IMAD.MOV.U32 R70, RZ, RZ, R16 ;  /* 0x000000ffff467224 */ /* 0x000fc600078e0010 */
[----:B------:R-:W-:Y:S04]  /*20f50*/  STL.64 [R1+0xb8], R18 ;  /* 0x0000b81201007387 */ /* 0x000fe80000100a00 */
[----:B------:R-:W1:Y:S04]  /*20f60*/  LDSM.16.M88.4 R16, [R0+UR7+0x1b800] ;  /* 0x01b800070010783b */ /* 0x000e680008000200 */
[----:B-1----:R-:W-:Y:S01]  /*20f70*/  STL.64 [R1+0xa0], R16 ;  /* 0x0000a01001007387 */ /* 0x002fe20000100a00 */
[----:B------:R-:W-:-:S03]  /*20f80*/  MOV R71, R16 ;  /* 0x0000001000477202 */ /* 0x000fc60000000f00 */
[----:B------:R-:W-:Y:S04]  /*20f90*/  STL.64 [R1+0xa8], R18 ;  /* 0x0000a81201007387 */ /* 0x000fe80000100a00 */
[----:B------:R-:W1:Y:S04]  /*20fa0*/  LDSM.16.M88.4 R16, [R0+UR7+0x1c000] ;  /* 0x01c000070010783b */ /* 0x000e680008000200 */
[----:B-1----:R-:W-:Y:S01]  /*20fb0*/  STL.64 [R1+0x110], R16 ;  /* 0x0001101001007387 */ /* 0x002fe20000100a00 */
[----:B------:R-:W-:-:S03]  /*20fc0*/  IMAD.MOV.U32 R72, RZ, RZ, R16 ;  /* 0x000000ffff487224 */ /* 0x000fc600078e0010 */
[----:B------:R-:W-:Y:S04]  /*20fd0*/  STL.64 [R1+0x118], R18 ;  /* 0x0001181201007387 */ /* 0x000fe80000100a00 */
        /* <DEDUP_REMOVED lines=25> */
[----:B-1----:R1:W-:Y:S04]  /*21170*/  STL.64 [R1+0x120], R16 ;  /* 0x0001201001007387 */ /* 0x0023e80000100a00 */
[----:B------:R1:W-:Y:S01]  /*21180*/  STL.64 [R1+0x128], R18 ;  /* 0x0001281201007387 */ /* 0x0003e20000100a00 */
[----:B------:R-:W-:Y:S01]  /*21190*/  IMAD.MOV.U32 R79, RZ, RZ, R16 ;  /* 0x000000ffff4f7224 */ /* 0x000fe200078e0010 */
[----:B------:R-:W-:Y:S06]  /*211a0*/  @!P0 BRA `(.L_x_6) ;  /* 0x0000000800088947 */ /* 0x000fec0003800000 */
[----:B-1----:R-:W-:Y:S01]  /*211b0*/  MOV R16, R104 ;  /* 0x0000006800107202 */ /* 0x002fe20000000f00 */
[----:B------:R-:W-:Y:S01]  /*211c0*/  IMAD.MOV.U32 R17, RZ, RZ, R100 ;  /* 0x000000ffff117224 */ /* 0x000fe200078e0064 */
[----:B------:R-:W2:Y:S01]  /*211d0*/  LDL.LU R104, [R1+0x124] ;  /* 0x0001240001687983 */ /* 0x000ea20000300800 */
[----:B------:R-:W-:Y:S01]  /*211e0*/  IMAD.MOV.U32 R18, RZ, RZ, R96 ;  /* 0x000000ffff127224 */ /* 0x000fe200078e0060 */
[----:B------:R-:W-:Y:S01]  /*211f0*/  MOV R19, R92 ;  /* 0x0000005c00137202 */ /* 0x000fe20000000f00 */
[----:B------:R-:W-:Y:S01]  /*21200*/  IMAD.MOV.U32 R20, RZ, RZ, R112 ;  /* 0x000000ffff147224 */ /* 0x000fe200078e0070 */
[----:B------:R-:W3:Y:S01]  /*21210*/  LDL.LU R100, [R1+0x134] ;  /* 0x0001340001647983 */ /* 0x000ee20000300800 */
[----:B------:R-:W-:Y:S01]  /*21220*/  IMAD.MOV.U32 R21, RZ, RZ, R108 ;  /* 0x000000ffff157224 */ /* 0x000fe200078e006c */
[----:B------:R-:W-:Y:S01]  /*21230*/  MOV R22, R84 ;  /* 0x0000005400167202 */ /* 0x000fe20000000f00 */
[----:B------:R-:W-:Y:S01]  /*21240*/  IMAD.MOV.U32 R23, RZ, RZ, R88 ;  /* 0x000000ffff177224 */ /* 0x000fe200078e0058 */
[----:B------:R-:W4:Y:S01]  /*21250*/  LDL.LU R96, [R1+0x144] ;  /* 0x0001440001607983 */ /* 0x000f220000300800 */
[----:B------:R-:W-:Y:S01]  /*21260*/  IMAD.MOV.U32 R24, RZ, RZ, R128 ;  /* 0x000000ffff187224 */ /* 0x000fe200078e0080 */
[----:B------:R-:W-:Y:S01]  /*21270*/  MOV R25, R124 ;  /* 0x0000007c00197202 */ /* 0x000fe20000000f00 */
[----:B------:R-:W-:Y:S01]  /*21280*/  IMAD.MOV.U32 R26, RZ, RZ, R120 ;  /* 0x000000ffff1a7224 */ /* 0x000fe200078e0078 */
[----:B------:R-:W5:Y:S01]  /*21290*/  LDL.LU R92, [R1+0x154] ;  /* 0x00015400015c7983 */ /* 0x000f620000300800 */
[----:B------:R-:W-:Y:S01]  /*212a0*/  MOV R28, R144 ;  /* 0x00000090001c7202 */ /* 0x000fe20000000f00 */
[----:B------:R-:W-:Y:S01]  /*212b0*/  IMAD.MOV.U32 R29, RZ, RZ, R140 ;  /* 0x000000ffff1d7224 */ /* 0x000fe200078e008c */
[----:B------:R-:W-:Y:S01]  /*212c0*/  MOV R31, R132 ;  /* 0x00000084001f7202 */ /* 0x000fe20000000f00 */
[----:B------:R-:W5:Y:S01]  /*212d0*/  LDL.LU R112, [R1+0xe4] ;  /* 0x0000e40001707983 */ /* 0x000f620000300800 */
[----:B------:R-:W-:Y:S01]  /*212e0*/  IMAD.MOV.U32 R32, RZ, RZ, R160 ;  /* 0x000000ffff207224 */ /* 0x000fe200078e00a0 */
[----:B------:R-:W-:Y:S01]  /*212f0*/  MOV R34, R152 ;  /* 0x0000009800227202 */ /* 0x000fe20000000f00 */
[----:B------:R-:W-:Y:S01]  /*21300*/  IMAD.MOV.U32 R35, RZ, RZ, R148 ;  /* 0x000000ffff237224 */ /* 0x000fe200078e0094 */
        /* <DEDUP_REMOVED lines=31> */
[----:B------:R-:W-:-:S02]  /*21500*/  IMAD.MOV.U32 R54, RZ, RZ, R232 ;  /* 0x000000ffff367224 */ /* 0x000fc400078e00e8 */
[----:B------:R-:W-:Y:S02]  /*21510*/  IMAD.MOV.U32 R58, RZ, RZ, R248 ;  /* 0x000000ffff3a7224 */ /* 0x000fe400078e00f8 */
[----:B------:R-:W-:Y:S02]  /*21520*/  IMAD.MOV.U32 R59, RZ, RZ, R244 ;  /* 0x000000ffff3b7224 */ /* 0x000fe400078e00f4 */
[----:B------:R-:W-:Y:S02]  /*21530*/  IMAD.MOV.U32 R144, RZ, RZ, R13 ;  /* 0x000000ffff907224 */ /* 0x000fe400078e000d */
[----:B------:R-:W-:Y:S02]  /*21540*/  IMAD.MOV.U32 R132, RZ, RZ, R10 ;  /* 0x000000ffff847224 */ /* 0x000fe400078e000a */
[----:B------:R-:W-:Y:S02]  /*21550*/  IMAD.MOV.U32 R152, RZ, RZ, R7 ;  /* 0x000000ffff987224 */ /* 0x000fe400078e0007 */
[----:B------:R-:W-:-:S02]  /*21560*/  IMAD.MOV.U32 R116, RZ, RZ, R14 ;  /* 0x000000ffff747224 */ /* 0x000fc400078e000e */
[----:B------:R-:W-:Y:S02]  /*21570*/  IMAD.MOV.U32 R136, RZ, RZ, R11 ;  /* 0x000000ffff887224 */ /* 0x000fe400078e000b */
[----:B------:R-:W-:Y:S02]  /*21580*/  IMAD.MOV.U32 R156, RZ, RZ, R8 ;  /* 0x000000ffff9c7224 */ /* 0x000fe400078e0008 */
[----:B------:R-:W-:Y:S02]  /*21590*/  IMAD.MOV.U32 R176, RZ, RZ, R5 ;  /* 0x000000ffffb07224 */ /* 0x000fe400078e0005 */
[----:B------:R-:W-:Y:S01]  /*215a0*/  IMAD.MOV.U32 R172, RZ, RZ, R4 ;  /* 0x000000ffffac7224 */ /* 0x000fe200078e0004 */
[----:B------:R1:W-:Y:S01]  /*215b0*/  STTM.x64 tmem[UR11+0x100], R16 ;  /* 0x00010010000079ed */ /* 0x0003e2000834000b */
        /* <DEDUP_REMOVED lines=11> */
[----:B------:R-:W-:Y:S01]  /*21670*/  IMAD.MOV.U32 R15, RZ, RZ, R117 ;  /* 0x000000ffff0f7224 */ /* 0x000fe200078e0075 */
[----:B-1----:R-:W-:Y:S01]  /*21680*/  MOV R16, R145 ;  /* 0x0000009100107202 */ /* 0x002fe20000000f00 */
        /* <DEDUP_REMOVED lines=40> */
[----:B------:R-:W-:Y:S01]  /*21910*/  IMAD.MOV.U32 R57, RZ, RZ, R120 ;  /* 0x000000ffff397224 */ /* 0x000fe200078e0078 */
[----:B--2---:R-:W-:Y:S01]  /*21920*/  MOV R67, R104 ;  /* 0x0000006800437202 */ /* 0x004fe20000000f00 */
[----:B---3--:R-:W-:Y:S02]  /*21930*/  IMAD.MOV.U32 R66, RZ, RZ, R100 ;  /* 0x000000ffff427224 */ /* 0x008fe400078e0064 */
[----:B----4-:R-:W-:Y:S01]  /*21940*/  IMAD.MOV.U32 R65, RZ, RZ, R96 ;  /* 0x000000ffff417224 */ /* 0x010fe200078e0060 */
[----:B-----5:R-:W-:Y:S01]  /*21950*/  MOV R64, R92 ;  /* 0x0000005c00407202 */ /* 0x020fe20000000f00 */
[----:B------:R-:W-:Y:S02]  /*21960*/  IMAD.MOV.U32 R63, RZ, RZ, R112 ;  /* 0x000000ffff3f7224 */ /* 0x000fe400078e0070 */
[----:B------:R-:W-:Y:S01]  /*21970*/  IMAD.MOV.U32 R62, RZ, RZ, R108 ;  /* 0x000000ffff3e7224 */ /* 0x000fe200078e006c */
[----:B------:R-:W-:Y:S01]  /*21980*/  MOV R61, R84 ;  /* 0x00000054003d7202 */ /* 0x000fe20000000f00 */
[----:B------:R-:W-:-:S02]  /*21990*/  IMAD.MOV.U32 R60, RZ, RZ, R88 ;  /* 0x000000ffff3c7224 */ /* 0x000fc400078e0058 */
[----:B------:R-:W-:Y:S01]  /*219a0*/  IMAD.MOV.U32 R59, RZ, RZ, R128 ;  /* 0x000000ffff3b7224 */ /* 0x000fe200078e0080 */
[----:B------:R-:W-:-:S04]  /*219b0*/  MOV R58, R124 ;  /* 0x0000007c003a7202 */ /* 0x000fc80000000f00 */
[----:B------:R2:W-:Y:S03]  /*219c0*/  STTM.x64 tmem[UR11+0x140], R4 ;  /* 0x00014004000079ed */ /* 0x0005e6000834000b */
.L_x_6:
[----:B--2---:R-:W2:Y:S04]  /*219d0*/  LDL.LU.64 R10, [R1+0x178] ;  /* 0x00017800010a7983 */ /* 0x004ea80000300a00 */
[----:B------:R-:W3:Y:S04]  /*219e0*/  LDL.LU.64 R8, [R1+0x1d0] ;  /* 0x0001d00001087983 */ /* 0x000ee80000300a00 */
[----:B------:R-:W4:Y:S04]  /*219f0*/  LDL.LU.64 R30, [R1+0x1b0] ;  /* 0x0001b000011e7983 */ /* 0x000f280000300a00 */
[----:B------:R-:W5:Y:S04]  /*21a00*/  LDL.LU.64 R26, [R1+0x198] ;  /* 0x00019800011a7983 */ /* 0x000f680000300a00 */
[----:B------:R-:W2:Y:S04]  /*21a10*/  LDL.LU.64 R20, [R1+0x190] ;  /* 0x0001900001147983 */ /* 0x000ea80000300a00 */
[----:B------:R-:W2:Y:S04]  /*21a20*/  LDL.LU.64 R14, [R1+0x1b8] ;  /* 0x0001b800010e7983 */ /* 0x000ea80000300a00 */
[----:B------:R-:W2:Y:S04]  /*21a30*/  LDL.LU.64 R28, [R1+0x1d8] ;  /* 0x0001d800011c7983 */ /* 0x000ea80000300a00 */
[----:B------:R-:W2:Y:S04]  /*21a40*/  LDL.LU.64 R6, [R1+0x1f8] ;  /* 0x0001f80001067983 */ /* 0x000ea80000300a00 */
[----:B-1----:R-:W2:Y:S04]  /*21a50*/  LDL.LU.64 R16, [R1+0x180] ;  /* 0x0001800001107983 */ /* 0x002ea80000300a00 */
[----:B------:R-:W2:Y:S04]  /*21a60*/  LDL.LU.64 R4, [R1+0x160] ;  /* 0x0001600001047983 */ /* 0x000ea80000300a00 */
[----:B------:R-:W2:Y:S04]  /*21a70*/  LDL.LU.64 R18, [R1+0x230] ;  /* 0x0002300001127983 */ /* 0x000ea80000300a00 */
[----:B------:R-:W2:Y:S04]  /*21a80*/  LDL.LU.64 R24, [R1+0x210] ;  /* 0x0002100001187983 */ /* 0x000ea80000300a00 */
[----:B------:R-:W2:Y:S04]  /*21a90*/  LDL.LU.64 R12, [R1+0x1f0] ;  /* 0x0001f000010c7983 */ /* 0x000ea80000300a00 */
[----:B------:R-:W2:Y:S04]  /*21aa0*/  LDL.LU.64 R32, [R1+0x238] ;  /* 0x0002380001207983 */ /* 0x000ea80000300a00 */
[----:B------:R-:W3:Y:S04]  /*21ab0*/  LDL.LU.64 R22, [R1+0x218] ;  /* 0x0002180001167983 */ /* 0x000ee80000300a00 */
[----:B------:R-:W3:Y:S04]  /*21ac0*/  LDL.LU.64 R46, [R1+0x248] ;  /* 0x00024800012e7983 */ /* 0x000ee80000300a00 */
[----:B------:R-:W4:Y:S04]  /*21ad0*/  LDL.LU.64 R40, [R1+0x228] ;  /* 0x0002280001287983 */ /* 0x000f280000300a00 */
[----:B------:R-:W5:Y:S04]  /*21ae0*/  LDL.LU.64 R34, [R1+0x208] ;  /* 0x0002080001227983 */ /* 0x000f680000300a00 */
[----:B------:R-:W5:Y:S01]  /*21af0*/  LDL.LU.64 R62, [R1+0x1e8] ;  /* 0x0001e800013e7983 */ /* 0x000f620000300a00 */
[----:B------:R-:W-:-:S02]  /*21b00*/  USHF.R.S32.HI UR13, URZ, 0x1f, UR5 ;  /* 0x0000001fff0d7899 */ /* 0x000fc40008011405 */
[----:B------:R-:W-:Y:S01]  /*21b10*/  USHF.L.U32 UR12, UR5, 0x2, URZ ;  /* 0x00000002050c7899 */ /* 0x000fe200080006ff */
[----:B------:R-:W5:Y:S01]  /*21b20*/  LDL.LU.64 R60, [R1+0x1c8] ;  /* 0x0001c800013c7983 */ /* 0x000f620000300a00 */
[----:B------:R-:W-:-:S03]  /*21b30*/  USHF.L.U64.HI UR13, UR5, 0x2, UR13 ;  /* 0x00000002050d7899 */ /* 0x000fc6000801020d */
[----:B------:R-:W5:Y:S04]  /*21b40*/  LDL.LU.64 R54, [R1+0x1a8] ;  /* 0x0001a80001367983 */ /* 0x000f680000300a00 */
[----:B------:R-:W5:Y:S01]  /*21b50*/  LDL.LU.64 R42, [R1+0x188] ;  /* 0x00018800012a7983 */ /* 0x000f620000300a00 */
[----:B--2---:R-:W-:Y:S02]  /*21b60*/  IMAD.MOV.U32 R36, RZ, RZ, R32 ;  /* 0x000000ffff247224 */ /* 0x004fe400078e0020 */
[----:B------:R-:W-:Y:S01]  /*21b70*/  IMAD.MOV.U32 R37, RZ, RZ, R33 ;  /* 0x000000ffff257224 */ /* 0x000fe200078e0021 */
[----:B---3--:R-:W-:Y:S02]  /*21b80*/  IADD3 R44, P2, PT, R46, UR12, RZ ;  /* 0x0000000c2e2c7c10 */ /* 0x008fe4000ff5e0ff */
[----:B----4-:R-:W-:-:S02]  /*21b90*/  IADD3 R38, P3, PT, R40, UR12, RZ ;  /* 0x0000000c28267c10 */ /* 0x010fc4000ff7e0ff */
[----:B------:R-:W-:Y:S02]  /*21ba0*/  IADD3.X R45, PT, PT, R47, UR13, RZ, P2, !PT ;  /* 0x0000000d2f2d7c10 */ /* 0x000fe400097fe4ff */
[----:B-----5:R-:W-:Y:S02]  /*21bb0*/  IADD3 R32, P4, PT, R34, UR12, RZ ;  /* 0x0000000c22207c10 */ /* 0x020fe4000ff9e0ff */
[----:B------:R-:W-:Y:S02]  /*21bc0*/  IADD3.X R39, PT, PT, R41, UR13, RZ, P3, !PT ;  /* 0x0000000d29277c10 */ /* 0x000fe40009ffe4ff */
[----:B------:R-:W-:Y:S01]  /*21bd0*/  IADD3.X R33, PT, PT, R35, UR13, RZ, P4, !PT ;  /* 0x0000000d23217c10 */ /* 0x000fe2000a7fe4ff */
[----:B------:R-:W-:Y:S04]  /*21be0*/  STL.64 [R1+0xb00], R44 ;  /* 0x000b002c01007387 */ /* 0x000fe80000100a00 */
[----:B------:R-:W-:Y:S04]  /*21bf0*/  STL.64 [R1+0xb20], R38 ;  /* 0x000b202601007387 */ /* 0x000fe80000100a00 */
[----:B------:R1:W-:Y:S04]  /*21c00*/  STL.64 [R1+0xb40], R32 ;  /* 0x000b402001007387 */ /* 0x0003e80000100a00 */
[----:B------:R-:W2:Y:S04]  /*21c10*/  LDL.LU.64 R56, [R1+0x170] ;  /* 0x0001700001387983 */ /* 0x000ea80000300a00 */
[----:B------:R-:W3:Y:S04]  /*21c20*/  LDL.LU.64 R52, [R1+0x240] ;  /* 0x0002400001347983 */ /* 0x000ee80000300a00 */
[----:B------:R-:W4:Y:S04]  /*21c30*/  LDL.LU.64 R46, [R1+0x220] ;  /* 0x00022000012e7983 */ /* 0x000f280000300a00 */
[----:B-1----:R-:W5:Y:S01]  /*21c40*/  LDL.LU.64 R32, [R1+0x200] ;  /* 0x0002000001207983 */ /* 0x002f620000300a00 */
[----:B------:R-:W-:-:S03]  /*21c50*/  IADD3 R40, P2, PT, R62, UR12, RZ ;  /* 0x0000000c3e287c10 */ /* 0x000fc6000ff5e0ff */
[----:B------:R-:W5:Y:S04]  /*21c60*/  LDL.LU.64 R48, [R1+0x1e0] ;  /* 0x0001e00001307983 */ /* 0x000f680000300a00 */
[----:B------:R-:W5:Y:S01]  /*21c70*/  LDL.LU.64 R44, [R1+0x1c0] ;  /* 0x0001c000012c7983 */ /* 0x000f620000300a00 */
[----:B------:R-:W-:-:S03]  /*21c80*/  IADD3.X R41, PT, PT, R63, UR13, RZ, P2, !PT ;  /* 0x0000000d3f297c10 */ /* 0x000fc600097fe4ff */
[----:B------:R-:W5:Y:S04]  /*21c90*/  LDL.LU.64 R38, [R1+0x1a0] ;  /* 0x0001a00001267983 */ /* 0x000f680000300a00 */
[----:B------:R1:W-:Y:S04]  /*21ca0*/  STL.64 [R1+0xb60], R40 ;  /* 0x000b602801007387 */ /* 0x0003e80000100a00 */
[----:B-1----:R-:W5:Y:S01]  /*21cb0*/  LDL.LU.64 R40, [R1+0x168] ;  /* 0x0001680001287983 */ /* 0x002f620000300a00 */
[----:B------:R-:W-:Y:S02]  /*21cc0*/  IADD3 R58, P3, PT, R60, UR12, RZ ;  /* 0x0000000c3c3a7c10 */ /* 0x000fe4000ff7e0ff */
[----:B------:R-:W-:-:S02]  /*21cd0*/  IADD3 R50, P4, PT, R54, UR12, RZ ;  /* 0x0000000c36327c10 */ /* 0x000fc4000ff9e0ff */
[----:B------:R-:W-:Y:S02]  /*21ce0*/  IADD3 R34, P5, PT, R42, UR12, RZ ;  /* 0x0000000c2a227c10 */ /* 0x000fe4000ffbe0ff */
[----:B------:R-:W-:Y:S02]  /*21cf0*/  IADD3.X R59, PT, PT, R61, UR13, RZ, P3, !PT ;  /* 0x0000000d3d3b7c10 */ /* 0x000fe40009ffe4ff */
[----:B------:R-:W-:Y:S02]  /*21d00*/  IADD3.X R51, PT, PT, R55, UR13, RZ, P4, !PT ;  /* 0x0000000d37337c10 */ /* 0x000fe4000a7fe4ff */
[----:B------:R-:W-:Y:S01]  /*21d10*/  IADD3.X R35, PT, PT, R43, UR13, RZ, P5, !PT ;  /* 0x0000000d2b237c10 */ /* 0x000fe2000affe4ff */
[----:B------:R-:W-:Y:S04]  /*21d20*/  STL.64 [R1+0xb78], R58 ;  /* 0x000b783a01007387 */ /* 0x000fe80000100a00 */
[----:B------:R-:W-:Y:S04]  /*21d30*/  STL.64 [R1+0xb90], R50 ;  /* 0x000b903201007387 */ /* 0x000fe80000100a00 */
[----:B------:R1:W-:Y:S02]  /*21d40*/  STL.64 [R1+0xba8], R34 ;  /* 0x000ba82201007387 */ /* 0x0003e40000100a00 */
[----:B-1----:R-:W-:Y:S01]  /*21d50*/  MOV R34, R30 ;  /* 0x0000001e00227202 */ /* 0x002fe20000000f00 */
[----:B------:R-:W-:-:S02]  /*21d60*/  IMAD.MOV.U32 R30, RZ, RZ, R28 ;  /* 0x000000ffff1e7224 */ /* 0x000fc400078e001c */
[----:B------:R-:W-:Y:S01]  /*21d70*/  IMAD.MOV.U32 R35, RZ, RZ, R31 ;  /* 0x000000ffff237224 */ /* 0x000fe200078e001f */
[----:B------:R-:W-:Y:S02]  /*21d80*/  MOV R31, R29 ;  /* 0x0000001d001f7202 */ /* 0x000fe40000000f00 */
[----:B--2---:R-:W-:Y:S02]  /*21d90*/  IADD3 R54, P5, PT, R56, UR12, RZ ;  /* 0x0000000c38367c10 */ /* 0x004fe4000ffbe0ff */
[----:B---3--:R-:W-:Y:S02]  /*21da0*/  IADD3 R50, P2, PT, R52, UR12, RZ ;  /* 0x0000000c34327c10 */ /* 0x008fe4000ff5e0ff */
[----:B------:R-:W-:Y:S02]  /*21db0*/  IADD3.X R55, PT, PT, R57, UR13, RZ, P5, !PT ;  /* 0x0000000d39377c10 */ /* 0x000fe4000affe4ff */
[----:B----4-:R-:W-:Y:S02]  /*21dc0*/  IADD3 R42, P3, PT, R46, UR12, RZ ;  /* 0x0000000c2e2a7c10 */ /* 0x010fe4000ff7e0ff */
[----:B------:R-:W-:-:S02]  /*21dd0*/  IADD3.X R51, PT, PT, R53, UR13, RZ, P2, !PT ;  /* 0x0000000d35337c10 */ /* 0x000fc400097fe4ff */
[----:B-----5:R-:W-:Y:S02]  /*21de0*/  IADD3 R28, P4, PT, R32, UR12, RZ ;  /* 0x0000000c201c7c10 */ /* 0x020fe4000ff9e0ff */
[----:B------:R-:W-:Y:S01]  /*21df0*/  IADD3.X R43, PT, PT, R47, UR13, RZ, P3, !PT ;  /* 0x0000000d2f2b7c10 */ /* 0x000fe20009ffe4ff */
[----:B------:R-:W-:Y:S01]  /*21e00*/  STL.64 [R1+0xbb8], R54 ;  /* 0x000bb83601007387 */ /* 0x000fe20000100a00 */
[----:B------:R-:W-:Y:S02]  /*21e10*/  IADD3.X R29, PT, PT, R33, UR13, RZ, P4, !PT ;  /* 0x0000000d211d7c10 */ /* 0x000fe4000a7fe4ff */
[----:B------:R-:W-:Y:S01]  /*21e20*/  IADD3 R46, P2, PT, R48, UR12, RZ ;  /* 0x0000000c302e7c10 */ /* 0x000fe2000ff5e0ff */
[----:B------:R-:W-:Y:S04]  /*21e30*/  STL.64 [R1+0xae8], R50 ;  /* 0x000ae83201007387 */ /* 0x000fe80000100a00 */
[----:B------:R1:W-:Y:S01]  /*21e40*/  STL.64 [R1+0xb08], R42 ;  /* 0x000b082a01007387 */ /* 0x0003e20000100a00 */
[----:B------:R-:W-:-:S03]  /*21e50*/  IADD3 R32, P4, PT, R38, UR12, RZ ;  /* 0x0000000c26207c10 */ /* 0x000fc6000ff9e0ff */
[----:B------:R2:W-:Y:S01]  /*21e60*/  STL.64 [R1+0xb28], R28 ;  /* 0x000b281c01007387 */ /* 0x0005e20000100a00 */
[----:B------:R-:W-:Y:S02]  /*21e70*/  IADD3.X R47, PT, PT, R49, UR13, RZ, P2, !PT ;  /* 0x0000000d312f7c10 */ /* 0x000fe400097fe4ff */
[----:B------:R-:W-:Y:S02]  /*21e80*/  IADD3.X R33, PT, PT, R39, UR13, RZ, P4, !PT ;  /* 0x0000000d27217c10 */ /* 0x000fe4000a7fe4ff */
[----:B-1----:R-:W-:Y:S01]  /*21e90*/  IADD3 R42, P3, PT, R44, UR12, RZ ;  /* 0x0000000c2c2a7c10 */ /* 0x002fe2000ff7e0ff */
[----:B--2---:R-:W-:Y:S01]  /*21ea0*/  IMAD.MOV.U32 R28, RZ, RZ, R4 ;  /* 0x000000ffff1c7224 */ /* 0x004fe200078e0004 */
[----:B------:R-:W-:Y:S02]  /*21eb0*/  IADD3 R4, P5, PT, R16, UR12, RZ ;  /* 0x0000000c10047c10 */ /* 0x000fe4000ffbe0ff */
[----:B------:R-:W-:Y:S01]  /*21ec0*/  IADD3.X R43, PT, PT, R45, UR13, RZ, P3, !PT ;  /* 0x0000000d2d2b7c10 */ /* 0x000fe20009ffe4ff */
[----:B------:R-:W-:Y:S01]  /*21ed0*/  IMAD.MOV.U32 R29, RZ, RZ, R5 ;  /* 0x000000ffff1d7224 */ /* 0x000fe200078e0005 */
[----:B------:R-:W-:Y:S01]  /*21ee0*/  IADD3.X R5, PT, PT, R17, UR13, RZ, P5, !PT ;  /* 0x0000000d11057c10 */ /* 0x000fe2000affe4ff */
[----:B------:R-:W-:Y:S01]  /*21ef0*/  STL.64 [R1+0xb48], R46 ;  /* 0x000b482e01007387 */ /* 0x000fe20000100a00 */
[----:B------:R-:W-:-:S02]  /*21f00*/  IADD3 R16, P3, PT, R22, UR12, RZ ;  /* 0x0000000c16107c10 */ /* 0x000fc4000ff7e0ff */
[----:B------:R-:W-:Y:S01]  /*21f10*/  IADD3 R38, P5, PT, R40, UR12, RZ ;  /* 0x0000000c28267c10 */ /* 0x000fe2000ffbe0ff */
[----:B------:R-:W-:Y:S01]  /*21f20*/  STL.64 [R1+0xb68], R42 ;  /* 0x000b682a01007387 */ /* 0x000fe20000100a00 */
[----:B------:R-:W-:-:S03]  /*21f30*/  IADD3.X R17, PT, PT, R23, UR13, RZ, P3, !PT ;  /* 0x0000000d17117c10 */ /* 0x000fc60009ffe4ff */
[----:B------:R1:W-:Y:S01]  /*21f40*/  STL.64 [R1+0xb80], R32 ;  /* 0x000b802001007387 */ /* 0x0003e20000100a00 */
[----:B------:R-:W-:-:S03]  /*21f50*/  IADD3.X R39, PT, PT, R41, UR13, RZ, P5, !PT ;  /* 0x0000000d29277c10 */ /* 0x000fc6000affe4ff */
[----:B------:R2:W-:Y:S01]  /*21f60*/  STL.64 [R1+0xb98], R4 ;  /* 0x000b980401007387 */ /* 0x0005e20000100a00 */
[----:B-1----:R-:W-:Y:S02]  /*21f70*/  IADD3 R32, P2, PT, R36, UR12, RZ ;  /* 0x0000000c24207c10 */ /* 0x002fe4000ff5e0ff */
[----:B--2---:R-:W-:Y:S02]  /*21f80*/  IADD3 R4, P4, PT, R6, UR12, RZ ;  /* 0x0000000c06047c10 */ /* 0x004fe4000ff9e0ff */
[----:B------:R-:W-:Y:S02]  /*21f90*/  IADD3 R6, P3, PT, R14, UR12, RZ ;  /* 0x0000000c0e067c10 */ /* 0x000fe4000ff7e0ff */
[----:B------:R-:W-:Y:S02]  /*21fa0*/  IADD3.X R33, PT, PT, R37, UR13, RZ, P2, !PT ;  /* 0x0000000d25217c10 */ /* 0x000fe400097fe4ff */
[----:B------:R-:W-:Y:S01]  /*21fb0*/  IADD3.X R5, PT, PT, R7, UR13, RZ, P4, !PT ;  /* 0x0000000d07057c10 */ /* 0x000fe2000a7fe4ff */
[----:B------:R-:W-:Y:S01]  /*21fc0*/  STL.64 [R1+0xbb0], R38 ;  /* 0x000bb02601007387 */ /* 0x000fe20000100a00 */
[----:B------:R-:W-:-:S02]  /*21fd0*/  IADD3.X R7, PT, PT, R15, UR13, RZ, P3, !PT ;  /* 0x0000000d0f077c10 */ /* 0x000fc40009ffe4ff */
[----:B------:R-:W-:Y:S01]  /*21fe0*/  IADD3 R22, P2, PT, R30, UR12, RZ ;  /* 0x0000000c1e167c10 */ /* 0x000fe2000ff5e0ff */
[----:B------:R-:W-:Y:S04]  /*21ff0*/  STL.64 [R1+0xad8], R32 ;  /* 0x000ad82001007387 */ /* 0x000fe80000100a00 */
[----:B------:R-:W-:Y:S01]  /*22000*/  STL.64 [R1+0xaf0], R16 ;  /* 0x000af01001007387 */ /* 0x000fe20000100a00 */
[----:B------:R-:W-:-:S03]  /*22010*/  IADD3.X R23, PT, PT, R31, UR13, RZ, P2, !PT ;  /* 0x0000000d1f177c10 */ /* 0x000fc600097fe4ff */
[----:B------:R-:W-:Y:S04]  /*22020*/  STL.64 [R1+0xb10], R4 ;  /* 0x000b100401007387 */ /* 0x000fe80000100a00 */
[----:B------:R1:W-:Y:S04]  /*22030*/  STL.64 [R1+0xb50], R6 ;  /* 0x000b500601007387 */ /* 0x0003e80000100a00 */
[----:B-1----:R-:W2:Y:S04]  /*22040*/  LDL.LU.64 R6, [R1+0xac8] ;  /* 0x000ac80001067983 */ /* 0x002ea80000300a00 */
[----:B------:R1:W-:Y:S04]  /*22050*/  STL.64 [R1+0xb30], R22 ;  /* 0x000b301601007387 */ /* 0x0003e80000100a00 */
[----:B------:R-:W3:Y:S04]  /*22060*/  LDL.LU.64 R32, [R1+0xab8] ;  /* 0x000ab80001207983 */ /* 0x000ee80000300a00 */
[----:B-1----:R-:W4:Y:S04]  /*22070*/  LDL.LU.64 R22, [R1+0xaa8] ;  /* 0x000aa80001167983 */ /* 0x002f280000300a00 */
[----:B------:R-:W5:Y:S01]  /*22080*/  LDL.LU.64 R14, [R1+0xaa0] ;  /* 0x000aa000010e7983 */ /* 0x000f620000300a00 */
[----:B------:R-:W-:-:S02]  /*22090*/  IADD3 R16, P4, PT, R26, UR12, RZ ;  /* 0x0000000c1a107c10 */ /* 0x000fc4000ff9e0ff */
[----:B------:R-:W-:Y:S02]  /*220a0*/  IADD3 R4, P5, PT, R10, UR12, RZ ;  /* 0x0000000c0a047c10 */ /* 0x000fe4000ffbe0ff */
[----:B------:R-:W-:Y:S02]  /*220b0*/  IADD3 R10, P2, PT, R18, UR12, RZ ;  /* 0x0000000c120a7c10 */ /* 0x000fe4000ff5e0ff */
[----:B------:R-:W-:Y:S02]  /*220c0*/  IADD3.X R17, PT, PT, R27, UR13, RZ, P4, !PT ;  /* 0x0000000d1b117c10 */ /* 0x000fe4000a7fe4ff */
[----:B------:R-:W-:Y:S02]  /*220d0*/  IADD3.X R5, PT, PT, R11, UR13, RZ, P5, !PT ;  /* 0x0000000d0b057c10 */ /* 0x000fe4000affe4ff */
[----:B------:R-:W-:Y:S02]  /*220e0*/  IADD3 R26, P5, PT, R28, UR12, RZ ;  /* 0x0000000c1c1a7c10 */ /* 0x000fe4000ffbe0ff */
[----:B------:R-:W-:Y:S01]  /*220f0*/  IADD3.X R11, PT, PT, R19, UR13, RZ, P2, !PT ;  /* 0x0000000d130b7c10 */ /* 0x000fe200097fe4ff */
[----:B------:R-:W-:Y:S01]  /*22100*/  STL.64 [R1+0xb70], R16 ;  /* 0x000b701001007387 */ /* 0x000fe20000100a00 */
[----:B------:R-:W-:-:S03]  /*22110*/  IADD3.X R27, PT, PT, R29, UR13, RZ, P5, !PT ;  /* 0x0000000d1d1b7c10 */ /* 0x000fc6000affe4ff */
[----:B------:R1:W-:Y:S04]  /*22120*/  STL.64 [R1+0xb88], R4 ;  /* 0x000b880401007387 */ /* 0x0003e80000100a00 */
[----:B------:R1:W-:Y:S02]  /*22130*/  STL.64 [R1+0xad0], R10 ;  /* 0x000ad00a01007387 */ /* 0x0003e40000100a00 */
[----:B-1----:R-:W-:Y:S02]  /*22140*/  IADD3 R4, P4, PT, R12, UR12, RZ ;  /* 0x0000000c0c047c10 */ /* 0x002fe4000ff9e0ff */
[----:B------:R-:W3:Y:S02]  /*22150*/  LDL.LU.64 R10, [R1+0xa98] ;  /* 0x000a9800010a7983 */ /* 0x000ee40000300a00 */
[----:B------:R-:W-:-:S02]  /*22160*/  IADD3.X R5, PT, PT, R13, UR13, RZ, P4, !PT ;  /* 0x0000000d0d057c10 */ /* 0x000fc4000a7fe4ff */
[----:B------:R1:W-:Y:S01]  /*22170*/  STL.64 [R1+0xba0], R26 ;  /* 0x000ba01a01007387 */ /* 0x0003e20000100a00 */
[----:B------:R-:W-:-:S03]  /*22180*/  IADD3 R16, P3, PT, R24, UR12, RZ ;  /* 0x0000000c18107c10 */ /* 0x000fc6000ff7e0ff */
[----:B------:R-:W3:Y:S01]  /*22190*/  LDL.LU.64 R30, [R1+0xa90] ;  /* 0x000a9000011e7983 */ /* 0x000ee20000300a00 */
[----:B------:R-:W-:-:S03]  /*221a0*/  IADD3.X R17, PT, PT, R25, UR13, RZ, P3, !PT ;  /* 0x0000000d19117c10 */ /* 0x000fc60009ffe4ff */
[----:B-1----:R-:W3:Y:S04]  /*221b0*/  LDL.LU.64 R26, [R1+0xa88] ;  /* 0x000a8800011a7983 */ /* 0x002ee80000300a00 */
[----:B------:R-:W3:Y:S04]  /*221c0*/  LDL.LU.64 R18, [R1+0xa80] ;  /* 0x000a800001127983 */ /* 0x000ee80000300a00 */
[----:B------:R1:W-:Y:S01]  /*221d0*/  STL.64 [R1+0xaf8], R4 ;  /* 0x000af80401007387 */ /* 0x0003e20000100a00 */
[----:B------:R-:W-:Y:S01]  /*221e0*/  USHF.R.S32.HI UR15, URZ, 0x1f, UR4 ;  /* 0x0000001fff0f7899 */ /* 0x000fe20008011404 */
[----:B------:R-:W-:-:S02]  /*221f0*/  IADD3 R28, P3, PT, R34, UR12, RZ ;  /* 0x0000000c221c7c10 */ /* 0x000fc4000ff7e0ff */
[----:B------:R1:W-:Y:S01]  /*22200*/  STL.64 [R1+0xae0], R16 ;  /* 0x000ae01001007387 */ /* 0x0003e20000100a00 */
[----:B------:R-:W-:Y:S01]  /*22210*/  USHF.L.U32 UR14, UR4, 0x2, URZ ;  /* 0x00000002040e7899 */ /* 0x000fe200080006ff */
[----:B-1----:R-:W-:-:S04]  /*22220*/  IADD3 R4, P2, PT, R8, UR12, RZ ;  /* 0x0000000c08047c10 */ /* 0x002fc8000ff5e0ff */
[----:B------:R-:W-:Y:S02]  /*22230*/  IADD3.X R5, PT, PT, R9, UR13, RZ, P2, !PT ;  /* 0x0000000d09057c10 */ /* 0x000fe400097fe4ff */
[----:B------:R-:W3:Y:S01]  /*22240*/  LDL.LU.64 R8, [R1+0xa78] ;  /* 0x000a780001087983 */ /* 0x000ee20000300a00 */
[----:B------:R-:W-:Y:S01]  /*22250*/  IADD3 R12, P4, PT, R20, UR12, RZ ;  /* 0x0000000c140c7c10 */ /* 0x000fe2000ff9e0ff */
[----:B------:R-:W-:Y:S01]  /*22260*/  USHF.L.U64.HI UR15, UR4, 0x2, UR15 ;  /* 0x00000002040f7899 */ /* 0x000fe2000801020f */
[----:B------:R-:W-:Y:S01]  /*22270*/  IADD3.X R29, PT, PT, R35, UR13, RZ, P3, !PT ;  /* 0x0000000d231d7c10 */ /* 0x000fe20009ffe4ff */
[----:B------:R-:W3:Y:S01]  /*22280*/  LDL.LU.64 R24, [R1+0xa70] ;  /* 0x000a700001187983 */ /* 0x000ee20000300a00 */
[----:B------:R-:W-:-:S03]  /*22290*/  IADD3.X R13, PT, PT, R21, UR13, RZ, P4, !PT ;  /* 0x0000000d150d7c10 */ /* 0x000fc6000a7fe4ff */
[----:B------:R-:W3:Y:S04]  /*222a0*/  LDL.LU.64 R16, [R1+0xa68] ;  /* 0x000a680001107983 */ /* 0x000ee80000300a00 */
[----:B------:R1:W-:Y:S04]  /*222b0*/  STL.64 [R1+0xb18], R4 ;  /* 0x000b180401007387 */ /* 0x0003e80000100a00 */
[----:B-1----:R-:W3:Y:S04]  /*222c0*/  LDL.LU.64 R4, [R1+0xa60] ;  /* 0x000a600001047983 */ /* 0x002ee80000300a00 */
[----:B------:R1:W-:Y:S04]  /*222d0*/  STL.64 [R1+0xb38], R28 ;  /* 0x000b381c01007387 */ /* 0x0003e80000100a00 */
[----:B------:R1:W-:Y:S01]  /*222e0*/  STL.64 [R1+0xb58], R12 ;  /* 0x000b580c01007387 */ /* 0x0003e20000100a00 */
[----:B--2---:R-:W-:-:S04]  /*222f0*/  IADD3 R68, P2, PT, R6, UR14, RZ ;  /* 0x0000000e06447c10 */ /* 0x004fc8000ff5e0ff */
[----:B------:R-:W-:Y:S02]  /*22300*/  IADD3.X R69, PT, PT, R7, UR15, RZ, P2, !PT ;  /* 0x0000000f07457c10 */ /* 0x000fe400097fe4ff */
[----:B------:R-:W2:Y:S04]  /*22310*/  LDL.LU.64 R6, [R1+0xa58] ;  /* 0x000a580001067983 */ /* 0x000ea80000300a00 */
[----:B-1----:R-:W2:Y:S04]  /*22320*/  LDL.LU.64 R28, [R1+0xa50] ;  /* 0x000a5000011c7983 */ /* 0x002ea80000300a00 */
[----:B------:R-:W2:Y:S04]  /*22330*/  LDL.LU.64 R20, [R1+0xa48] ;  /* 0x000a480001147983 */ /* 0x000ea80000300a00 */
[----:B------:R-:W2:Y:S01]  /*22340*/  LDL.LU.64 R12, [R1+0xa28] ;  /* 0x000a2800010c7983 */ /* 0x000ea20000300a00 */
[----:B-----5:R-:W-:-:S04]  /*22350*/  IADD3 R74, P5, PT, R14, UR14, RZ ;  /* 0x0000000e0e4a7c10 */ /* 0x020fc8000ffbe0ff */
[----:B------:R-:W-:Y:S02]  /*22360*/  IADD3.X R75, PT, PT, R15, UR15, RZ, P5, !PT ;  /* 0x0000000f0f4b7c10 */ /* 0x000fe4000affe4ff */
[----:B------:R-:W5:Y:S01]  /*22370*/  LDL.LU.64 R14, [R1+0xa20] ;  /* 0x000a2000010e7983 */ /* 0x000f620000300a00 */
[----:B----4-:R-:W-:-:S03]  /*22380*/  IADD3 R72, P4, PT, R22, UR14, RZ ;  /* 0x0000000e16487c10 */ /* 0x010fc6000ff9e0ff */
[----:B------:R-:W4:Y:S01]  /*22390*/  LDL.LU.64 R36, [R1+0xa18] ;  /* 0x000a180001247983 */ /* 0x000f220000300a00 */
[----:B------:R-:W-:-:S03]  /*223a0*/  IADD3.X R73, PT, PT, R23, UR15, RZ, P4, !PT ;  /* 0x0000000f17497c10 */ /* 0x000fc6000a7fe4ff */
[----:B------:R-:W4:Y:S01]  /*223b0*/  LDL.LU.64 R22, [R1+0xa10] ;  /* 0x000a100001167983 */ /* 0x000f220000300a00 */
[----:B---3--:R-:W-:Y:S02]  /*223c0*/  IADD3 R70, P3, PT, R32, UR14, RZ ;  /* 0x0000000e20467c10 */ /* 0x008fe4000ff7e0ff */
[----:B------:R-:W-:-:S04]  /*223d0*/  IADD3 R76, P2, PT, R10, UR14, RZ ;  /* 0x0000000e0a4c7c10 */ /* 0x000fc8000ff5e0ff */
[----:B------:R-:W-:Y:S02]  /*223e0*/  IADD3.X R77, PT, PT, R11, UR15, RZ, P2, !PT ;  /* 0x0000000f0b4d7c10 */ /* 0x000fe400097fe4ff */
[----:B------:R-:W3:Y:S01]  /*223f0*/  LDL.LU.64 R10, [R1+0xa08] ;  /* 0x000a0800010a7983 */ /* 0x000ee20000300a00 */
[----:B------:R-:W-:Y:S02]  /*22400*/  IADD3.X R71, PT, PT, R33, UR15, RZ, P3, !PT ;  /* 0x0000000f21477c10 */ /* 0x000fe40009ffe4ff */
[----:B------:R-:W-:-:S04]  /*22410*/  IADD3 R88, P5, PT, R18, UR14, RZ ;  /* 0x0000000e12587c10 */ /* 0x000fc8000ffbe0ff */
[----:B------:R-:W-:Y:S02]  /*22420*/  IADD3.X R89, PT, PT, R19, UR15, RZ, P5, !PT ;  /* 0x0000000f13597c10 */ /* 0x000fe4000affe4ff */
[----:B------:R-:W3:Y:S01]  /*22430*/  LDL.LU.64 R18, [R1+0xa00] ;  /* 0x000a000001127983 */ /* 0x000ee20000300a00 */
[----:B------:R-:W-:-:S03]  /*22440*/  IADD3 R84, P4, PT, R26, UR14, RZ ;  /* 0x0000000e1a547c10 */ /* 0x000fc6000ff9e0ff */
[----:B------:R-:W3:Y:S01]  /*22450*/  LDL.LU.64 R32, [R1+0x9f8] ;  /* 0x0009f80001207983 */ /* 0x000ee20000300a00 */
[----:B------:R-:W-:-:S03]  /*22460*/  IADD3.X R85, PT, PT, R27, UR15, RZ, P4, !PT ;  /* 0x0000000f1b557c10 */ /* 0x000fc6000a7fe4ff */
[----:B------:R-:W3:Y:S01]  /*22470*/  LDL.LU.64 R26, [R1+0x9f0] ;  /* 0x0009f000011a7983 */ /* 0x000ee20000300a00 */
[----:B------:R-:W-:-:S04]  /*22480*/  IADD3 R140, P2, PT, R8, UR14, RZ ;  /* 0x0000000e088c7c10 */ /* 0x000fc8000ff5e0ff */
[----:B------:R-:W-:Y:S02]  /*22490*/  IADD3.X R141, PT, PT, R9, UR15, RZ, P2, !PT ;  /* 0x0000000f098d7c10 */ /* 0x000fe400097fe4ff */
[----:B------:R-:W3:Y:S01]  /*224a0*/  LDL.LU.64 R8, [R1+0x9e8] ;  /* 0x0009e80001087983 */ /* 0x000ee20000300a00 */
[----:B------:R-:W-:Y:S02]  /*224b0*/  IADD3 R172, P4, PT, R16, UR14, RZ ;  /* 0x0000000e10ac7c10 */ /* 0x000fe4000ff9e0ff */
[----:B------:R-:W-:Y:S02]  /*224c0*/  IADD3 R78, P3, PT, R30, UR14, RZ ;  /* 0x0000000e1e4e7c10 */ /* 0x000fe4000ff7e0ff */
[----:B------:R-:W-:Y:S02]  /*224d0*/  IADD3.X R173, PT, PT, R17, UR15, RZ, P4, !PT ;  /* 0x0000000f11ad7c10 */ /* 0x000fe4000a7fe4ff */
[----:B------:R-:W3:Y:S01]  /*224e0*/  LDL.LU.64 R16, [R1+0x9e0] ;  /* 0x0009e00001107983 */ /* 0x000ee20000300a00 */
[----:B------:R-:W-:-:S02]  /*224f0*/  IADD3.X R79, PT, PT, R31, UR15, RZ, P3, !PT ;  /* 0x0000000f1f4f7c10 */ /* 0x000fc40009ffe4ff */
[----:B------:R-:W-:Y:S01]  /*22500*/  IADD3 R156, P3, PT, R24, UR14, RZ ;  /* 0x0000000e189c7c10 */ /* 0x000fe2000ff7e0ff */
[----:B------:R-:W3:Y:S01]  /*22510*/  LDL.LU.64 R34, [R1+0x9d8] ;  /* 0x0009d80001227983 */ /* 0x000ee20000300a00 */
[----:B------:R-:W-:-:S04]  /*22520*/  IADD3 R188, P5, PT, R4, UR14, RZ ;  /* 0x0000000e04bc7c10 */ /* 0x000fc8000ffbe0ff */
[----:B------:R-:W-:Y:S02]  /*22530*/  IADD3.X R189, PT, PT, R5, UR15, RZ, P5, !PT ;  /* 0x0000000f05bd7c10 */ /* 0x000fe4000affe4ff */
[----:B------:R-:W-:Y:S02]  /*22540*/  IADD3.X R157, PT, PT, R25, UR15, RZ, P3, !PT ;  /* 0x0000000f199d7c10 */ /* 0x000fe40009ffe4ff */
[----:B------:R-:W3:Y:S01]  /*22550*/  LDL.LU.64 R24, [R1+0x9d0] ;  /* 0x0009d00001187983 */ /* 0x000ee20000300a00 */
[----:B--2---:R-:W-:-:S04]  /*22560*/  IADD3 R204, P2, PT, R6, UR14, RZ ;  /* 0x0000000e06cc7c10 */ /* 0x004fc8000ff5e0ff */
[----:B------:R-:W-:Y:S02]  /*22570*/  IADD3.X R205, PT, PT, R7, UR15, RZ, P2, !PT ;  /* 0x0000000f07cd7c10 */ /* 0x000fe400097fe4ff */
[----:B------:R-:W2:Y:S01]  /*22580*/  LDL.LU.64 R6, [R1+0x9c8] ;  /* 0x0009c80001067983 */ /* 0x000ea20000300a00 */
[----:B------:R-:W-:-:S04]  /*22590*/  IADD3 R4, P5, PT, R12, UR14, RZ ;  /* 0x0000000e0c047c10 */ /* 0x000fc8000ffbe0ff */
[----:B------:R-:W-:Y:S02]  /*225a0*/  IADD3.X R5, PT, PT, R13, UR15, RZ, P5, !PT ;  /* 0x0000000f0d057c10 */ /* 0x000fe4000affe4ff */
[----:B-----5:R-:W-:-:S03]  /*225b0*/  IADD3 R12, P2, PT, R14, UR14, RZ ;  /* 0x0000000e0e0c7c10 */ /* 0x020fc6000ff5e0ff */
[----:B------:R-:W-:Y:S01]  /*225c0*/  STL.64 [R1], R4 ;  /* 0x0000000401007387 */ /* 0x000fe20000100a00 */
[----:B------:R-:W-:-:S03]  /*225d0*/  IADD3.X R13, PT, PT, R15, UR15, RZ, P2, !PT ;  /* 0x0000000f0f0d7c10 */ /* 0x000fc600097fe4ff */
[----:B------:R-:W5:Y:S01]  /*225e0*/  LDL.LU.64 R14, [R1+0x9c0] ;  /* 0x0009c000010e7983 */ /* 0x000f620000300a00 */
[----:B------:R-:W-:Y:S02]  /*225f0*/  IADD3 R220, P3, PT, R28, UR14, RZ ;  /* 0x0000000e1cdc7c10 */ /* 0x000fe4000ff7e0ff */
[----:B------:R-:W-:Y:S01]  /*22600*/  IADD3 R236, P4, PT, R20, UR14, RZ ;  /* 0x0000000e14ec7c10 */ /* 0x000fe2000ff9e0ff */
[----:B------:R-:W5:Y:S01]  /*22610*/  LDL.LU.64 R38, [R1+0x420] ;  /* 0x0004200001267983 */ /* 0x000f620000300a00 */
[----:B------:R-:W-:Y:S02]  /*22620*/  IADD3.X R221, PT, PT, R29, UR15, RZ, P3, !PT ;  /* 0x0000000f1ddd7c10 */ /* 0x000fe40009ffe4ff */
[----:B------:R-:W-:Y:S01]  /*22630*/  IADD3.X R237, PT, PT, R21, UR15, RZ, P4, !PT ;  /* 0x0000000f15ed7c10 */ /* 0x000fe2000a7fe4ff */
[----:B------:R-:W5:Y:S01]  /*22640*/  LDL.LU.64 R28, [R1+0x460] ;  /* 0x00046000011c7983 */ /* 0x000f620000300a00 */
[----:B----4-:R-:W-:Y:S02]  /*22650*/  IADD3 R30, P3, PT, R36, UR14, RZ ;  /* 0x0000000e241e7c10 */ /* 0x010fe4000ff7e0ff */
[----:B------:R-:W-:-:S02]  /*22660*/  IADD3 R20, P4, PT, R22, UR14, RZ ;  /* 0x0000000e16147c10 */ /* 0x000fc4000ff9e0ff */
[----:B------:R-:W-:Y:S01]  /*22670*/  IADD3.X R31, PT, PT, R37, UR15, RZ, P3, !PT ;  /* 0x0000000f251f7c10 */ /* 0x000fe20009ffe4ff */
[----:B------:R1:W-:Y:S01]  /*22680*/  STL.64 [R1+0x40], R12 ;  /* 0x0000400c01007387 */ /* 0x0003e20000100a00 */
[----:B------:R-:W-:-:S03]  /*22690*/  IADD3.X R21, PT, PT, R23, UR15, RZ, P4, !PT ;  /* 0x0000000f17157c10 */ /* 0x000fc6000a7fe4ff */
[----:B-1----:R-:W4:Y:S01]  /*226a0*/  LDL.LU.64 R12, [R1+0x4a8] ;  /* 0x0004a800010c7983 */ /* 0x002f220000300a00 */
[----:B---3--:R-:W-:-:S04]  /*226b0*/  IADD3 R4, P5, PT, R10, UR14, RZ ;  /* 0x0000000e0a047c10 */ /* 0x008fc8000ffbe0ff */
[----:B------:R-:W-:Y:S01]  /*226c0*/  IADD3.X R5, PT, PT, R11, UR15, RZ, P5, !PT ;  /* 0x0000000f0b057c10 */ /* 0x000fe2000affe4ff */
[----:B------:R1:W-:Y:S04]  /*226d0*/  STL.64 [R1+0x80], R30 ;  /* 0x0000801e01007387 */ /* 0x0003e80000100a00 */
[----:B------:R3:W-:Y:S04]  /*226e0*/  STL.64 [R1+0xc0], R20 ;  /* 0x0000c01401007387 */ /* 0x0007e80000100a00 */
[----:B------:R1:W-:Y:S01]  /*226f0*/  STL.64 [R1+0x100], R4 ;  /* 0x0001000401007387 */ /* 0x0003e20000100a00 */
[----:B------:R-:W-:-:S04]  /*22700*/  IADD3 R10, P2, PT, R18, UR14, RZ ;  /* 0x0000000e120a7c10 */ /* 0x000fc8000ff5e0ff */
[----:B------:R-:W-:Y:S02]  /*22710*/  IADD3.X R11, PT, PT, R19, UR15, RZ, P2, !PT ;  /* 0x0000000f130b7c10 */ /* 0x000fe400097fe4ff */
[----:B------:R-:W4:Y:S01]  /*22720*/  LDL.LU.64 R18, [R1+0x4f0] ;  /* 0x0004f00001127983 */ /* 0x000f220000300a00 */
[----:B-1----:R-:W-:Y:S02]  /*22730*/  IADD3 R30, P3, PT, R32, UR14, RZ ;  /* 0x0000000e201e7c10 */ /* 0x002fe4000ff7e0ff */
[----:B---3--:R-:W-:Y:S01]  /*22740*/  IADD3 R20, P4, PT, R26, UR14, RZ ;  /* 0x0000000e1a147c10 */ /* 0x008fe2000ff9e0ff */
[----:B------:R-:W3:Y:S01]  /*22750*/  LDL.LU.64 R36, [R1+0x540] ;  /* 0x0005400001247983 */ /* 0x000ee20000300a00 */
[----:B------:R-:W-:Y:S02]  /*22760*/  IADD3.X R31, PT, PT, R33, UR15, RZ, P3, !PT ;  /* 0x0000000f211f7c10 */ /* 0x000fe40009ffe4ff */
[----:B------:R-:W-:Y:S01]  /*22770*/  IADD3.X R21, PT, PT, R27, UR15, RZ, P4, !PT ;  /* 0x0000000f1b157c10 */ /* 0x000fe2000a7fe4ff */
[----:B------:R-:W3:Y:S04]  /*22780*/  LDL.LU.64 R22, [R1+0x580] ;  /* 0x0005800001167983 */ /* 0x000ee80000300a00 */
[----:B------:R1:W-:Y:S01]  /*22790*/  STL.64 [R1+0x2c8], R10 ;  /* 0x0002c80a01007387 */ /* 0x0003e20000100a00 */
[----:B------:R-:W-:-:S04]  /*227a0*/  IADD3 R4, P5, PT, R8, UR14, RZ ;  /* 0x0000000e08047c10 */ /* 0x000fc8000ffbe0ff */
[----:B------:R-:W-:Y:S01]  /*227b0*/  IADD3.X R5, PT, PT, R9, UR15, RZ, P5, !PT ;  /* 0x0000000f09057c10 */ /* 0x000fe2000affe4ff */
[----:B-1----:R-:W3:Y:S01]  /*227c0*/  LDL.LU.64 R10, [R1+0x5c8] ;  /* 0x0005c800010a7983 */ /* 0x002ee20000300a00 */
[----:B------:R-:W-:-:S03]  /*227d0*/  IADD3 R8, P2, PT, R16, UR14, RZ ;  /* 0x0000000e10087c10 */ /* 0x000fc6000ff5e0ff */
[----:B------:R1:W-:Y:S01]  /*227e0*/  STL.64 [R1+0x2e8], R30 ;  /* 0x0002e81e01007387 */ /* 0x0003e20000100a00 */
[----:B------:R-:W-:-:S03]  /*227f0*/  IADD3.X R9, PT, PT, R17, UR15, RZ, P2, !PT ;  /* 0x0000000f11097c10 */ /* 0x000fc600097fe4ff */
[----:B------:R1:W-:Y:S04]  /*22800*/  STL.64 [R1+0x308], R20 ;  /* 0x0003081401007387 */ /* 0x0003e80000100a00 */
[----:B------:R-:W-:Y:S04]  /*22810*/  STL.64 [R1+0x328], R4 ;  /* 0x0003280401007387 */ /* 0x000fe80000100a00 */
[----:B------:R-:W3:Y:S01]  /*22820*/  LDL.LU.64 R16, [R1+0x610] ;  /* 0x0006100001107983 */ /* 0x000ee20000300a00 */
[----:B-1----:R-:W-:Y:S02]  /*22830*/  IADD3 R30, P3, PT, R34, UR14, RZ ;  /* 0x0000000e221e7c10 */ /* 0x002fe4000ff7e0ff */
[----:B------:R-:W-:Y:S01]  /*22840*/  IADD3 R20, P4, PT, R24, UR14, RZ ;  /* 0x0000000e18147c10 */ /* 0x000fe2000ff9e0ff */
[----:B------:R-:W3:Y:S01]  /*22850*/  LDL.LU.64 R32, [R1+0x650] ;  /* 0x0006500001207983 */ /* 0x000ee20000300a00 */
[----:B------:R-:W-:-:S02]  /*22860*/  IADD3.X R31, PT, PT, R35, UR15, RZ, P3, !PT ;  /* 0x0000000f231f7c10 */ /* 0x000fc40009ffe4ff */
[----:B------:R-:W-:Y:S01]  /*22870*/  IADD3.X R21, PT, PT, R25, UR15, RZ, P4, !PT ;  /* 0x0000000f19157c10 */ /* 0x000fe2000a7fe4ff */
[----:B------:R-:W3:Y:S04]  /*22880*/  LDL.LU.64 R26, [R1+0x698] ;  /* 0x00069800011a7983 */ /* 0x000ee80000300a00 */
[----:B------:R1:W-:Y:S04]  /*22890*/  STL.64 [R1+0x348], R8 ;  /* 0x0003480801007387 */ /* 0x0003e80000100a00 */
[----:B-1----:R-:W3:Y:S04]  /*228a0*/  LDL.LU.64 R8, [R1+0x6e0] ;  /* 0x0006e00001087983 */ /* 0x002ee80000300a00 */
[----:B------:R1:W-:Y:S04]  /*228b0*/  STL.64 [R1+0x368], R30 ;  /* 0x0003681e01007387 */ /* 0x0003e80000100a00 */
[----:B------:R1:W-:Y:S01]  /*228c0*/  STL.64 [R1+0x388], R20 ;  /* 0x0003881401007387 */ /* 0x0003e20000100a00 */
[----:B--2---:R-:W-:-:S04]  /*228d0*/  IADD3 R4, P5, PT, R6, UR14, RZ ;  /* 0x0000000e06047c10 */ /* 0x004fc8000ffbe0ff */
[----:B------:R-:W-:-:S05]  /*228e0*/  IADD3.X R5, PT, PT, R7, UR15, RZ, P5, !PT ;  /* 0x0000000f07057c10 */ /* 0x000fca000affe4ff */
[----:B------:R4:W-:Y:S01]  /*228f0*/  STL.64 [R1+0x3a8], R4 ;  /* 0x0003a80401007387 */ /* 0x0009e20000100a00 */
[----:B-----5:R-:W-:-:S04]  /*22900*/  IADD3 R6, P2, PT, R14, UR14, RZ ;  /* 0x0000000e0e067c10 */ /* 0x020fc8000ff5e0ff */
[----:B------:R-:W-:Y:S02]  /*22910*/  IADD3.X R7, PT, PT, R15, UR15, RZ, P2, !PT ;  /* 0x0000000f0f077c10 */ /* 0x000fe400097fe4ff */
[----:B------:R-:W2:Y:S01]  /*22920*/  LDL.LU.64 R14, [R1+0x720] ;  /* 0x00072000010e7983 */ /* 0x000ea20000300a00 */
[----:B-1----:R-:W-:Y:S02]  /*22930*/  IADD3 R30, P3, PT, R38, UR14, RZ ;  /* 0x0000000e261e7c10 */ /* 0x002fe4000ff7e0ff */
[----:B------:R-:W-:Y:S01]  /*22940*/  IADD3 R20, P4, PT, R28, UR14, RZ ;  /* 0x0000000e1c147c10 */ /* 0x000fe2000ff9e0ff */
[----:B------:R-:W5:Y:S01]  /*22950*/  LDL.LU.64 R34, [R1+0x760] ;  /* 0x0007600001227983 */ /* 0x000f620000300a00 */
[----:B------:R-:W-:Y:S02]  /*22960*/  IADD3.X R31, PT, PT, R39, UR15, RZ, P3, !PT ;  /* 0x0000000f271f7c10 */ /* 0x000fe40009ffe4ff */
[----:B------:R-:W-:Y:S01]  /*22970*/  IADD3.X R21, PT, PT, R29, UR15, RZ, P4, !PT ;  /* 0x0000000f1d157c10 */ /* 0x000fe2000a7fe4ff */
[----:B------:R-:W5:Y:S04]  /*22980*/  LDL.LU.64 R24, [R1+0x950] ;  /* 0x0009500001187983 */ /* 0x000f680000300a00 */
[----:B------:R1:W-:Y:S01]  /*22990*/  STL.64 [R1+0x3d8], R6 ;  /* 0x0003d80601007387 */ /* 0x0003e20000100a00 */
[----:B----4-:R-:W-:-:S04]  /*229a0*/  IADD3 R4, P5, PT, R12, UR14, RZ ;  /* 0x0000000e0c047c10 */ /* 0x010fc8000ffbe0ff */
[----:B------:R-:W-:Y:S01]  /*229b0*/  IADD3.X R5, PT, PT, R13, UR15, RZ, P5, !PT ;  /* 0x0000000f0d057c10 */ /* 0x000fe2000affe4ff */
[----:B-1----:R-:W4:Y:S04]  /*229c0*/  LDL.LU.64 R6, [R1+0x980] ;  /* 0x0009800001067983 */ /* 0x002f280000300a00 */
[----:B------:R3:W-:Y:S04]  /*229d0*/  STL.64 [R1+0x420], R30 ;  /* 0x0004201e01007387 */ /* 0x0007e80000100a00 */
[----:B------:R1:W-:Y:S04]  /*229e0*/  STL.64 [R1+0x460], R20 ;  /* 0x0004601401007387 */ /* 0x0003e80000100a00 */
[----:B------:R1:W-:Y:S01]  /*229f0*/  STL.64 [R1+0x4a8], R4 ;  /* 0x0004a80401007387 */ /* 0x0003e20000100a00 */
[----:B------:R-:W-:-:S04]  /*22a00*/  IADD3 R12, P2, PT, R18, UR14, RZ ;  /* 0x0000000e120c7c10 */ /* 0x000fc8000ff5e0ff */
[----:B------:R-:W-:Y:S02]  /*22a10*/  IADD3.X R13, PT, PT, R19, UR15, RZ, P2, !PT ;  /* 0x0000000f130d7c10 */ /* 0x000fe400097fe4ff */
[----:B------:R-:W4:Y:S01]  /*22a20*/  LDL.LU.64 R18, [R1+0x9b8] ;  /* 0x0009b80001127983 */ /* 0x000f220000300a00 */
[----:B---3--:R-:W-:Y:S02]  /*22a30*/  IADD3 R30, P3, PT, R36, UR14, RZ ;  /* 0x0000000e241e7c10 */ /* 0x008fe4000ff7e0ff */
[----:B-1----:R-:W-:Y:S01]  /*22a40*/  IADD3 R20, P4, PT, R22, UR14, RZ ;  /* 0x0000000e16147c10 */ /* 0x002fe2000ff9e0ff */
[----:B------:R-:W3:Y:S01]  /*22a50*/  LDL.LU.64 R38, [R1+0x9b0] ;  /* 0x0009b00001267983 */ /* 0x000ee20000300a00 */
[----:B------:R-:W-:Y:S02]  /*22a60*/  IADD3.X R31, PT, PT, R37, UR15, RZ, P3, !PT ;  /* 0x0000000f251f7c10 */ /* 0x000fe40009ffe4ff */
[----:B------:R-:W-:Y:S01]  /*22a70*/  IADD3.X R21, PT, PT, R23, UR15, RZ, P4, !PT ;  /* 0x0000000f17157c10 */ /* 0x000fe2000a7fe4ff */
[----:B------:R-:W3:Y:S04]  /*22a80*/  LDL.LU.64 R28, [R1+0x9a8] ;  /* 0x0009a800011c7983 */ /* 0x000ee80000300a00 */
[----:B------:R1:W-:Y:S01]  /*22a90*/  STL.64 [R1+0x4f0], R12 ;  /* 0x0004f00c01007387 */ /* 0x0003e20000100a00 */
[----:B------:R-:W-:-:S04]  /*22aa0*/  IADD3 R4, P5, PT, R10, UR14, RZ ;  /* 0x0000000e0a047c10 */ /* 0x000fc8000ffbe0ff */
[----:B------:R-:W-:Y:S01]  /*22ab0*/  IADD3.X R5, PT, PT, R11, UR15, RZ, P5, !PT ;  /* 0x0000000f0b057c10 */ /* 0x000fe2000affe4ff */
[----:B-1----:R-:W3:Y:S04]  /*22ac0*/  LDL.LU.64 R12, [R1+0x9a0] ;  /* 0x0009a000010c7983 */ /* 0x002ee80000300a00 */
[----:B------:R1:W-:Y:S01]  /*22ad0*/  STL.64 [R1+0x540], R30 ;  /* 0x0005401e01007387 */ /* 0x0003e20000100a00 */
[----:B------:R-:W-:-:S03]  /*22ae0*/  IADD3 R10, P2, PT, R16, UR14, RZ ;  /* 0x0000000e100a7c10 */ /* 0x000fc6000ff5e0ff */
[----:B------:R1:W-:Y:S01]  /*22af0*/  STL.64 [R1+0x580], R20 ;  /* 0x0005801401007387 */ /* 0x0003e20000100a00 */
[----:B------:R-:W-:-:S03]  /*22b00*/  IADD3.X R11, PT, PT, R17, UR15, RZ, P2, !PT ;  /* 0x0000000f110b7c10 */ /* 0x000fc600097fe4ff */
[----:B------:R1:W-:Y:S02]  /*22b10*/  STL.64 [R1+0x5c8], R4 ;  /* 0x0005c80401007387 */ /* 0x0003e40000100a00 */
[----:B-1----:R-:W-:Y:S02]  /*22b20*/  IADD3 R30, P3, PT, R32, UR14, RZ ;  /* 0x0000000e201e7c10 */ /* 0x002fe4000ff7e0ff */
[----:B------:R-:W3:Y:S02]  /*22b30*/  LDL.LU.64 R16, [R1+0x998] ;  /* 0x0009980001107983 */ /* 0x000ee40000300a00 */
[----:B------:R-:W-:Y:S02]  /*22b40*/  IADD3.X R31, PT, PT, R33, UR15, RZ, P3, !PT ;  /* 0x0000000f211f7c10 */ /* 0x000fe40009ffe4ff */
[----:B------:R-:W-:Y:S01]  /*22b50*/  IADD3 R20, P4, PT, R26, UR14, RZ ;  /* 0x0000000e1a147c10 */ /* 0x000fe2000ff9e0ff */
[----:B------:R-:W3:Y:S03]  /*22b60*/  LDL.LU.64 R36, [R1+0x990] ;  /* 0x0009900001247983 */ /* 0x000ee60000300a00 */
[----:B------:R-:W-:Y:S01]  /*22b70*/  IADD3.X R21, PT, PT, R27, UR15, RZ, P4, !PT ;  /* 0x0000000f1b157c10 */ /* 0x000fe2000a7fe4ff */
[----:B------:R-:W3:Y:S01]  /*22b80*/  LDL.LU.64 R22, [R1+0x988] ;  /* 0x0009880001167983 */ /* 0x000ee20000300a00 */
[----:B------:R-:W-:-:S03]  /*22b90*/  IADD3 R4, P5, PT, R8, UR14, RZ ;  /* 0x0000000e08047c10 */ /* 0x000fc6000ffbe0ff */
[----:B------:R1:W-:Y:S01]  /*22ba0*/  STL.64 [R1+0x610], R10 ;  /* 0x0006100a01007387 */ /* 0x0003e20000100a00 */
[----:B------:R-:W-:-:S03]  /*22bb0*/  IADD3.X R5, PT, PT, R9, UR15, RZ, P5, !PT ;  /* 0x0000000f09057c10 */ /* 0x000fc6000affe4ff */
[----:B-1----:R-:W3:Y:S04]  /*22bc0*/  LDL.LU.64 R10, [R1+0x978] ;  /* 0x00097800010a7983 */ /* 0x002ee80000300a00 */
[----:B------:R5:W-:Y:S04]  /*22bd0*/  STL.64 [R1+0x650], R30 ;  /* 0x0006501e01007387 */ /* 0x000be80000100a00 */
[----:B------:R1:W-:Y:S04]  /*22be0*/  STL.64 [R1+0x698], R20 ;  /* 0x0006981401007387 */ /* 0x0003e80000100a00 */
[----:B------:R4:W-:Y:S01]  /*22bf0*/  STL.64 [R1+0x6e0], R4 ;  /* 0x0006e00401007387 */ /* 0x0009e20000100a00 */
[----:B--2---:R-:W-:-:S04]  /*22c00*/  IADD3 R8, P2, PT, R14, UR14, RZ ;  /* 0x0000000e0e087c10 */ /* 0x004fc8000ff5e0ff */
[----:B------:R-:W-:Y:S02]  /*22c10*/  IADD3.X R9, PT, PT, R15, UR15, RZ, P2, !PT ;  /* 0x0000000f0f097c10 */ /* 0x000fe400097fe4ff */
[----:B------:R-:W2:Y:S01]  /*22c20*/  LDL.LU.64 R14, [R1+0x970] ;  /* 0x00097000010e7983 */ /* 0x000ea20000300a00 */
[----:B-----5:R-:W-:Y:S02]  /*22c30*/  IADD3 R30, P3, PT, R34, UR14, RZ ;  /* 0x0000000e221e7c10 */ /* 0x020fe4000ff7e0ff */
[----:B-1----:R-:W-:Y:S01]  /*22c40*/  IADD3 R20, P4, PT, R24, UR14, RZ ;  /* 0x0000000e18147c10 */ /* 0x002fe2000ff9e0ff */
        /* <DEDUP_REMOVED lines=14> */
[----:B---3--:R-:W-:-:S03]  /*22d30*/  IADD3 R30, P3, PT, R38, UR14, RZ ;  /* 0x0000000e261e7c10 */ /* 0x008fc6000ff7e0ff */
[----:B------:R-:W3:Y:S01]  /*22d40*/  LDL.LU.64 R34, [R1+0x940] ;  /* 0x0009400001227983 */ /* 0x000ee20000300a00 */
[----:B-1----:R-:W-:-:S03]  /*22d50*/  IADD3 R20, P4, PT, R28, UR14, RZ ;  /* 0x0000000e1c147c10 */ /* 0x002fc6000ff9e0ff */
[----:B------:R-:W3:Y:S01]  /*22d60*/  LDL.LU.64 R24, [R1+0x938] ;  /* 0x0009380001187983 */ /* 0x000ee20000300a00 */
[----:B------:R-:W-:-:S03]  /*22d70*/  IADD3.X R31, PT, PT, R39, UR15, RZ, P3, !PT ;  /* 0x0000000f271f7c10 */ /* 0x000fc60009ffe4ff */
[----:B------:R1:W-:Y:S01]  /*22d80*/  STL.64 [R1+0xa48], R6 ;  /* 0x000a480601007387 */ /* 0x0003e20000100a00 */
[----:B------:R-:W-:Y:S02]  /*22d90*/  IADD3.X R21, PT, PT, R29, UR15, RZ, P4, !PT ;  /* 0x0000000f1d157c10 */ /* 0x000fe4000a7fe4ff */
[----:B------:R-:W-:Y:S01]  /*22da0*/  IADD3 R4, P5, PT, R12, UR14, RZ ;  /* 0x0000000e0c047c10 */ /* 0x000fe2000ffbe0ff */
[----:B-1----:R-:W3:Y:S03]  /*22db0*/  LDL.LU.64 R6, [R1+0x930] ;  /* 0x0009300001067983 */ /* 0x002ee60000300a00 */
[----:B------:R-:W-:Y:S01]  /*22dc0*/  IADD3.X R5, PT, PT, R13, UR15, RZ, P5, !PT ;  /* 0x0000000f0d057c10 */ /* 0x000fe2000affe4ff */
[----:B------:R1:W-:Y:S04]  /*22dd0*/  STL.64 [R1+0xa50], R30 ;  /* 0x000a501e01007387 */ /* 0x0003e80000100a00 */
[----:B------:R1:W-:Y:S01]  /*22de0*/  STL.64 [R1+0xa58], R20 ;  /* 0x000a581401007387 */ /* 0x0003e20000100a00 */
[----:B------:R-:W-:-:S03]  /*22df0*/  IADD3 R12, P2, PT, R16, UR14, RZ ;  /* 0x0000000e100c7c10 */ /* 0x000fc6000ff5e0ff */
[----:B------:R1:W-:Y:S01]  /*22e00*/  STL.64 [R1+0xa60], R4 ;  /* 0x000a600401007387 */ /* 0x0003e20000100a00 */
[----:B------:R-:W-:-:S03]  /*22e10*/  IADD3.X R13, PT, PT, R17, UR15, RZ, P2, !PT ;  /* 0x0000000f110d7c10 */ /* 0x000fc600097fe4ff */
[----:B------:R-:W3:Y:S01]  /*22e20*/  LDL.LU.64 R16, [R1+0x928] ;  /* 0x0009280001107983 */ /* 0x000ee20000300a00 */
[----:B-1----:R-:W-:-:S03]  /*22e30*/  IADD3 R30, P3, PT, R36, UR14, RZ ;  /* 0x0000000e241e7c10 */ /* 0x002fc6000ff7e0ff */
[----:B------:R-:W3:Y:S01]  /*22e40*/  LDL.LU.64 R38, [R1+0x920] ;  /* 0x0009200001267983 */ /* 0x000ee20000300a00 */
[----:B------:R-:W-:-:S03]  /*22e50*/  IADD3 R20, P4, PT, R22, UR14, RZ ;  /* 0x0000000e16147c10 */ /* 0x000fc6000ff9e0ff */
[----:B------:R-:W3:Y:S01]  /*22e60*/  LDL.LU.64 R28, [R1+0x918] ;  /* 0x00091800011c7983 */ /* 0x000ee20000300a00 */
[----:B------:R-:W-:-:S03]  /*22e70*/  IADD3.X R31, PT, PT, R37, UR15, RZ, P3, !PT ;  /* 0x0000000f251f7c10 */ /* 0x000fc60009ffe4ff */
[----:B------:R1:W-:Y:S01]  /*22e80*/  STL.64 [R1+0x998], R12 ;  /* 0x0009980c01007387 */ /* 0x0003e20000100a00 */
[----:B------:R-:W-:Y:S02]  /*22e90*/  IADD3.X R21, PT, PT, R23, UR15, RZ, P4, !PT ;  /* 0x0000000f17157c10 */ /* 0x000fe4000a7fe4ff */
[----:B------:R-:W-:Y:S01]  /*22ea0*/  IADD3 R4, P5, PT, R10, UR14, RZ ;  /* 0x0000000e0a047c10 */ /* 0x000fe2000ffbe0ff */
[----:B-1----:R-:W3:Y:S03]  /*22eb0*/  LDL.LU.64 R12, [R1+0x910] ;  /* 0x00091000010c7983 */ /* 0x002ee60000300a00 */
[----:B------:R-:W-:Y:S01]  /*22ec0*/  IADD3.X R5, PT, PT, R11, UR15, RZ, P5, !PT ;  /* 0x0000000f0b057c10 */ /* 0x000fe2000affe4ff */
[----:B------:R-:W-:Y:S04]  /*22ed0*/  STL.64 [R1+0x990], R30 ;  /* 0x0009901e01007387 */ /* 0x000fe80000100a00 */
[----:B------:R1:W-:Y:S04]  /*22ee0*/  STL.64 [R1+0xa70], R20 ;  /* 0x000a701401007387 */ /* 0x0003e80000100a00 */
[----:B------:R4:W-:Y:S01]  /*22ef0*/  STL.64 [R1+0x978], R4 ;  /* 0x0009780401007387 */ /* 0x0009e20000100a00 */
[----:B--2---:R-:W-:-:S04]  /*22f00*/  IADD3 R10, P2, PT, R14, UR14, RZ ;  /* 0x0000000e0e0a7c10 */ /* 0x004fc8000ff5e0ff */
[----:B------:R-:W-:Y:S02]  /*22f10*/  IADD3.X R11, PT, PT, R15, UR15, RZ, P2, !PT ;  /* 0x0000000f0f0b7c10 */ /* 0x000fe400097fe4ff */
[----:B------:R-:W2:Y:S04]  /*22f20*/  LDL.LU.64 R14, [R1+0x908] ;  /* 0x00090800010e7983 */ /* 0x000ea80000300a00 */
[----:B------:R-:W2:Y:S04]  /*22f30*/  LDL.LU.64 R36, [R1+0x310] ;  /* 0x0003100001247983 */ /* 0x000ea80000300a00 */
[----:B-1----:R-:W2:Y:S01]  /*22f40*/  LDL.LU.64 R20, [R1+0x2d0] ;  /* 0x0002d00001147983 */ /* 0x002ea20000300a00 */
[----:B-----5:R-:W-:-:S02]  /*22f50*/  IADD3 R30, P3, PT, R32, UR14, RZ ;  /* 0x0000000e201e7c10 */ /* 0x020fc4000ff7e0ff */
[----:B------:R-:W-:Y:S02]  /*22f60*/  IADD3 R22, P4, PT, R26, UR14, RZ ;  /* 0x0000000e1a167c10 */ /* 0x000fe4000ff9e0ff */
[----:B------:R-:W-:Y:S02]  /*22f70*/  IADD3.X R31, PT, PT, R33, UR15, RZ, P3, !PT ;  /* 0x0000000f211f7c10 */ /* 0x000fe40009ffe4ff */
[----:B------:R-:W-:Y:S02]  /*22f80*/  IADD3.X R23, PT, PT, R27, UR15, RZ, P4, !PT ;  /* 0x0000000f1b177c10 */ /* 0x000fe4000a7fe4ff */
[----:B----4-:R-:W-:Y:S01]  /*22f90*/  IADD3 R4, P5, PT, R8, UR14, RZ ;  /* 0x0000000e08047c10 */ /* 0x010fe2000ffbe0ff */
[----:B------:R1:W-:Y:S03]  /*22fa0*/  STL.64 [R1+0x970], R10 ;  /* 0x0009700a01007387 */ /* 0x0003e60000100a00 */
[----:B------:R-:W-:Y:S01]  /*22fb0*/  IADD3.X R5, PT, PT, R9, UR15, RZ, P5, !PT ;  /* 0x0000000f09057c10 */ /* 0x000fe2000affe4ff */
[----:B-1----:R-:W4:Y:S04]  /*22fc0*/  LDL.LU.64 R10, [R1+0x2f0] ;  /* 0x0002f000010a7983 */ /* 0x002f280000300a00 */
[----:B------:R3:W-:Y:S04]  /*22fd0*/  STL.64 [R1+0x968], R30 ;  /* 0x0009681e01007387 */ /* 0x0007e80000100a00 */
[----:B------:R1:W-:Y:S04]  /*22fe0*/  STL.64 [R1+0x960], R22 ;  /* 0x0009601601007387 */ /* 0x0003e80000100a00 */
[----:B------:R5:W-:Y:S01]  /*22ff0*/  STL.64 [R1+0x958], R4 ;  /* 0x0009580401007387 */ /* 0x000be20000100a00 */
[----:B------:R-:W-:-:S04]  /*23000*/  IADD3 R8, P2, PT, R18, UR14, RZ ;  /* 0x0000000e12087c10 */ /* 0x000fc8000ff5e0ff */
[----:B------:R-:W-:-:S05]  /*23010*/  IADD3.X R9, PT, PT, R19, UR15, RZ, P2, !PT ;  /* 0x0000000f13097c10 */ /* 0x000fca00097fe4ff */
[----:B------:R3:W-:Y:S02]  /*23020*/  STL.64 [R1+0x948], R8 ;  /* 0x0009480801007387 */ /* 0x0007e40000100a00 */
[----:B---3--:R-:W-:Y:S02]  /*23030*/  IADD3 R30, P3, PT, R34, UR14, RZ ;  /* 0x0000000e221e7c10 */ /* 0x008fe4000ff7e0ff */
[----:B-1----:R-:W-:Y:S02]  /*23040*/  IADD3 R22, P4, PT, R24, UR14, RZ ;  /* 0x0000000e18167c10 */ /* 0x002fe4000ff9e0ff */
[----:B-----5:R-:W-:Y:S01]  /*23050*/  IADD3 R4, P5, PT, R6, UR14, RZ ;  /* 0x0000000e06047c10 */ /* 0x020fe2000ffbe0ff */
[----:B------:R-:W3:Y:S03]  /*23060*/  LDL.LU.64 R8, [R1+0x900] ;  /* 0x0009000001087983 */ /* 0x000ee60000300a00 */
[----:B------:R-:W-:Y:S01]  /*23070*/  IADD3.X R5, PT, PT, R7, UR15, RZ, P5, !PT ;  /* 0x0000000f07057c10 */ /* 0x000fe2000affe4ff */
[----:B------:R-:W5:Y:S04]  /*23080*/  LDL.LU.64 R32, [R1+0x8f8] ;  /* 0x0008f80001207983 */ /* 0x000f680000300a00 */
[----:B------:R-:W5:Y:S04]  /*23090*/  LDL.LU.64 R26, [R1+0x8f0] ;  /* 0x0008f000011a7983 */ /* 0x000f680000300a00 */
[----:B------:R-:W5:Y:S01]  /*230a0*/  LDL.LU.64 R18, [R1+0x8e8] ;  /* 0x0008e80001127983 */ /* 0x000f620000300a00 */
[----:B------:R-:W-:-:S03]  /*230b0*/  IADD3.X R31, PT, PT, R35, UR15, RZ, P3, !PT ;  /* 0x0000000f231f7c10 */ /* 0x000fc60009ffe4ff */
[----:B------:R1:W-:Y:S01]  /*230c0*/  STL.64 [R1+0xa88], R4 ;  /* 0x000a880401007387 */ /* 0x0003e20000100a00 */
[----:B------:R-:W-:-:S03]  /*230d0*/  IADD3.X R23, PT, PT, R25, UR15, RZ, P4, !PT ;  /* 0x0000000f19177c10 */ /* 0x000fc6000a7fe4ff */
[----:B------:R-:W-:Y:S01]  /*230e0*/  STL.64 [R1+0xa78], R30 ;  /* 0x000a781e01007387 */ /* 0x000fe20000100a00 */
[----:B-1----:R-:W-:-:S04]  /*230f0*/  IADD3 R4, P2, PT, R16, UR14, RZ ;  /* 0x0000000e10047c10 */ /* 0x002fc8000ff5e0ff */
[----:B------:R-:W-:Y:S01]  /*23100*/  IADD3.X R5, PT, PT, R17, UR15, RZ, P2, !PT ;  /* 0x0000000f11057c10 */ /* 0x000fe200097fe4ff */
[----:B------:R-:W-:Y:S01]  /*23110*/  STL.64 [R1+0xa80], R22 ;  /* 0x000a801601007387 */ /* 0x000fe20000100a00 */
[----:B------:R-:W-:-:S03]  /*23120*/  IADD3 R34, P3, PT, R38, UR14, RZ ;  /* 0x0000000e26227c10 */ /* 0x000fc6000ff7e0ff */
[----:B------:R1:W-:Y:S01]  /*23130*/  STL.64 [R1+0xa90], R4 ;  /* 0x000a900401007387 */ /* 0x0003e20000100a00 */
[----:B------:R-:W-:-:S04]  /*23140*/  IADD3 R6, P5, PT, R12, UR14, RZ ;  /* 0x0000000e0c067c10 */ /* 0x000fc8000ffbe0ff */
[----:B------:R-:W-:Y:S01]  /*23150*/  IADD3.X R7, PT, PT, R13, UR15, RZ, P5, !PT ;  /* 0x0000000f0d077c10 */ /* 0x000fe2000affe4ff */
[----:B-1----:R-:W5:Y:S01]  /*23160*/  LDL.LU.64 R4, [R1+0x8e0] ;  /* 0x0008e00001047983 */ /* 0x002f620000300a00 */
[----:B------:R-:W-:-:S03]  /*23170*/  IADD3 R24, P4, PT, R28, UR14, RZ ;  /* 0x0000000e1c187c10 */ /* 0x000fc6000ff9e0ff */
[----:B------:R-:W5:Y:S01]  /*23180*/  LDL.LU.64 R30, [R1+0x8d8] ;  /* 0x0008d800011e7983 */ /* 0x000f620000300a00 */
[----:B------:R-:W-:-:S03]  /*23190*/  IADD3.X R35, PT, PT, R39, UR15, RZ, P3, !PT ;  /* 0x0000000f27237c10 */ /* 0x000fc60009ffe4ff */
[----:B------:R-:W5:Y:S04]  /*231a0*/  LDL.LU.64 R22, [R1+0x8d0] ;  /* 0x0008d00001167983 */ /* 0x000f680000300a00 */
[----:B------:R-:W5:Y:S04]  /*231b0*/  LDL.LU.64 R16, [R1+0x8c8] ;  /* 0x0008c80001107983 */ /* 0x000f680000300a00 */
[----:B------:R2:W-:Y:S01]  /*231c0*/  STL.64 [R1+0xaa8], R6 ;  /* 0x000aa80601007387 */ /* 0x0005e20000100a00 */
[----:B------:R-:W-:-:S03]  /*231d0*/  IADD3.X R25, PT, PT, R29, UR15, RZ, P4, !PT ;  /* 0x0000000f1d197c10 */ /* 0x000fc6000a7fe4ff */
[----:B------:R1:W-:Y:S04]  /*231e0*/  STL.64 [R1+0xa98], R34 ;  /* 0x000a982201007387 */ /* 0x0003e80000100a00 */
[----:B------:R-:W-:Y:S01]  /*231f0*/  STL.64 [R1+0xaa0], R24 ;  /* 0x000aa01801007387 */ /* 0x000fe20000100a00 */
[----:B--2---:R-:W-:-:S04]  /*23200*/  IADD3 R6, P3, PT, R14, UR14, RZ ;  /* 0x0000000e0e067c10 */ /* 0x004fc8000ff7e0ff */
[----:B------:R-:W-:-:S05]  /*23210*/  IADD3.X R7, PT, PT, R15, UR15, RZ, P3, !PT ;  /* 0x0000000f0f077c10 */ /* 0x000fca0009ffe4ff */
[----:B------:R2:W-:Y:S01]  /*23220*/  STL.64 [R1+0xab0], R6 ;  /* 0x000ab00601007387 */ /* 0x0005e20000100a00 */
[----:B-1----:R-:W-:-:S03]  /*23230*/  IADD3 R34, P4, PT, R36, UR14, RZ ;  /* 0x0000000e24227c10 */ /* 0x002fc6000ff9e0ff */
[----:B--2---:R-:W2:Y:S01]  /*23240*/  LDL.LU.64 R6, [R1+0x8c0] ;  /* 0x0008c00001067983 */ /* 0x004ea20000300a00 */
[----:B------:R-:W-:Y:S02]  /*23250*/  IADD3 R12, P5, PT, R20, UR14, RZ ;  /* 0x0000000e140c7c10 */ /* 0x000fe4000ffbe0ff */
[----:B------:R-:W-:Y:S01]  /*23260*/  IADD3.X R35, PT, PT, R37, UR15, RZ, P4, !PT ;  /* 0x0000000f25237c10 */ /* 0x000fe2000a7fe4ff */
[----:B------:R-:W2:Y:S01]  /*23270*/  LDL.LU.64 R28, [R1+0x8b8] ;  /* 0x0008b800011c7983 */ /* 0x000ea20000300a00 */
[----:B------:R-:W-:-:S03]  /*23280*/  IADD3.X R13, PT, PT, R21, UR15, RZ, P5, !PT ;  /* 0x0000000f150d7c10 */ /* 0x000fc6000affe4ff */
[----:B------:R-:W2:Y:S04]  /*23290*/  LDL.LU.64 R24, [R1+0x8b0] ;  /* 0x0008b00001187983 */ /* 0x000ea80000300a00 */
[----:B------:R-:W2:Y:S04]  /*232a0*/  LDL.LU.64 R14, [R1+0x8a8] ;  /* 0x0008a800010e7983 */ /* 0x000ea80000300a00 */
[----:B------:R-:W-:Y:S04]  /*232b0*/  STL.64 [R1+0xab8], R34 ;  /* 0x000ab82201007387 */ /* 0x000fe80000100a00 */
[----:B------:R1:W-:Y:S04]  /*232c0*/  STL.64 [R1+0xac0], R12 ;  /* 0x000ac00c01007387 */ /* 0x0003e80000100a00 */
[----:B-1----:R-:W2:Y:S01]  /*232d0*/  LDL.LU.64 R12, [R1+0x8a0] ;  /* 0x0008a000010c7983 */ /* 0x002ea20000300a00 */
[----:B----4-:R-:W-:-:S03]  /*232e0*/  IADD3 R92, P2, PT, R10, UR14, RZ ;  /* 0x0000000e0a5c7c10 */ /* 0x010fc6000ff5e0ff */
[----:B------:R-:W4:Y:S01]  /*232f0*/  LDL.LU.64 R20, [R1+0x898] ;  /* 0x0008980001147983 */ /* 0x000f220000300a00 */
[----:B------:R-:W-:-:S03]  /*23300*/  IADD3.X R93, PT, PT, R11, UR15, RZ, P2, !PT ;  /* 0x0000000f0b5d7c10 */ /* 0x000fc600097fe4ff */
[----:B------:R-:W4:Y:S01]  /*23310*/  LDL.LU.64 R10, [R1+0x890] ;  /* 0x00089000010a7983 */ /* 0x000f220000300a00 */
[----:B---3--:R-:W-:-:S04]  /*23320*/  IADD3 R96, P2, PT, R8, UR14, RZ ;  /* 0x0000000e08607c10 */ /* 0x008fc8000ff5e0ff */
[----:B------:R-:W-:Y:S02]  /*23330*/  IADD3.X R97, PT, PT, R9, UR15, RZ, P2, !PT ;  /* 0x0000000f09617c10 */ /* 0x000fe400097fe4ff */
[----:B-----5:R-:W-:Y:S01]  /*23340*/  IADD3 R100, P3, PT, R32, UR14, RZ ;  /* 0x0000000e20647c10 */ /* 0x020fe2000ff7e0ff */
[----:B------:R-:W3:Y:S01]  /*23350*/  LDL.LU.64 R8, [R1+0x888] ;  /* 0x0008880001087983 */ /* 0x000ee20000300a00 */
[----:B------:R-:W-:Y:S02]  /*23360*/  IADD3 R104, P4, PT, R26, UR14, RZ ;  /* 0x0000000e1a687c10 */ /* 0x000fe4000ff9e0ff */
[----:B------:R-:W-:Y:S02]  /*23370*/  IADD3.X R101, PT, PT, R33, UR15, RZ, P3, !PT ;  /* 0x0000000f21657c10 */ /* 0x000fe40009ffe4ff */
[----:B------:R-:W-:Y:S02]  /*23380*/  IADD3 R108, P5, PT, R18, UR14, RZ ;  /* 0x0000000e126c7c10 */ /* 0x000fe4000ffbe0ff */
[----:B------:R-:W-:-:S02]  /*23390*/  IADD3.X R105, PT, PT, R27, UR15, RZ, P4, !PT ;  /* 0x0000000f1b697c10 */ /* 0x000fc4000a7fe4ff */
[----:B------:R-:W-:Y:S02]  /*233a0*/  IADD3.X R109, PT, PT, R19, UR15, RZ, P5, !PT ;  /* 0x0000000f136d7c10 */ /* 0x000fe4000affe4ff */
[----:B------:R-:W-:-:S04]  /*233b0*/  IADD3 R112, P2, PT, R4, UR14, RZ ;  /* 0x0000000e04707c10 */ /* 0x000fc8000ff5e0ff */
[----:B------:R-:W-:Y:S02]  /*233c0*/  IADD3.X R113, PT, PT, R5, UR15, RZ, P2, !PT ;  /* 0x0000000f05717c10 */ /* 0x000fe400097fe4ff */
[----:B------:R-:W5:Y:S04]  /*233d0*/  LDL.LU.64 R4, [R1+0x880] ;  /* 0x0008800001047983 */ /* 0x000f680000300a00 */
[----:B------:R-:W5:Y:S04]  /*233e0*/  LDL.LU.64 R32, [R1+0x878] ;  /* 0x0008780001207983 */ /* 0x000f680000300a00 */
[----:B------:R-:W5:Y:S04]  /*233f0*/  LDL.LU.64 R26, [R1+0x870] ;  /* 0x00087000011a7983 */ /* 0x000f680000300a00 */
[----:B------:R-:W5:Y:S01]  /*23400*/  LDL.LU.64 R18, [R1+0x868] ;  /* 0x0008680001127983 */ /* 0x000f620000300a00 */
[----:B------:R-:W-:-:S02]  /*23410*/  IADD3 R116, P3, PT, R30, UR14, RZ ;  /* 0x0000000e1e747c10 */ /* 0x000fc4000ff7e0ff */
[----:B------:R-:W-:Y:S02]  /*23420*/  IADD3 R120, P4, PT, R22, UR14, RZ ;  /* 0x0000000e16787c10 */ /* 0x000fe4000ff9e0ff */
[----:B------:R-:W-:Y:S02]  /*23430*/  IADD3 R124, P5, PT, R16, UR14, RZ ;  /* 0x0000000e107c7c10 */ /* 0x000fe4000ffbe0ff */
[----:B------:R-:W-:Y:S02]  /*23440*/  IADD3.X R117, PT, PT, R31, UR15, RZ, P3, !PT ;  /* 0x0000000f1f757c10 */ /* 0x000fe40009ffe4ff */
[----:B------:R-:W-:Y:S02]  /*23450*/  IADD3.X R121, PT, PT, R23, UR15, RZ, P4, !PT ;  /* 0x0000000f17797c10 */ /* 0x000fe4000a7fe4ff */
[----:B------:R-:W-:Y:S02]  /*23460*/  IADD3.X R125, PT, PT, R17, UR15, RZ, P5, !PT ;  /* 0x0000000f117d7c10 */ /* 0x000fe4000affe4ff */
[----:B--2---:R-:W-:-:S04]  /*23470*/  IADD3 R128, P2, PT, R6, UR14, RZ ;  /* 0x0000000e06807c10 */ /* 0x004fc8000ff5e0ff */
[----:B------:R-:W-:Y:S02]  /*23480*/  IADD3.X R129, PT, PT, R7, UR15, RZ, P2, !PT ;  /* 0x0000000f07817c10 */ /* 0x000fe400097fe4ff */
[----:B------:R-:W2:Y:S04]  /*23490*/  LDL.LU.64 R6, [R1+0x860] ;  /* 0x0008600001067983 */ /* 0x000ea80000300a00 */
[----:B------:R-:W2:Y:S04]  /*234a0*/  LDL.LU.64 R30, [R1+0x858] ;  /* 0x00085800011e7983 */ /* 0x000ea80000300a00 */
[----:B------:R-:W2:Y:S04]  /*234b0*/  LDL.LU.64 R22, [R1+0x850] ;  /* 0x0008500001167983 */ /* 0x000ea80000300a00 */
[----:B------:R-:W2:Y:S01]  /*234c0*/  LDL.LU.64 R16, [R1+0x848] ;  /* 0x0008480001107983 */ /* 0x000ea20000300a00 */
[----:B------:R-:W-:-:S02]  /*234d0*/  IADD3 R132, P3, PT, R28, UR14, RZ ;  /* 0x0000000e1c847c10 */ /* 0x000fc4000ff7e0ff */
[----:B------:R-:W-:Y:S02]  /*234e0*/  IADD3 R136, P4, PT, R24, UR14, RZ ;  /* 0x0000000e18887c10 */ /* 0x000fe4000ff9e0ff */
[----:B------:R-:W-:Y:S02]  /*234f0*/  IADD3 R144, P5, PT, R14, UR14, RZ ;  /* 0x0000000e0e907c10 */ /* 0x000fe4000ffbe0ff */
[----:B------:R-:W-:Y:S02]  /*23500*/  IADD3.X R133, PT, PT, R29, UR15, RZ, P3, !PT ;  /* 0x0000000f1d857c10 */ /* 0x000fe40009ffe4ff */
[----:B------:R-:W-:-:S04]  /*23510*/  IADD3 R148, P2, PT, R12, UR14, RZ ;  /* 0x0000000e0c947c10 */ /* 0x000fc8000ff5e0ff */
[----:B------:R-:W-:Y:S02]  /*23520*/  IADD3.X R149, PT, PT, R13, UR15, RZ, P2, !PT ;  /* 0x0000000f0d957c10 */ /* 0x000fe400097fe4ff */
[----:B------:R-:W2:Y:S01]  /*23530*/  LDL.LU.64 R12, [R1+0x840] ;  /* 0x00084000010c7983 */ /* 0x000ea20000300a00 */
[----:B------:R-:W-:Y:S02]  /*23540*/  IADD3.X R137, PT, PT, R25, UR15, RZ, P4, !PT ;  /* 0x0000000f19897c10 */ /* 0x000fe4000a7fe4ff */
[----:B------:R-:W-:Y:S01]  /*23550*/  IADD3.X R145, PT, PT, R15, UR15, RZ, P5, !PT ;  /* 0x0000000f0f917c10 */ /* 0x000fe2000affe4ff */
[----:B------:R-:W2:Y:S04]  /*23560*/  LDL.LU.64 R28, [R1+0x838] ;  /* 0x00083800011c7983 */ /* 0x000ea80000300a00 */
[----:B------:R-:W2:Y:S04]  /*23570*/  LDL.LU.64 R24, [R1+0x830] ;  /* 0x0008300001187983 */ /* 0x000ea80000300a00 */
[----:B------:R-:W2:Y:S01]  /*23580*/  LDL.LU.64 R14, [R1+0x828] ;  /* 0x00082800010e7983 */ /* 0x000ea20000300a00 */
[----:B----4-:R-:W-:-:S02]  /*23590*/  IADD3 R160, P4, PT, R10, UR14, RZ ;  /* 0x0000000e0aa07c10 */ /* 0x010fc4000ff9e0ff */
[----:B------:R-:W-:Y:S02]  /*235a0*/  IADD3 R152, P3, PT, R20, UR14, RZ ;  /* 0x0000000e14987c10 */ /* 0x000fe4000ff7e0ff */
[----:B------:R-:W-:Y:S02]  /*235b0*/  IADD3.X R161, PT, PT, R11, UR15, RZ, P4, !PT ;  /* 0x0000000f0ba17c10 */ /* 0x000fe4000a7fe4ff */
[----:B------:R-:W4:Y:S01]  /*235c0*/  LDL.LU.64 R10, [R1+0x820] ;  /* 0x00082000010a7983 */ /* 0x000f220000300a00 */
[----:B---3--:R-:W-:Y:S02]  /*235d0*/  IADD3 R164, P5, PT, R8, UR14, RZ ;  /* 0x0000000e08a47c10 */ /* 0x008fe4000ffbe0ff */
[----:B------:R-:W-:Y:S02]  /*235e0*/  IADD3.X R153, PT, PT, R21, UR15, RZ, P3, !PT ;  /* 0x0000000f15997c10 */ /* 0x000fe40009ffe4ff */
[----:B------:R-:W-:Y:S01]  /*235f0*/  IADD3.X R165, PT, PT, R9, UR15, RZ, P5, !PT ;  /* 0x0000000f09a57c10 */ /* 0x000fe2000affe4ff */
[----:B------:R-:W3:Y:S04]  /*23600*/  LDL.LU.64 R20, [R1+0x818] ;  /* 0x0008180001147983 */ /* 0x000ee80000300a00 */
[----:B------:R-:W3:Y:S01]  /*23610*/  LDL.LU.64 R8, [R1+0x810] ;  /* 0x0008100001087983 */ /* 0x000ee20000300a00 */
[----:B-----5:R-:W-:-:S04]  /*23620*/  IADD3 R168, P2, PT, R4, UR14, RZ ;  /* 0x0000000e04a87c10 */ /* 0x020fc8000ff5e0ff */
[----:B------:R-:W-:Y:S02]  /*23630*/  IADD3.X R169, PT, PT, R5, UR15, RZ, P2, !PT ;  /* 0x0000000f05a97c10 */ /* 0x000fe400097fe4ff */
[----:B------:R-:W5:Y:S01]  /*23640*/  LDL.LU.64 R4, [R1+0x808] ;  /* 0x0008080001047983 */ /* 0x000f620000300a00 */
[----:B------:R-:W-:-:S04]  /*23650*/  IADD3 R184, P5, PT, R18, UR14, RZ ;  /* 0x0000000e12b87c10 */ /* 0x000fc8000ffbe0ff */
[----:B------:R-:W-:Y:S02]  /*23660*/  IADD3.X R185, PT, PT, R19, UR15, RZ, P5, !PT ;  /* 0x0000000f13b97c10 */ /* 0x000fe4000affe4ff */
[----:B------:R-:W5:Y:S01]  /*23670*/  LDL.LU.64 R18, [R1+0x800] ;  /* 0x0008000001127983 */ /* 0x000f620000300a00 */
[----:B------:R-:W-:Y:S02]  /*23680*/  IADD3 R176, P3, PT, R32, UR14, RZ ;  /* 0x0000000e20b07c10 */ /* 0x000fe4000ff7e0ff */
[----:B------:R-:W-:Y:S02]  /*23690*/  IADD3 R180, P4, PT, R26, UR14, RZ ;  /* 0x0000000e1ab47c10 */ /* 0x000fe4000ff9e0ff */
[----:B------:R-:W-:Y:S02]  /*236a0*/  IADD3.X R177, PT, PT, R33, UR15, RZ, P3, !PT ;  /* 0x0000000f21b17c10 */ /* 0x000fe40009ffe4ff */
[----:B------:R-:W-:Y:S01]  /*236b0*/  IADD3.X R181, PT, PT, R27, UR15, RZ, P4, !PT ;  /* 0x0000000f1bb57c10 */ /* 0x000fe2000a7fe4ff */
[----:B------:R-:W5:Y:S04]  /*236c0*/  LDL.LU.64 R32, [R1+0x7f8] ;  /* 0x0007f80001207983 */ /* 0x000f680000300a00 */
[----:B------:R-:W5:Y:S01]  /*236d0*/  LDL.LU.64 R26, [R1+0x7f0] ;  /* 0x0007f000011a7983 */ /* 0x000f620000300a00 */
[----:B--2---:R-:W-:-:S04]  /*236e0*/  IADD3 R192, P2, PT, R6, UR14, RZ ;  /* 0x0000000e06c07c10 */ /* 0x004fc8000ff5e0ff */
[----:B------:R-:W-:Y:S02]  /*236f0*/  IADD3.X R193, PT, PT, R7, UR15, RZ, P2, !PT ;  /* 0x0000000f07c17c10 */ /* 0x000fe400097fe4ff */
[----:B------:R-:W2:Y:S01]  /*23700*/  LDL.LU.64 R6, [R1+0x7e8] ;  /* 0x0007e80001067983 */ /* 0x000ea20000300a00 */
[----:B------:R-:W-:-:S04]  /*23710*/  IADD3 R208, P5, PT, R16, UR14, RZ ;  /* 0x0000000e10d07c10 */ /* 0x000fc8000ffbe0ff */
[----:B------:R-:W-:Y:S02]  /*23720*/  IADD3.X R209, PT, PT, R17, UR15, RZ, P5, !PT ;  /* 0x0000000f11d17c10 */ /* 0x000fe4000affe4ff */
[----:B------:R-:W2:Y:S01]  /*23730*/  LDL.LU.64 R16, [R1+0x7e0] ;  /* 0x0007e00001107983 */ /* 0x000ea20000300a00 */
[----:B------:R-:W-:-:S03]  /*23740*/  IADD3 R200, P4, PT, R22, UR14, RZ ;  /* 0x0000000e16c87c10 */ /* 0x000fc6000ff9e0ff */
[----:B------:R-:W2:Y:S01]  /*23750*/  LDL.LU.64 R36, [R1+0x7d8] ;  /* 0x0007d80001247983 */ /* 0x000ea20000300a00 */
[----:B------:R-:W-:-:S03]  /*23760*/  IADD3.X R201, PT, PT, R23, UR15, RZ, P4, !PT ;  /* 0x0000000f17c97c10 */ /* 0x000fc6000a7fe4ff */
[----:B------:R-:W2:Y:S01]  /*23770*/  LDL.LU.64 R22, [R1+0x7d0] ;  /* 0x0007d00001167983 */ /* 0x000ea20000300a00 */
[----:B------:R-:W-:-:S04]  /*23780*/  IADD3 R212, P2, PT, R12, UR14, RZ ;  /* 0x0000000e0cd47c10 */ /* 0x000fc8000ff5e0ff */
[----:B------:R-:W-:Y:S02]  /*23790*/  IADD3.X R213, PT, PT, R13, UR15, RZ, P2, !PT ;  /* 0x0000000f0dd57c10 */ /* 0x000fe400097fe4ff */
[----:B------:R-:W2:Y:S01]  /*237a0*/  LDL.LU.64 R12, [R1+0x7c8] ;  /* 0x0007c800010c7983 */ /* 0x000ea20000300a00 */
[----:B------:R-:W-:-:S04]  /*237b0*/  IADD3 R228, P5, PT, R14, UR14, RZ ;  /* 0x0000000e0ee47c10 */ /* 0x000fc8000ffbe0ff */
[----:B------:R-:W-:Y:S02]  /*237c0*/  IADD3.X R229, PT, PT, R15, UR15, RZ, P5, !PT ;  /* 0x0000000f0fe57c10 */ /* 0x000fe4000affe4ff */
[----:B------:R-:W2:Y:S01]  /*237d0*/  LDL.LU.64 R14, [R1+0x7c0] ;  /* 0x0007c000010e7983 */ /* 0x000ea20000300a00 */
[----:B------:R-:W-:Y:S02]  /*237e0*/  IADD3 R196, P3, PT, R30, UR14, RZ ;  /* 0x0000000e1ec47c10 */ /* 0x000fe4000ff7e0ff */
[----:B------:R-:W-:Y:S01]  /*237f0*/  IADD3 R224, P4, PT, R24, UR14, RZ ;  /* 0x0000000e18e07c10 */ /* 0x000fe2000ff9e0ff */
[----:B------:R-:W2:Y:S01]  /*23800*/  LDL.LU.64 R38, [R1+0x7b8] ;  /* 0x0007b80001267983 */ /* 0x000ea20000300a00 */
[----:B------:R-:W-:Y:S02]  /*23810*/  IADD3.X R197, PT, PT, R31, UR15, RZ, P3, !PT ;  /* 0x0000000f1fc57c10 */ /* 0x000fe40009ffe4ff */
[----:B------:R-:W-:Y:S02]  /*23820*/  IADD3 R216, P3, PT, R28, UR14, RZ ;  /* 0x0000000e1cd87c10 */ /* 0x000fe4000ff7e0ff */
[----:B----4-:R-:W-:-:S02]  /*23830*/  IADD3 R232, P2, PT, R10, UR14, RZ ;  /* 0x0000000e0ae87c10 */ /* 0x010fc4000ff5e0ff */
[----:B------:R-:W-:Y:S02]  /*23840*/  IADD3.X R217, PT, PT, R29, UR15, RZ, P3, !PT ;  /* 0x0000000f1dd97c10 */ /* 0x000fe40009ffe4ff */
[----:B------:R-:W-:Y:S01]  /*23850*/  IADD3.X R225, PT, PT, R25, UR15, RZ, P4, !PT ;  /* 0x0000000f19e17c10 */ /* 0x000fe2000a7fe4ff */
[----:B------:R-:W4:Y:S01]  /*23860*/  LDL.LU.64 R28, [R1+0x7b0] ;  /* 0x0007b000011c7983 */ /* 0x000f220000300a00 */
[----:B---3--:R-:W-:Y:S02]  /*23870*/  IADD3 R244, P4, PT, R8, UR14, RZ ;  /* 0x0000000e08f47c10 */ /* 0x008fe4000ff9e0ff */
[----:B------:R-:W-:Y:S02]  /*23880*/  IADD3.X R233, PT, PT, R11, UR15, RZ, P2, !PT ;  /* 0x0000000f0be97c10 */ /* 0x000fe400097fe4ff */
[----:B------:R-:W3:Y:S01]  /*23890*/  LDL.LU.64 R10, [R1+0x7a8] ;  /* 0x0007a800010a7983 */ /* 0x000ee20000300a00 */
[----:B------:R-:W-:Y:S02]  /*238a0*/  IADD3 R240, P3, PT, R20, UR14, RZ ;  /* 0x0000000e14f07c10 */ /* 0x000fe4000ff7e0ff */
[----:B------:R-:W-:-:S02]  /*238b0*/  IADD3.X R245, PT, PT, R9, UR15, RZ, P4, !PT ;  /* 0x0000000f09f57c10 */ /* 0x000fc4000a7fe4ff */
[----:B------:R-:W-:Y:S02]  /*238c0*/  IADD3.X R241, PT, PT, R21, UR15, RZ, P3, !PT ;  /* 0x0000000f15f17c10 */ /* 0x000fe40009ffe4ff */
[----:B-----5:R-:W-:Y:S02]  /*238d0*/  IADD3 R248, P5, PT, R4, UR14, RZ ;  /* 0x0000000e04f87c10 */ /* 0x020fe4000ffbe0ff */
[----:B------:R-:W-:-:S04]  /*238e0*/  IADD3 R8, P2, PT, R18, UR14, RZ ;  /* 0x0000000e12087c10 */ /* 0x000fc8000ff5e0ff */
[----:B------:R-:W-:Y:S02]  /*238f0*/  IADD3.X R9, PT, PT, R19, UR15, RZ, P2, !PT ;  /* 0x0000000f13097c10 */ /* 0x000fe400097fe4ff */
[----:B------:R-:W5:Y:S01]  /*23900*/  LDL.LU.64 R18, [R1+0x7a0] ;  /* 0x0007a00001127983 */ /* 0x000f620000300a00 */
[----:B------:R-:W-:Y:S02]  /*23910*/  IADD3.X R249, PT, PT, R5, UR15, RZ, P5, !PT ;  /* 0x0000000f05f97c10 */ /* 0x000fe4000affe4ff */
[----:B------:R-:W-:Y:S01]  /*23920*/  IADD3 R30, P3, PT, R32, UR14, RZ ;  /* 0x0000000e201e7c10 */ /* 0x000fe2000ff7e0ff */
[----:B------:R-:W5:Y:S01]  /*23930*/  LDL.LU.64 R34, [R1+0x798] ;  /* 0x0007980001227983 */ /* 0x000f620000300a00 */
[----:B------:R-:W-:Y:S02]  /*23940*/  IADD3 R20, P4, PT, R26, UR14, RZ ;  /* 0x0000000e1a147c10 */ /* 0x000fe4000ff9e0ff */
[----:B------:R-:W-:Y:S01]  /*23950*/  IADD3.X R31, PT, PT, R33, UR15, RZ, P3, !PT ;  /* 0x0000000f211f7c10 */ /* 0x000fe20009ffe4ff */
[----:B------:R-:W5:Y:S01]  /*23960*/  LDL.LU.64 R24, [R1+0x2c0] ;  /* 0x0002c00001187983 */ /* 0x000f620000300a00 */
[----:B------:R-:W-:-:S03]  /*23970*/  IADD3.X R21, PT, PT, R27, UR15, RZ, P4, !PT ;  /* 0x0000000f1b157c10 */ /* 0x000fc6000a7fe4ff */
[----:B------:R1:W-:Y:S04]  /*23980*/  STL.64 [R1+0x10], R8 ;  /* 0x0000100801007387 */ /* 0x0003e80000100a00 */
[----:B-1----:R-:W5:Y:S04]  /*23990*/  LDL.LU.64 R8, [R1+0x790] ;  /* 0x0007900001087983 */ /* 0x002f680000300a00 */
[----:B------:R1:W-:Y:S04]  /*239a0*/  STL.64 [R1+0x20], R30 ;  /* 0x0000201e01007387 */ /* 0x0003e80000100a00 */
[----:B------:R1:W-:Y:S01]  /*239b0*/  STL.64 [R1+0x30], R20 ;  /* 0x0000301401007387 */ /* 0x0003e20000100a00 */
[----:B--2---:R-:W-:-:S04]  /*239c0*/  IADD3 R4, P5, PT, R6, UR14, RZ ;  /* 0x0000000e06047c10 */ /* 0x004fc8000ffbe0ff */
[----:B------:R-:W-:Y:S02]  /*239d0*/  IADD3.X R5, PT, PT, R7, UR15, RZ, P5, !PT ;  /* 0x0000000f07057c10 */ /* 0x000fe4000affe4ff */
[----:B------:R-:W-:-:S03]  /*239e0*/  IADD3 R6, P2, PT, R16, UR14, RZ ;  /* 0x0000000e10067c10 */ /* 0x000fc6000ff5e0ff */
[----:B------:R2:W-:Y:S01]  /*239f0*/  STL.64 [R1+0x50], R4 ;  /* 0x0000500401007387 */ /* 0x0005e20000100a00 */
[----:B------:R-:W-:-:S03]  /*23a00*/  IADD3.X R7, PT, PT, R17, UR15, RZ, P2, !PT ;  /* 0x0000000f11077c10 */ /* 0x000fc600097fe4ff */
[----:B------:R-:W5:Y:S01]  /*23a10*/  LDL.LU.64 R16, [R1+0x2d8] ;  /* 0x0002d80001107983 */ /* 0x000f620000300a00 */
[----:B-1----:R-:W-:Y:S02]  /*23a20*/  IADD3 R30, P3, PT, R36, UR14, RZ ;  /* 0x0000000e241e7c10 */ /* 0x002fe4000ff7e0ff */
[----:B------:R-:W-:Y:S01]  /*23a30*/  IADD3 R20, P4, PT, R22, UR14, RZ ;  /* 0x0000000e16147c10 */ /* 0x000fe2000ff9e0ff */
[----:B------:R-:W5:Y:S01]  /*23a40*/  LDL.LU.64 R32, [R1+0x2e0] ;  /* 0x0002e00001207983 */ /* 0x000f620000300a00 */
[----:B------:R-:W-:Y:S02]  /*23a50*/  IADD3.X R31, PT, PT, R37, UR15, RZ, P3, !PT ;  /* 0x0000000f251f7c10 */ /* 0x000fe40009ffe4ff */
[----:B------:R-:W-:Y:S01]  /*23a60*/  IADD3.X R21, PT, PT, R23, UR15, RZ, P4, !PT ;  /* 0x0000000f17157c10 */ /* 0x000fe2000a7fe4ff */
[----:B------:R-:W5:Y:S01]  /*23a70*/  LDL.LU.64 R26, [R1+0x788] ;  /* 0x00078800011a7983 */ /* 0x000f620000300a00 */
[----:B--2---:R-:W-:-:S03]  /*23a80*/  IADD3 R4, P5, PT, R12, UR14, RZ ;  /* 0x0000000e0c047c10 */ /* 0x004fc6000ffbe0ff */
[----:B------:R1:W-:Y:S01]  /*23a90*/  STL.64 [R1+0x60], R6 ;  /* 0x0000600601007387 */ /* 0x0003e20000100a00 */
[----:B------:R-:W-:Y:S02]  /*23aa0*/  IADD3.X R5, PT, PT, R13, UR15, RZ, P5, !PT ;  /* 0x0000000f0d057c10 */ /* 0x000fe4000affe4ff */
[----:B------:R-:W-:Y:S01]  /*23ab0*/  IADD3 R12, P2, PT, R14, UR14, RZ ;  /* 0x0000000e0e0c7c10 */ /* 0x000fe2000ff5e0ff */
[----:B-1----:R-:W2:Y:S04]  /*23ac0*/  LDL.LU.64 R6, [R1+0x2f8] ;  /* 0x0002f80001067983 */ /* 0x002ea80000300a00 */
[----:B------:R1:W-:Y:S01]  /*23ad0*/  STL.64 [R1+0x70], R30 ;  /* 0x0000701e01007387 */ /* 0x0003e20000100a00 */
[----:B------:R-:W-:-:S03]  /*23ae0*/  IADD3.X R13, PT, PT, R15, UR15, RZ, P2, !PT ;  /* 0x0000000f0f0d7c10 */ /* 0x000fc600097fe4ff */
[----:B------:R4:W-:Y:S04]  /*23af0*/  STL.64 [R1+0x90], R20 ;  /* 0x0000901401007387 */ /* 0x0009e80000100a00 */
[----:B------:R3:W-:Y:S04]  /*23b00*/  STL.64 [R1+0xa0], R4 ;  /* 0x0000a00401007387 */ /* 0x0007e80000100a00 */
[----:B------:R-:W2:Y:S01]  /*23b10*/  LDL.LU.64 R14, [R1+0x300] ;  /* 0x00030000010e7983 */ /* 0x000ea20000300a00 */
[----:B-1----:R-:W-:Y:S02]  /*23b20*/  IADD3 R30, P3, PT, R38, UR14, RZ ;  /* 0x0000000e261e7c10 */ /* 0x002fe4000ff7e0ff */
[----:B----4-:R-:W-:Y:S01]  /*23b30*/  IADD3 R20, P4, PT, R28, UR14, RZ ;  /* 0x0000000e1c147c10 */ /* 0x010fe2000ff9e0ff */
[----:B------:R-:W4:Y:S01]  /*23b40*/  LDL.LU.64 R36, [R1+0x780] ;  /* 0x0007800001247983 */ /* 0x000f220000300a00 */
[----:B------:R-:W-:-:S02]  /*23b50*/  IADD3.X R31, PT, PT, R39, UR15, RZ, P3, !PT ;  /* 0x0000000f271f7c10 */ /* 0x000fc40009ffe4ff */
[----:B---3--:R-:W-:Y:S01]  /*23b60*/  IADD3 R4, P5, PT, R10, UR14, RZ ;  /* 0x0000000e0a047c10 */ /* 0x008fe2000ffbe0ff */
[----:B------:R-:W3:Y:S01]  /*23b70*/  LDL.LU.64 R22, [R1+0x318] ;  /* 0x0003180001167983 */ /* 0x000ee20000300a00 */
[----:B------:R-:W-:Y:S02]  /*23b80*/  IADD3.X R21, PT, PT, R29, UR15, RZ, P4, !PT ;  /* 0x0000000f1d157c10 */ /* 0x000fe4000a7fe4ff */
[----:B------:R-:W-:Y:S01]  /*23b90*/  IADD3.X R5, PT, PT, R11, UR15, RZ, P5, !PT ;  /* 0x0000000f0b057c10 */ /* 0x000fe2000affe4ff */
[----:B------:R1:W-:Y:S04]  /*23ba0*/  STL.64 [R1+0xb0], R12 ;  /* 0x0000b00c01007387 */ /* 0x0003e80000100a00 */
[----:B-1----:R-:W3:Y:S04]  /*23bb0*/  LDL.LU.64 R12, [R1+0x320] ;  /* 0x00032000010c7983 */ /* 0x002ee80000300a00 */
[----:B------:R1:W-:Y:S04]  /*23bc0*/  STL.64 [R1+0xd0], R30 ;  /* 0x0000d01e01007387 */ /* 0x0003e80000100a00 */
[----:B------:R1:W-:Y:S04]  /*23bd0*/  STL.64 [R1+0xe0], R20 ;  /* 0x0000e01401007387 */ /* 0x0003e80000100a00 */
[----:B------:R1:W-:Y:S01]  /*23be0*/  STL.64 [R1+0xf0], R4 ;  /* 0x0000f00401007387 */ /* 0x0003e20000100a00 */
[----:B-----5:R-:W-:-:S04]  /*23bf0*/  IADD3 R10, P2, PT, R18, UR14, RZ ;  /* 0x0000000e120a7c10 */ /* 0x020fc8000ff5e0ff */
[----:B------:R-:W-:Y:S02]  /*23c00*/  IADD3.X R11, PT, PT, R19, UR15, RZ, P2, !PT ;  /* 0x0000000f130b7c10 */ /* 0x000fe400097fe4ff */
[----:B------:R-:W5:Y:S01]  /*23c10*/  LDL.LU.64 R18, [R1+0x330] ;  /* 0x0003300001127983 */ /* 0x000f620000300a00 */
[----:B-1----:R-:W-:Y:S02]  /*23c20*/  IADD3 R30, P3, PT, R34, UR14, RZ ;  /* 0x0000000e221e7c10 */ /* 0x002fe4000ff7e0ff */
[----:B------:R-:W-:Y:S01]  /*23c30*/  IADD3 R20, P4, PT, R24, UR14, RZ ;  /* 0x0000000e18147c10 */ /* 0x000fe2000ff9e0ff */
[----:B------:R-:W5:Y:S01]  /*23c40*/  LDL.LU.64 R38, [R1+0x338] ;  /* 0x0003380001267983 */ /* 0x000f620000300a00 */
[----:B------:R-:W-:Y:S02]  /*23c50*/  IADD3.X R31, PT, PT, R35, UR15, RZ, P3, !PT ;  /* 0x0000000f231f7c10 */ /* 0x000fe40009ffe4ff */
[----:B------:R-:W-:Y:S01]  /*23c60*/  IADD3.X R21, PT, PT, R25, UR15, RZ, P4, !PT ;  /* 0x0000000f19157c10 */ /* 0x000fe2000a7fe4ff */
[----:B------:R-:W5:Y:S04]  /*23c70*/  LDL.LU.64 R28, [R1+0x340] ;  /* 0x00034000011c7983 */ /* 0x000f680000300a00 */
[----:B------:R1:W-:Y:S01]  /*23c80*/  STL.64 [R1+0x110], R10 ;  /* 0x0001100a01007387 */ /* 0x0003e20000100a00 */
[----:B------:R-:W-:-:S04]  /*23c90*/  IADD3 R4, P5, PT, R8, UR14, RZ ;  /* 0x0000000e08047c10 */ /* 0x000fc8000ffbe0ff */
[----:B------:R-:W-:Y:S01]  /*23ca0*/  IADD3.X R5, PT, PT, R9, UR15, RZ, P5, !PT ;  /* 0x0000000f09057c10 */ /* 0x000fe2000affe4ff */
[----:B-1----:R-:W5:Y:S04]  /*23cb0*/  LDL.LU.64 R10, [R1+0x350] ;  /* 0x00035000010a7983 */ /* 0x002f680000300a00 */
[----:B------:R1:W-:Y:S04]  /*23cc0*/  STL.64 [R1+0x120], R30 ;  /* 0x0001201e01007387 */ /* 0x0003e80000100a00 */
[----:B------:R1:W-:Y:S04]  /*23cd0*/  STL.64 [R1+0x2c0], R20 ;  /* 0x0002c01401007387 */ /* 0x0003e80000100a00 */
[----:B------:R2:W-:Y:S01]  /*23ce0*/  STL.64 [R1+0x2d0], R4 ;  /* 0x0002d00401007387 */ /* 0x0005e20000100a00 */
[----:B------:R-:W-:-:S04]  /*23cf0*/  IADD3 R8, P2, PT, R16, UR14, RZ ;  /* 0x0000000e10087c10 */ /* 0x000fc8000ff5e0ff */
        /* <DEDUP_REMOVED lines=9> */
[----:B--2---:R-:W-:-:S03]  /*23d90*/  IADD3 R4, P5, PT, R6, UR14, RZ ;  /* 0x0000000e06047c10 */ /* 0x004fc6000ffbe0ff */
[----:B-1----:R-:W2:Y:S01]  /*23da0*/  LDL.LU.64 R8, [R1+0x378] ;  /* 0x0003780001087983 */ /* 0x002ea20000300a00 */
[----:B------:R-:W-:-:S03]  /*23db0*/  IADD3.X R5, PT, PT, R7, UR15, RZ, P5, !PT ;  /* 0x0000000f07057c10 */ /* 0x000fc6000affe4ff */
[----:B------:R4:W-:Y:S04]  /*23dc0*/  STL.64 [R1+0x2e0], R30 ;  /* 0x0002e01e01007387 */ /* 0x0009e80000100a00 */
[----:B------:R3:W-:Y:S01]  /*23dd0*/  STL.64 [R1+0x2f0], R20 ;  /* 0x0002f01401007387 */ /* 0x0007e20000100a00 */
[----:B------:R-:W-:-:S03]  /*23de0*/  IADD3 R6, P2, PT, R14, UR14, RZ ;  /* 0x0000000e0e067c10 */ /* 0x000fc6000ff5e0ff */
[----:B------:R1:W-:Y:S01]  /*23df0*/  STL.64 [R1+0x2f8], R4 ;  /* 0x0002f80401007387 */ /* 0x0003e20000100a00 */
[----:B------:R-:W-:-:S03]  /*23e00*/  IADD3.X R7, PT, PT, R15, UR15, RZ, P2, !PT ;  /* 0x0000000f0f077c10 */ /* 0x000fc600097fe4ff */
[----:B------:R-:W2:Y:S01]  /*23e10*/  LDL.LU.64 R14, [R1+0x380] ;  /* 0x00038000010e7983 */ /* 0x000ea20000300a00 */
[----:B----4-:R-:W-:Y:S02]  /*23e20*/  IADD3 R30, P3, PT, R36, UR14, RZ ;  /* 0x0000000e241e7c10 */ /* 0x010fe4000ff7e0ff */
[----:B---3--:R-:W-:Y:S01]  /*23e30*/  IADD3 R20, P4, PT, R22, UR14, RZ ;  /* 0x0000000e16147c10 */ /* 0x008fe2000ff9e0ff */
[----:B------:R-:W3:Y:S01]  /*23e40*/  LDL.LU.64 R32, [R1+0x390] ;  /* 0x0003900001207983 */ /* 0x000ee20000300a00 */
[----:B------:R-:W-:Y:S02]  /*23e50*/  IADD3.X R31, PT, PT, R37, UR15, RZ, P3, !PT ;  /* 0x0000000f251f7c10 */ /* 0x000fe40009ffe4ff */
[----:B------:R-:W-:Y:S01]  /*23e60*/  IADD3.X R21, PT, PT, R23, UR15, RZ, P4, !PT ;  /* 0x0000000f17157c10 */ /* 0x000fe2000a7fe4ff */
[----:B------:R-:W4:Y:S04]  /*23e70*/  LDL.LU.64 R26, [R1+0x398] ;  /* 0x00039800011a7983 */ /* 0x000f280000300a00 */
[----:B------:R1:W-:Y:S02]  /*23e80*/  STL.64 [R1+0x300], R6 ;  /* 0x0003000601007387 */ /* 0x0003e40000100a00 */
[----:B-1----:R-:W-:-:S04]  /*23e90*/  IADD3 R4, P5, PT, R12, UR14, RZ ;  /* 0x0000000e0c047c10 */ /* 0x002fc8000ffbe0ff */
[----:B------:R-:W-:Y:S01]  /*23ea0*/  IADD3.X R5, PT, PT, R13, UR15, RZ, P5, !PT ;  /* 0x0000000f0d057c10 */ /* 0x000fe2000affe4ff */
[----:B------:R-:W4:Y:S04]  /*23eb0*/  LDL.LU.64 R6, [R1+0x3a0] ;  /* 0x0003a00001067983 */ /* 0x000f280000300a00 */
        /* <DEDUP_REMOVED lines=29> */
[----:B--2---:R-:W-:-:S04]  /*24090*/  IADD3 R4, P5, PT, R8, UR14, RZ ;  /* 0x0000000e08047c10 */ /* 0x004fc8000ffbe0ff */
[----:B------:R-:W-:Y:S01]  /*240a0*/  IADD3.X R5, PT, PT, R9, UR15, RZ, P5, !PT ;  /* 0x0000000f09057c10 */ /* 0x000fe2000affe4ff */
[----:B-1----:R-:W2:Y:S04]  /*240b0*/  LDL.LU.64 R10, [R1+0x440] ;  /* 0x00044000010a7983 */ /* 0x002ea80000300a00 */
[----:B------:R3:W-:Y:S04]  /*240c0*/  STL.64 [R1+0x360], R30 ;  /* 0x0003601e01007387 */ /* 0x0007e80000100a00 */
[----:B------:R4:W-:Y:S01]  /*240d0*/  STL.64 [R1+0x370], R20 ;  /* 0x0003701401007387 */ /* 0x0009e20000100a00 */
[----:B------:R-:W-:-:S03]  /*240e0*/  IADD3 R8, P2, PT, R14, UR14, RZ ;  /* 0x0000000e0e087c10 */ /* 0x000fc6000ff5e0ff */
[----:B------:R1:W-:Y:S01]  /*240f0*/  STL.64 [R1+0x378], R4 ;  /* 0x0003780401007387 */ /* 0x0003e20000100a00 */
[----:B------:R-:W-:-:S03]  /*24100*/  IADD3.X R9, PT, PT, R15, UR15, RZ, P2, !PT ;  /* 0x0000000f0f097c10 */ /* 0x000fc600097fe4ff */
[----:B------:R-:W2:Y:S01]  /*24110*/  LDL.LU.64 R14, [R1+0x450] ;  /* 0x00045000010e7983 */ /* 0x000ea20000300a00 */
[----:B---3--:R-:W-:Y:S02]  /*24120*/  IADD3 R30, P3, PT, R32, UR14, RZ ;  /* 0x0000000e201e7c10 */ /* 0x008fe4000ff7e0ff */
[----:B----4-:R-:W-:Y:S01]  /*24130*/  IADD3 R20, P4, PT, R26, UR14, RZ ;  /* 0x0000000e1a147c10 */ /* 0x010fe2000ff9e0ff */
        /* <DEDUP_REMOVED lines=270> */
[----:B-1----:R-:W-:-:S03]  /*25220*/  IADD3 R30, P3, PT, R36, UR14, RZ ;  /* 0x0000000e241e7c10 */ /* 0x002fc6000ff7e0ff */
[----:B------:R-:W5:Y:S01]  /*25230*/  LDL.LU.64 R32, [R1+0x578] ;  /* 0x0005780001207983 */ /* 0x000f620000300a00 */
[----:B------:R-:W-:-:S03]  /*25240*/  IADD3 R20, P4, PT, R22, UR14, RZ ;  /* 0x0000000e16147c10 */ /* 0x000fc6000ff9e0ff */
[----:B------:R-:W5:Y:S01]  /*25250*/  LDL.LU.64 R26, [R1+0x568] ;  /* 0x00056800011a7983 */ /* 0x000f620000300a00 */
[----:B------:R-:W-:-:S03]  /*25260*/  IADD3.X R31, PT, PT, R37, UR15, RZ, P3, !PT ;  /* 0x0000000f251f7c10 */ /* 0x000fc60009ffe4ff */
[----:B------:R1:W-:Y:S01]  /*25270*/  STL.64 [R1+0x788], R6 ;  /* 0x0007880601007387 */ /* 0x0003e20000100a00 */
[----:B------:R-:W-:Y:S02]  /*25280*/  IADD3.X R21, PT, PT, R23, UR15, RZ, P4, !PT ;  /* 0x0000000f17157c10 */ /* 0x000fe4000a7fe4ff */
[----:B--2---:R-:W-:Y:S01]  /*25290*/  IADD3 R4, P5, PT, R12, UR14, RZ ;  /* 0x0000000e0c047c10 */ /* 0x004fe2000ffbe0ff */
[----:B-1----:R-:W2:Y:S03]  /*252a0*/  LDL.LU.64 R6, [R1+0x558] ;  /* 0x0005580001067983 */ /* 0x002ea60000300a00 */
[----:B------:R-:W-:Y:S01]  /*252b0*/  IADD3.X R5, PT, PT, R13, UR15, RZ, P5, !PT ;  /* 0x0000000f0d057c10 */ /* 0x000fe2000affe4ff */
        /* <DEDUP_REMOVED lines=9> */
[----:B------:R-:W-:-:S03]  /*25350*/  IADD3.X R31, PT, PT, R39, UR15, RZ, P3, !PT ;  /* 0x0000000f271f7c10 */ /* 0x000fc60009ffe4ff */
[----:B------:R-:W4:Y:S01]  /*25360*/  LDL.LU.64 R22, [R1+0x530] ;  /* 0x0005300001167983 */ /* 0x000f220000300a00 */
[----:B------:R-:W-:-:S03]  /*25370*/  IADD3.X R21, PT, PT, R29, UR15, RZ, P4, !PT ;  /* 0x0000000f1d157c10 */ /* 0x000fc6000a7fe4ff */
[----:B------:R1:W-:Y:S02]  /*25380*/  STL.64 [R1+0x7a8], R12 ;  /* 0x0007a80c01007387 */ /* 0x0003e40000100a00 */
[----:B-1----:R-:W-:-:S04]  /*25390*/  IADD3 R4, P5, PT, R10, UR14, RZ ;  /* 0x0000000e0a047c10 */ /* 0x002fc8000ffbe0ff */
[----:B------:R-:W-:Y:S01]  /*253a0*/  IADD3.X R5, PT, PT, R11, UR15, RZ, P5, !PT ;  /* 0x0000000f0b057c10 */ /* 0x000fe2000affe4ff */
[----:B------:R-:W3:Y:S04]  /*253b0*/  LDL.LU.64 R12, [R1+0x520] ;  /* 0x00052000010c7983 */ /* 0x000ee80000300a00 */
[----:B------:R-:W-:Y:S04]  /*253c0*/  STL.64 [R1+0x7b0], R30 ;  /* 0x0007b01e01007387 */ /* 0x000fe80000100a00 */
[----:B------:R1:W-:Y:S04]  /*253d0*/  STL.64 [R1+0x7b8], R20 ;  /* 0x0007b81401007387 */ /* 0x0003e80000100a00 */
[----:B------:R1:W-:Y:S01]  /*253e0*/  STL.64 [R1+0x7c0], R4 ;  /* 0x0007c00401007387 */ /* 0x0003e20000100a00 */
[----:B-----5:R-:W-:-:S04]  /*253f0*/  IADD3 R10, P2, PT, R18, UR14, RZ ;  /* 0x0000000e120a7c10 */ /* 0x020fc8000ff5e0ff */
[----:B------:R-:W-:Y:S02]  /*25400*/  IADD3.X R11, PT, PT, R19, UR15, RZ, P2, !PT ;  /* 0x0000000f130b7c10 */ /* 0x000fe400097fe4ff */
[----:B------:R-:W5:Y:S01]  /*25410*/  LDL.LU.64 R18, [R1+0x518] ;  /* 0x0005180001127983 */ /* 0x000f620000300a00 */
[----:B------:R-:W-:Y:S02]  /*25420*/  IADD3 R28, P3, PT, R34, UR14, RZ ;  /* 0x0000000e221c7c10 */ /* 0x000fe4000ff7e0ff */
[----:B-1----:R-:W-:Y:S01]  /*25430*/  IADD3 R20, P4, PT, R24, UR14, RZ ;  /* 0x0000000e18147c10 */ /* 0x002fe2000ff9e0ff */
        /* <DEDUP_REMOVED lines=10> */
[----:B------:R-:W-:Y:S04]  /*254e0*/  STL.64 [R1+0x7e0], R4 ;  /* 0x0007e00401007387 */ /* 0x000fe80000100a00 */
[----:B------:R-:W5:Y:S04]  /*254f0*/  LDL.LU.64 R34, [R1+0x4e0] ;  /* 0x0004e00001227983 */ /* 0x000f680000300a00 */
[----:B------:R-:W5:Y:S01]  /*25500*/  LDL.LU.64 R24, [R1+0x4d0] ;  /* 0x0004d00001187983 */ /* 0x000f620000300a00 */
[----:B------:R-:W-:-:S04]  /*25510*/  IADD3 R8, P2, PT, R16, UR14, RZ ;  /* 0x0000000e10087c10 */ /* 0x000fc8000ff5e0ff */
[----:B------:R-:W-:Y:S02]  /*25520*/  IADD3.X R9, PT, PT, R17, UR15, RZ, P2, !PT ;  /* 0x0000000f11097c10 */ /* 0x000fe400097fe4ff */
[----:B-1----:R-:W-:Y:S01]  /*25530*/  IADD3 R28, P3, PT, R32, UR14, RZ ;  /* 0x0000000e201c7c10 */ /* 0x002fe2000ff7e0ff */
[----:B------:R-:W5:Y:S01]  /*25540*/  LDL.LU.64 R16, [R1+0x4c0] ;  /* 0x0004c00001107983 */ /* 0x000f620000300a00 */
[----:B------:R-:W-:-:S03]  /*25550*/  IADD3 R20, P4, PT, R26, UR14, RZ ;  /* 0x0000000e1a147c10 */ /* 0x000fc6000ff9e0ff */
[----:B------:R1:W-:Y:S01]  /*25560*/  STL.64 [R1+0x7e8], R8 ;  /* 0x0007e80801007387 */ /* 0x0003e20000100a00 */
[----:B------:R-:W-:Y:S02]  /*25570*/  IADD3.X R29, PT, PT, R33, UR15, RZ, P3, !PT ;  /* 0x0000000f211d7c10 */ /* 0x000fe40009ffe4ff */
[----:B------:R-:W-:Y:S01]  /*25580*/  IADD3.X R21, PT, PT, R27, UR15, RZ, P4, !PT ;  /* 0x0000000f1b157c10 */ /* 0x000fe2000a7fe4ff */
[----:B-1----:R-:W5:Y:S01]  /*25590*/  LDL.LU.64 R8, [R1+0x4b0] ;  /* 0x0004b00001087983 */ /* 0x002f620000300a00 */
[----:B--2---:R-:W-:-:S04]  /*255a0*/  IADD3 R4, P5, PT, R6, UR14, RZ ;  /* 0x0000000e06047c10 */ /* 0x004fc8000ffbe0ff */
[----:B------:R-:W-:Y:S01]  /*255b0*/  IADD3.X R5, PT, PT, R7, UR15, RZ, P5, !PT ;  /* 0x0000000f07057c10 */ /* 0x000fe2000affe4ff */
[----:B------:R-:W-:Y:S04]  /*255c0*/  STL.64 [R1+0x7f0], R28 ;  /* 0x0007f01c01007387 */ /* 0x000fe80000100a00 */
[----:B------:R-:W-:Y:S04]  /*255d0*/  STL.64 [R1+0x7f8], R20 ;  /* 0x0007f81401007387 */ /* 0x000fe80000100a00 */
[----:B------:R-:W-:Y:S04]  /*255e0*/  STL.64 [R1+0x800], R4 ;  /* 0x0008000401007387 */ /* 0x000fe80000100a00 */
[----:B------:R-:W2:Y:S01]  /*255f0*/  LDL.LU.64 R32, [R1+0x4a0] ;  /* 0x0004a00001207983 */ /* 0x000ea20000300a00 */
[----:B------:R-:W-:-:S03]  /*25600*/  IADD3 R6, P2, PT, R14, UR14, RZ ;  /* 0x0000000e0e067c10 */ /* 0x000fc6000ff5e0ff */
[----:B------:R-:W2:Y:S01]  /*25610*/  LDL.LU.64 R26, [R1+0x498] ;  /* 0x00049800011a7983 */ /* 0x000ea20000300a00 */
[----:B------:R-:W-:-:S03]  /*25620*/  IADD3.X R7, PT, PT, R15, UR15, RZ, P2, !PT ;  /* 0x0000000f0f077c10 */ /* 0x000fc600097fe4ff */
[----:B------:R-:W2:Y:S04]  /*25630*/  LDL.LU.64 R14, [R1+0x488] ;  /* 0x00048800010e7983 */ /* 0x000ea80000300a00 */
[----:B------:R1:W-:Y:S04]  /*25640*/  STL.64 [R1+0x808], R6 ;  /* 0x0008080601007387 */ /* 0x0003e80000100a00 */
[----:B-1----:R-:W2:Y:S01]  /*25650*/  LDL.LU.64 R6, [R1+0x478] ;  /* 0x0004780001067983 */ /* 0x002ea20000300a00 */
[----:B---3--:R-:W-:Y:S02]  /*25660*/  IADD3 R28, P3, PT, R36, UR14, RZ ;  /* 0x0000000e241c7c10 */ /* 0x008fe4000ff7e0ff */
[----:B----4-:R-:W-:-:S02]  /*25670*/  IADD3 R20, P4, PT, R22, UR14, RZ ;  /* 0x0000000e16147c10 */ /* 0x010fc4000ff9e0ff */
[----:B------:R-:W-:Y:S02]  /*25680*/  IADD3 R4, P5, PT, R12, UR14, RZ ;  /* 0x0000000e0c047c10 */ /* 0x000fe4000ffbe0ff */
[----:B------:R-:W-:Y:S02]  /*25690*/  IADD3.X R29, PT, PT, R37, UR15, RZ, P3, !PT ;  /* 0x0000000f251d7c10 */ /* 0x000fe40009ffe4ff */
[----:B------:R-:W-:Y:S02]  /*256a0*/  IADD3.X R21, PT, PT, R23, UR15, RZ, P4, !PT ;  /* 0x0000000f17157c10 */ /* 0x000fe4000a7fe4ff */
[----:B------:R-:W-:Y:S01]  /*256b0*/  IADD3.X R5, PT, PT, R13, UR15, RZ, P5, !PT ;  /* 0x0000000f0d057c10 */ /* 0x000fe2000affe4ff */
[----:B------:R1:W-:Y:S04]  /*256c0*/  STL.64 [R1+0x810], R28 ;  /* 0x0008101c01007387 */ /* 0x0003e80000100a00 */
[----:B------:R3:W-:Y:S04]  /*256d0*/  STL.64 [R1+0x818], R20 ;  /* 0x0008181401007387 */ /* 0x0007e80000100a00 */
[----:B------:R-:W-:Y:S04]  /*256e0*/  STL.64 [R1+0x820], R4 ;  /* 0x0008200401007387 */ /* 0x000fe80000100a00 */
[----:B-1----:R-:W4:Y:S04]  /*256f0*/  LDL.LU.64 R28, [R1+0x468] ;  /* 0x00046800011c7983 */ /* 0x002f280000300a00 */
[----:B------:R-:W4:Y:S01]  /*25700*/  LDL.LU.64 R22, [R1+0x458] ;  /* 0x0004580001167983 */ /* 0x000f220000300a00 */
[----:B-----5:R-:W-:-:S04]  /*25710*/  IADD3 R12, P2, PT, R18, UR14, RZ ;  /* 0x0000000e120c7c10 */ /* 0x020fc8000ff5e0ff */
[----:B------:R-:W-:Y:S02]  /*25720*/  IADD3.X R13, PT, PT, R19, UR15, RZ, P2, !PT ;  /* 0x0000000f130d7c10 */ /* 0x000fe400097fe4ff */
[----:B------:R-:W-:Y:S01]  /*25730*/  IADD3 R36, P3, PT, R38, UR14, RZ ;  /* 0x0000000e26247c10 */ /* 0x000fe2000ff7e0ff */
[----:B------:R-:W5:Y:S01]  /*25740*/  LDL.LU.64 R18, [R1+0x448] ;  /* 0x0004480001127983 */ /* 0x000f620000300a00 */
[----:B---3--:R-:W-:Y:S02]  /*25750*/  IADD3 R20, P4, PT, R30, UR14, RZ ;  /* 0x0000000e1e147c10 */ /* 0x008fe4000ff9e0ff */
[----:B------:R-:W-:Y:S01]  /*25760*/  IADD3.X R37, PT, PT, R39, UR15, RZ, P3, !PT ;  /* 0x0000000f27257c10 */ /* 0x000fe20009ffe4ff */
[----:B------:R1:W-:Y:S01]  /*25770*/  STL.64 [R1+0x828], R12 ;  /* 0x0008280c01007387 */ /* 0x0003e20000100a00 */
[----:B------:R-:W-:-:S03]  /*25780*/  IADD3.X R21, PT, PT, R31, UR15, RZ, P4, !PT ;  /* 0x0000000f1f157c10 */ /* 0x000fc6000a7fe4ff */
[----:B-1----:R-:W3:Y:S01]  /*25790*/  LDL.LU.64 R12, [R1+0x438] ;  /* 0x00043800010c7983 */ /* 0x002ee20000300a00 */
[----:B------:R-:W-:-:S03]  /*257a0*/  IADD3 R4, P5, PT, R10, UR14, RZ ;  /* 0x0000000e0a047c10 */ /* 0x000fc6000ffbe0ff */
[----:B------:R-:W-:Y:S01]  /*257b0*/  STL.64 [R1+0x830], R36 ;  /* 0x0008302401007387 */ /* 0x000fe20000100a00 */
[----:B------:R-:W-:-:S03]  /*257c0*/  IADD3.X R5, PT, PT, R11, UR15, RZ, P5, !PT ;  /* 0x0000000f0b057c10 */ /* 0x000fc6000affe4ff */
[----:B------:R1:W-:Y:S04]  /*257d0*/  STL.64 [R1+0x838], R20 ;  /* 0x0008381401007387 */ /* 0x0003e80000100a00 */
[----:B------:R1:W-:Y:S01]  /*257e0*/  STL.64 [R1+0x840], R4 ;  /* 0x0008400401007387 */ /* 0x0003e20000100a00 */
[----:B------:R-:W-:Y:S02]  /*257f0*/  IADD3 R30, P2, PT, R34, UR14, RZ ;  /* 0x0000000e221e7c10 */ /* 0x000fe4000ff5e0ff */
[----:B-1----:R-:W-:Y:S02]  /*25800*/  IADD3 R20, P3, PT, R24, UR14, RZ ;  /* 0x0000000e18147c10 */ /* 0x002fe4000ff7e0ff */
[----:B------:R-:W-:Y:S02]  /*25810*/  IADD3.X R31, PT, PT, R35, UR15, RZ, P2, !PT ;  /* 0x0000000f231f7c10 */ /* 0x000fe400097fe4ff */
[----:B------:R-:W-:-:S03]  /*25820*/  IADD3.X R21, PT, PT, R25, UR15, RZ, P3, !PT ;  /* 0x0000000f19157c10 */ /* 0x000fc60009ffe4ff */
[----:B------:R2:W-:Y:S04]  /*25830*/  STL.64 [R1+0x848], R30 ;  /* 0x0008481e01007387 */ /* 0x0005e80000100a00 */
[----:B------:R-:W3:Y:S04]  /*25840*/  LDL.LU.64 R38, [R1+0x428] ;  /* 0x0004280001267983 */ /* 0x000ee80000300a00 */
[----:B------:R1:W-:Y:S04]  /*25850*/  STL.64 [R1+0x850], R20 ;  /* 0x0008501401007387 */ /* 0x0003e80000100a00 */
[----:B------:R-:W3:Y:S01]  /*25860*/  LDL.LU.64 R24, [R1+0x418] ;  /* 0x0004180001187983 */ /* 0x000ee20000300a00 */
[----:B------:R-:W-:-:S04]  /*25870*/  IADD3 R10, P4, PT, R16, UR14, RZ ;  /* 0x0000000e100a7c10 */ /* 0x000fc8000ff9e0ff */
[----:B------:R-:W-:-:S05]  /*25880*/  IADD3.X R11, PT, PT, R17, UR15, RZ, P4, !PT ;  /* 0x0000000f110b7c10 */ /* 0x000fca000a7fe4ff */
[----:B------:R1:W-:Y:S04]  /*25890*/  STL.64 [R1+0x858], R10 ;  /* 0x0008580a01007387 */ /* 0x0003e80000100a00 */
[----:B------:R-:W3:Y:S01]  /*258a0*/  LDL.LU.64 R16, [R1+0x410] ;  /* 0x0004100001107983 */ /* 0x000ee20000300a00 */
[----:B------:R-:W-:-:S04]  /*258b0*/  IADD3 R4, P5, PT, R8, UR14, RZ ;  /* 0x0000000e08047c10 */ /* 0x000fc8000ffbe0ff */
[----:B------:R-:W-:-:S05]  /*258c0*/  IADD3.X R5, PT, PT, R9, UR15, RZ, P5, !PT ;  /* 0x0000000f09057c10 */ /* 0x000fca000affe4ff */
[----:B------:R1:W-:Y:S04]  /*258d0*/  STL.64 [R1+0x860], R4 ;  /* 0x0008600401007387 */ /* 0x0003e80000100a00 */
[----:B------:R-:W3:Y:S01]  /*258e0*/  LDL.LU.64 R8, [R1+0x400] ;  /* 0x0004000001087983 */ /* 0x000ee20000300a00 */
[----:B--2---:R-:W-:Y:S02]  /*258f0*/  IADD3 R30, P2, PT, R32, UR14, RZ ;  /* 0x0000000e201e7c10 */ /* 0x004fe4000ff5e0ff */
[----:B-1----:R-:W-:Y:S02]  /*25900*/  IADD3 R20, P3, PT, R26, UR14, RZ ;  /* 0x0000000e1a147c10 */ /* 0x002fe4000ff7e0ff */
[----:B------:R-:W-:Y:S02]  /*25910*/  IADD3.X R31, PT, PT, R33, UR15, RZ, P2, !PT ;  /* 0x0000000f211f7c10 */ /* 0x000fe400097fe4ff */
[----:B------:R-:W-:-:S02]  /*25920*/  IADD3 R10, P4, PT, R14, UR14, RZ ;  /* 0x0000000e0e0a7c10 */ /* 0x000fc4000ff9e0ff */
[----:B------:R-:W-:Y:S01]  /*25930*/  IADD3.X R21, PT, PT, R27, UR15, RZ, P3, !PT ;  /* 0x0000000f1b157c10 */ /* 0x000fe20009ffe4ff */
[----:B------:R-:W-:Y:S01]  /*25940*/  STL.64 [R1+0x868], R30 ;  /* 0x0008681e01007387 */ /* 0x000fe20000100a00 */
[----:B------:R-:W-:-:S03]  /*25950*/  IADD3.X R11, PT, PT, R15, UR15, RZ, P4, !PT ;  /* 0x0000000f0f0b7c10 */ /* 0x000fc6000a7fe4ff */
[----:B------:R-:W2:Y:S04]  /*25960*/  LDL.LU.64 R42, [R1+0x3f0] ;  /* 0x0003f000012a7983 */ /* 0x000ea80000300a00 */
[----:B------:R-:W-:Y:S04]  /*25970*/  STL.64 [R1+0x870], R20 ;  /* 0x0008701401007387 */ /* 0x000fe80000100a00 */
[----:B------:R-:W2:Y:S01]  /*25980*/  LDL.LU.64 R34, [R1+0x3e0] ;  /* 0x0003e00001227983 */ /* 0x000ea20000300a00 */
[----:B------:R-:W-:-:S03]  /*25990*/  IADD3 R4, P5, PT, R6, UR14, RZ ;  /* 0x0000000e06047c10 */ /* 0x000fc6000ffbe0ff */
[----:B------:R1:W-:Y:S01]  /*259a0*/  STL.64 [R1+0x878], R10 ;  /* 0x0008780a01007387 */ /* 0x0003e20000100a00 */
[----:B------:R-:W-:-:S03]  /*259b0*/  IADD3.X R5, PT, PT, R7, UR15, RZ, P5, !PT ;  /* 0x0000000f07057c10 */ /* 0x000fc6000affe4ff */
[----:B-1----:R-:W2:Y:S04]  /*259c0*/  LDL.LU.64 R10, [R1+0x3d0] ;  /* 0x0003d000010a7983 */ /* 0x002ea80000300a00 */
[----:B------:R3:W-:Y:S04]  /*259d0*/  STL.64 [R1+0x880], R4 ;  /* 0x0008800401007387 */ /* 0x0007e80000100a00 */
[----:B------:R-:W2:Y:S01]  /*259e0*/  LDL.LU.64 R6, [R1+0x3c8] ;  /* 0x0003c80001067983 */ /* 0x000ea20000300a00 */
[----:B----4-:R-:W-:Y:S02]  /*259f0*/  IADD3 R26, P2, PT, R28, UR14, RZ ;  /* 0x0000000e1c1a7c10 */ /* 0x010fe4000ff5e0ff */
[----:B------:R-:W-:-:S02]  /*25a00*/  IADD3 R20, P3, PT, R22, UR14, RZ ;  /* 0x0000000e16147c10 */ /* 0x000fc4000ff7e0ff */
[----:B------:R-:W-:Y:S02]  /*25a10*/  IADD3.X R27, PT, PT, R29, UR15, RZ, P2, !PT ;  /* 0x0000000f1d1b7c10 */ /* 0x000fe400097fe4ff */
[----:B------:R-:W-:-:S03]  /*25a20*/  IADD3.X R21, PT, PT, R23, UR15, RZ, P3, !PT ;  /* 0x0000000f17157c10 */ /* 0x000fc60009ffe4ff */
[----:B------:R-:W-:Y:S04]  /*25a30*/  STL.64 [R1+0x888], R26 ;  /* 0x0008881a01007387 */ /* 0x000fe80000100a00 */
[----:B------:R-:W4:Y:S01]  /*25a40*/  LDL.LU.64 R40, [R1+0x2b8] ;  /* 0x0002b80001287983 */ /* 0x000f220000300a00 */
[----:B-----5:R-:W-:-:S03]  /*25a50*/  IADD3 R14, P4, PT, R18, UR14, RZ ;  /* 0x0000000e120e7c10 */ /* 0x020fc6000ff9e0ff */
[----:B------:R-:W-:Y:S01]  /*25a60*/  STL.64 [R1+0x890], R20 ;  /* 0x0008901401007387 */ /* 0x000fe20000100a00 */
[----:B------:R-:W-:-:S03]  /*25a70*/  IADD3.X R15, PT, PT, R19, UR15, RZ, P4, !PT ;  /* 0x0000000f130f7c10 */ /* 0x000fc6000a7fe4ff */
[----:B------:R-:W5:Y:S04]  /*25a80*/  LDL.LU.64 R36, [R1+0x2b0] ;  /* 0x0002b00001247983 */ /* 0x000f680000300a00 */
[----:B------:R1:W-:Y:S04]  /*25a90*/  STL.64 [R1+0x898], R14 ;  /* 0x0008980e01007387 */ /* 0x0003e80000100a00 */
[----:B------:R-:W5:Y:S01]  /*25aa0*/  LDL.LU.64 R30, [R1+0x2a8] ;  /* 0x0002a800011e7983 */ /* 0x000f620000300a00 */
[----:B---3--:R-:W-:-:S04]  /*25ab0*/  IADD3 R4, P5, PT, R12, UR14, RZ ;  /* 0x0000000e0c047c10 */ /* 0x008fc8000ffbe0ff */
[----:B------:R-:W-:-:S05]  /*25ac0*/  IADD3.X R5, PT, PT, R13, UR15, RZ, P5, !PT ;  /* 0x0000000f0d057c10 */ /* 0x000fca000affe4ff */
[----:B------:R-:W-:Y:S04]  /*25ad0*/  STL.64 [R1+0x8a0], R4 ;  /* 0x0008a00401007387 */ /* 0x000fe80000100a00 */
[----:B------:R-:W3:Y:S04]  /*25ae0*/  LDL.LU.64 R18, [R1+0x2a0] ;  /* 0x0002a00001127983 */ /* 0x000ee80000300a00 */
[----:B------:R-:W3:Y:S04]  /*25af0*/  LDL.LU.64 R32, [R1+0x298] ;  /* 0x0002980001207983 */ /* 0x000ee80000300a00 */
[----:B------:R-:W3:Y:S04]  /*25b00*/  LDL.LU.64 R28, [R1+0x290] ;  /* 0x00029000011c7983 */ /* 0x000ee80000300a00 */
[----:B------:R-:W3:Y:S04]  /*25b10*/  LDL.LU.64 R22, [R1+0x288] ;  /* 0x0002880001167983 */ /* 0x000ee80000300a00 */
[----:B-1----:R-:W3:Y:S01]  /*25b20*/  LDL.LU.64 R14, [R1+0x280] ;  /* 0x00028000010e7983 */ /* 0x002ee20000300a00 */
[----:B------:R-:W-:-:S04]  /*25b30*/  IADD3 R26, P2, PT, R38, UR14, RZ ;  /* 0x0000000e261a7c10 */ /* 0x000fc8000ff5e0ff */
[----:B------:R-:W-:Y:S02]  /*25b40*/  IADD3.X R27, PT, PT, R39, UR15, RZ, P2, !PT ;  /* 0x0000000f271b7c10 */ /* 0x000fe400097fe4ff */
[----:B------:R-:W-:-:S03]  /*25b50*/  IADD3 R20, P3, PT, R24, UR14, RZ ;  /* 0x0000000e18147c10 */ /* 0x000fc6000ff7e0ff */
[----:B------:R-:W-:Y:S01]  /*25b60*/  STL.64 [R1+0x8a8], R26 ;  /* 0x0008a81a01007387 */ /* 0x000fe20000100a00 */
[----:B------:R-:W-:-:S03]  /*25b70*/  IADD3.X R21, PT, PT, R25, UR15, RZ, P3, !PT ;  /* 0x0000000f19157c10 */ /* 0x000fc60009ffe4ff */
[----:B------:R-:W3:Y:S04]  /*25b80*/  LDL.LU.64 R24, [R1+0x278] ;  /* 0x0002780001187983 */ /* 0x000ee80000300a00 */
[----:B------:R1:W-:Y:S04]  /*25b90*/  STL.64 [R1+0x8b0], R20 ;  /* 0x0008b01401007387 */ /* 0x0003e80000100a00 */
[----:B-1----:R-:W3:Y:S01]  /*25ba0*/  LDL.LU.64 R20, [R1+0x270] ;  /* 0x0002700001147983 */ /* 0x002ee20000300a00 */
[----:B------:R-:W-:-:S04]  /*25bb0*/  IADD3 R12, P4, PT, R16, UR14, RZ ;  /* 0x0000000e100c7c10 */ /* 0x000fc8000ff9e0ff */
[----:B------:R-:W-:-:S05]  /*25bc0*/  IADD3.X R13, PT, PT, R17, UR15, RZ, P4, !PT ;  /* 0x0000000f110d7c10 */ /* 0x000fca000a7fe4ff */
[----:B------:R1:W-:Y:S04]  /*25bd0*/  STL.64 [R1+0x8b8], R12 ;  /* 0x0008b80c01007387 */ /* 0x0003e80000100a00 */
[----:B------:R-:W3:Y:S01]  /*25be0*/  LDL.LU.64 R16, [R1+0x268] ;  /* 0x0002680001107983 */ /* 0x000ee20000300a00 */
[----:B------:R-:W-:-:S04]  /*25bf0*/  IADD3 R4, P5, PT, R8, UR14, RZ ;  /* 0x0000000e08047c10 */ /* 0x000fc8000ffbe0ff */
[----:B------:R-:W-:-:S05]  /*25c00*/  IADD3.X R5, PT, PT, R9, UR15, RZ, P5, !PT ;  /* 0x0000000f09057c10 */ /* 0x000fca000affe4ff */
[----:B------:R2:W-:Y:S04]  /*25c10*/  STL.64 [R1+0x8c0], R4 ;  /* 0x0008c00401007387 */ /* 0x0005e80000100a00 */
[----:B-1----:R-:W3:Y:S01]  /*25c20*/  LDL.LU.64 R12, [R1+0x260] ;  /* 0x00026000010c7983 */ /* 0x002ee20000300a00 */
[----:B--2---:R-:W-:-:S04]  /*25c30*/  IADD3 R38, P2, PT, R42, UR14, RZ ;  /* 0x0000000e2a267c10 */ /* 0x004fc8000ff5e0ff */
[----:B------:R-:W-:Y:S02]  /*25c40*/  IADD3.X R39, PT, PT, R43, UR15, RZ, P2, !PT ;  /* 0x0000000f2b277c10 */ /* 0x000fe400097fe4ff */
[----:B------:R-:W-:-:S03]  /*25c50*/  IADD3 R26, P3, PT, R34, UR14, RZ ;  /* 0x0000000e221a7c10 */ /* 0x000fc6000ff7e0ff */
[----:B------:R4:W-:Y:S01]  /*25c60*/  STL.64 [R1+0x8c8], R38 ;  /* 0x0008c82601007387 */ /* 0x0009e20000100a00 */
[----:B------:R-:W-:Y:S02]  /*25c70*/  IADD3.X R27, PT, PT, R35, UR15, RZ, P3, !PT ;  /* 0x0000000f231b7c10 */ /* 0x000fe40009ffe4ff */
[----:B------:R-:W-:-:S04]  /*25c80*/  IADD3 R8, P4, PT, R10, UR14, RZ ;  /* 0x0000000e0a087c10 */ /* 0x000fc8000ff9e0ff */
[----:B------:R-:W-:Y:S02]  /*25c90*/  IADD3.X R9, PT, PT, R11, UR15, RZ, P4, !PT ;  /* 0x0000000f0b097c10 */ /* 0x000fe4000a7fe4ff */
[----:B------:R-:W2:Y:S01]  /*25ca0*/  LDL.LU.64 R10, [R1+0x258] ;  /* 0x00025800010a7983 */ /* 0x000ea20000300a00 */
[----:B------:R-:W-:-:S03]  /*25cb0*/  IADD3 R4, P5, PT, R6, UR14, RZ ;  /* 0x0000000e06047c10 */ /* 0x000fc6000ffbe0ff */
[----:B------:R-:W-:Y:S01]  /*25cc0*/  STL.64 [R1+0x8d0], R26 ;  /* 0x0008d01a01007387 */ /* 0x000fe20000100a00 */
[----:B------:R-:W-:-:S03]  /*25cd0*/  IADD3.X R5, PT, PT, R7, UR15, RZ, P5, !PT ;  /* 0x0000000f07057c10 */ /* 0x000fc6000affe4ff */
[----:B------:R-:W2:Y:S04]  /*25ce0*/  LDL.LU.64 R6, [R1+0x250] ;  /* 0x0002500001067983 */ /* 0x000ea80000300a00 */
[----:B------:R-:W-:Y:S01]  /*25cf0*/  STL.64 [R1+0x8d8], R8 ;  /* 0x0008d80801007387 */ /* 0x000fe20000100a00 */
[----:B----4-:R-:W-:-:S04]  /*25d00*/  IADD3 R38, P2, PT, R40, UR14, RZ ;  /* 0x0000000e28267c10 */ /* 0x010fc8000ff5e0ff */
[----:B------:R-:W-:Y:S01]  /*25d10*/  IADD3.X R39, PT, PT, R41, UR15, RZ, P2, !PT ;  /* 0x0000000f29277c10 */ /* 0x000fe200097fe4ff */
[----:B------:R1:W-:Y:S01]  /*25d20*/  STL.64 [R1+0x8e0], R4 ;  /* 0x0008e00401007387 */ /* 0x0003e20000100a00 */
[----:B-----5:R-:W-:Y:S01]  /*25d30*/  IADD3 R34, P3, PT, R36, UR14, RZ ;  /* 0x0000000e24227c10 */ /* 0x020fe2000ff7e0ff */
[----:B-1----:R-:W1:Y:S03]  /*25d40*/  LDC R4, c[0x0][0x3a0] ;  /* 0x0000e800ff047b82 */ /* 0x002e660000000800 */
[----:B------:R-:W-:Y:S02]  /*25d50*/  IADD3.X R35, PT, PT, R37, UR15, RZ, P3, !PT ;  /* 0x0000000f25237c10 */ /* 0x000fe40009ffe4ff */
[----:B------:R-:W-:Y:S01]  /*25d60*/  IADD3 R26, P4, PT, R30, UR14, RZ ;  /* 0x0000000e1e1a7c10 */ /* 0x000fe2000ff9e0ff */
[----:B------:R-:W-:Y:S02]  /*25d70*/  STL.64 [R1+0x8e8], R38 ;  /* 0x0008e82601007387 */ /* 0x000fe40000100a00 */
[----:B------:R-:W4:Y:S01]  /*25d80*/  LDC R5, c[0x0][0x3a0] ;  /* 0x0000e800ff057b82 */ /* 0x000f220000000800 */
[----:B------:R-:W-:Y:S01]  /*25d90*/  IADD3.X R27, PT, PT, R31, UR15, RZ, P4, !PT ;  /* 0x0000000f1f1b7c10 */ /* 0x000fe2000a7fe4ff */
[----:B------:R-:W-:Y:S04]  /*25da0*/  STL.64 [R1+0x8f0], R34 ;  /* 0x0008f02201007387 */ /* 0x000fe80000100a00 */
[----:B------:R5:W-:Y:S01]  /*25db0*/  STL.64 [R1+0x8f8], R26 ;  /* 0x0008f81a01007387 */ /* 0x000be20000100a00 */
[----:B---3--:R-:W-:-:S04]  /*25dc0*/  IADD3 R8, P5, PT, R18, UR14, RZ ;  /* 0x0000000e12087c10 */ /* 0x008fc8000ffbe0ff */
[----:B------:R-:W-:Y:S02]  /*25dd0*/  IADD3.X R9, PT, PT, R19, UR15, RZ, P5, !PT ;  /* 0x0000000f13097c10 */ /* 0x000fe4000affe4ff */
[----:B------:R-:W-:Y:S02]  /*25de0*/  IADD3 R30, P2, PT, R32, UR14, RZ ;  /* 0x0000000e201e7c10 */ /* 0x000fe4000ff5e0ff */
[----:B-----5:R-:W-:Y:S01]  /*25df0*/  IADD3 R26, P3, PT, R28, UR14, RZ ;  /* 0x0000000e1c1a7c10 */ /* 0x020fe2000ff7e0ff */
[----:B------:R3:W-:Y:S01]  /*25e00*/  STL.64 [R1+0x900], R8 ;  /* 0x0009000801007387 */ /* 0x0007e20000100a00 */
[----:B------:R-:W-:Y:S02]  /*25e10*/  IADD3.X R31, PT, PT, R33, UR15, RZ, P2, !PT ;  /* 0x0000000f211f7c10 */ /* 0x000fe400097fe4ff */
[----:B------:R-:W-:Y:S02]  /*25e20*/  IADD3 R18, P4, PT, R22, UR14, RZ ;  /* 0x0000000e16127c10 */ /* 0x000fe4000ff9e0ff */
[----:B------:R-:W-:-:S02]  /*25e30*/  IADD3.X R27, PT, PT, R29, UR15, RZ, P3, !PT ;  /* 0x0000000f1d1b7c10 */ /* 0x000fc40009ffe4ff */
[----:B------:R-:W-:Y:S02]  /*25e40*/  IADD3.X R19, PT, PT, R23, UR15, RZ, P4, !PT ;  /* 0x0000000f17137c10 */ /* 0x000fe4000a7fe4ff */
[----:B---3--:R-:W-:Y:S01]  /*25e50*/  IADD3 R8, P5, PT, R14, UR14, RZ ;  /* 0x0000000e0e087c10 */ /* 0x008fe2000ffbe0ff */
[----:B------:R-:W-:Y:S03]  /*25e60*/  STL.64 [R1+0x908], R30 ;  /* 0x0009081e01007387 */ /* 0x000fe60000100a00 */
[----:B------:R-:W-:Y:S01]  /*25e70*/  IADD3.X R9, PT, PT, R15, UR15, RZ, P5, !PT ;  /* 0x0000000f0f097c10 */ /* 0x000fe2000affe4ff */
[----:B------:R-:W-:Y:S04]  /*25e80*/  STL.64 [R1+0x910], R26 ;  /* 0x0009101a01007387 */ /* 0x000fe80000100a00 */
[----:B------:R3:W-:Y:S01]  /*25e90*/  STL.64 [R1+0x918], R18 ;  /* 0x0009181201007387 */ /* 0x0007e20000100a00 */
[----:B------:R-:W-:-:S03]  /*25ea0*/  IADD3 R22, P2, PT, R24, UR14, RZ ;  /* 0x0000000e18167c10 */ /* 0x000fc6000ff5e0ff */
[----:B------:R5:W-:Y:S01]  /*25eb0*/  STL.64 [R1+0x920], R8 ;  /* 0x0009200801007387 */ /* 0x000be20000100a00 */
[----:B------:R-:W-:Y:S01]  /*25ec0*/  IADD3.X R23, PT, PT, R25, UR15, RZ, P2, !PT ;  /* 0x0000000f19177c10 */ /* 0x000fe200097fe4ff */
[----:B-1----:R-:W-:Y:S01]  /*25ed0*/  VIADD R4, R4, 0xfffffe7e ;  /* 0xfffffe7e04047836 */ /* 0x002fe20000000000 */
[----:B---3--:R-:W-:-:S04]  /*25ee0*/  IADD3 R18, P3, PT, R20, UR14, RZ ;  /* 0x0000000e14127c10 */ /* 0x008fc8000ff7e0ff */
[----:B------:R-:W-:Y:S01]  /*25ef0*/  IADD3.X R19, PT, PT, R21, UR15, RZ, P3, !PT ;  /* 0x0000000f15137c10 */ /* 0x000fe20009ffe4ff */
[----:B------:R-:W-:Y:S04]  /*25f00*/  STL.64 [R1+0x928], R22 ;  /* 0x0009281601007387 */ /* 0x000fe80000100a00 */
[----:B------:R-:W-:Y:S01]  /*25f10*/  STL.64 [R1+0x930], R18 ;  /* 0x0009301201007387 */ /* 0x000fe20000100a00 */
[----:B----4-:R-:W-:Y:S02]  /*25f20*/  IADD3 R5, PT, PT, R5, -0x181, RZ ;  /* 0xfffffe7f05057810 */ /* 0x010fe40007ffe0ff */
[----:B------:R-:W-:Y:S02]  /*25f30*/  ISETP.GE.U32.AND P3, PT, R4, 0x7ffffe3f, PT ;  /* 0x7ffffe3f0400780c */ /* 0x000fe40003f66070 */
[----:B------:R-:W-:-:S02]  /*25f40*/  ISETP.NE.U32.AND P2, PT, RZ, UR16, PT ;  /* 0x00000010ff007c0c */ /* 0x000fc4000bf45070 */
[----:B------:R-:W-:-:S04]  /*25f50*/  IADD3 R14, P4, PT, R16, UR14, RZ ;  /* 0x0000000e100e7c10 */ /* 0x000fc8000ff9e0ff */
[----:B------:R-:W-:Y:S02]  /*25f60*/  IADD3.X R15, PT, PT, R17, UR15, RZ, P4, !PT ;  /* 0x0000000f110f7c10 */ /* 0x000fe4000a7fe4ff */
[----:B-----5:R-:W-:-:S03]  /*25f70*/  IADD3 R8, P5, PT, R12, UR14, RZ ;  /* 0x0000000e0c087c10 */ /* 0x020fc6000ffbe0ff */
[----:B------:R-:W-:Y:S01]  /*25f80*/  STL.64 [R1+0x938], R14 ;  /* 0x0009380e01007387 */ /* 0x000fe20000100a00 */
[----:B------:R-:W1:Y:S01]  /*25f90*/  LDC R12, c[0x0][0x3a0] ;  /* 0x0000e800ff0c7b82 */ /* 0x000e620000000800 */
[----:B------:R-:W-:-:S05]  /*25fa0*/  IADD3.X R9, PT, PT, R13, UR15, RZ, P5, !PT ;  /* 0x0000000f0d097c10 */ /* 0x000fca000affe4ff */
[----:B------:R2:W-:Y:S01]  /*25fb0*/  STL.64 [R1+0x940], R8 ;  /* 0x0009400801007387 */ /* 0x0005e20000100a00 */
[----:B------:R-:W-:Y:S02]  /*25fc0*/  ISETP.GE.U32.AND P4, PT, R5, 0x7ffffe40, PT ;  /* 0x7ffffe400500780c */ /* 0x000fe40003f86070 */
[----:B--2---:R-:W-:-:S04]  /*25fd0*/  IADD3 R8, P6, PT, R10, UR12, RZ ;  /* 0x0000000c0a087c10 */ /* 0x004fc8000ffde0ff */
[----:B------:R-:W-:Y:S02]  /*25fe0*/  IADD3.X R9, PT, PT, R11, UR13, RZ, P6, !PT ;  /* 0x0000000d0b097c10 */ /* 0x000fe4000b7fe4ff */
[----:B------:R-:W-:-:S04]  /*25ff0*/  IADD3 R4, P6, PT, R6, UR12, RZ ;  /* 0x0000000c06047c10 */ /* 0x000fc8000ffde0ff */
[----:B------:R-:W-:-:S05]  /*26000*/  IADD3.X R5, PT, PT, R7, UR13, RZ, P6, !PT ;  /* 0x0000000d07057c10 */ /* 0x000fca000b7fe4ff */
[----:B------:R2:W-:Y:S04]  /*26010*/  STL.64 [R1+0xa68], R4 ;  /* 0x000a680401007387 */ /* 0x0005e80000100a00 */
[----:B------:R2:W-:Y:S01]  /*26020*/  STL.64 [R1+0x988], R8 ;  /* 0x0009880801007387 */ /* 0x0005e20000100a00 */
[----:B-1----:R-:W-:-:S05]  /*26030*/  VIADD R12, R12, 0x3f ;  /* 0x0000003f0c0c7836 */ /* 0x002fca0000000000 */
[----:B------:R-:W-:Y:S01]  /*26040*/  ISETP.LT.OR P5, PT, R12, 0x40, P2 ;  /* 0x000000400c00780c */ /* 0x000fe200017a1670 */
[----:B------:R-:W-:-:S12]  /*26050*/  @!P0 BRA `(.L_x_7) ;  /* 0x00000008000c8947 */ /* 0x000fd80003800000 */
[----:B------:R-:W3:Y:S01]  /*26060*/  LDL.LU R44, [R1+0x18] ;  /* 0x00001800012c7983 */ /* 0x000ee20000300800 */
[----:B--2---:R-:W-:Y:S01]  /*26070*/  MOV R4, R106 ;  /* 0x0000006a00047202 */ /* 0x004fe20000000f00 */
[----:B------:R-:W-:Y:S01]  /*26080*/  IMAD.MOV.U32 R5, RZ, RZ, R102 ;  /* 0x000000ffff057224 */ /* 0x000fe200078e0066 */
[----:B------:R-:W-:Y:S01]  /*26090*/  MOV R7, R94 ;  /* 0x0000005e00077202 */ /* 0x000fe20000000f00 */
[----:B------:R-:W3:Y:S01]  /*260a0*/  LDL.LU R45, [R1+0x8] ;  /* 0x00000800012d7983 */ /* 0x000ee20000300800 */
[----:B------:R-:W-:Y:S01]  /*260b0*/  IMAD.MOV.U32 R6, RZ, RZ, R98 ;  /* 0x000000ffff067224 */ /* 0x000fe200078e0062 */
[----:B------:R-:W-:Y:S01]  /*260c0*/  MOV R10, R86 ;  /* 0x00000056000a7202 */ /* 0x000fe20000000f00 */
[----:B------:R-:W-:Y:S01]  /*260d0*/  IMAD.MOV.U32 R8, RZ, RZ, R114 ;  /* 0x000000ffff087224 */ /* 0x000fe200078e0072 */
        /* <DEDUP_REMOVED lines=45> */
[----:B------:R-:W-:-:S03]  /*263b0*/  IMAD.MOV.U32 R42, RZ, RZ, R234 ;  /* 0x000000ffff2a7224 */ /* 0x000fc600078e00ea */
[----:B------:R-:W3:Y:S04]  /*263c0*/  LDL.LU R60, [R1+0x118] ;  /* 0x00011800013c7983 */ /* 0x000ee80000300800 */
[----:B------:R-:W3:Y:S04]  /*263d0*/  LDL.LU R61, [R1+0x108] ;  /* 0x00010800013d7983 */ /* 0x000ee80000300800 */
[----:B------:R-:W3:Y:S04]  /*263e0*/  LDL.LU R62, [R1+0xf8] ;  /* 0x0000f800013e7983 */ /* 0x000ee80000300800 */
[----:B------:R-:W3:Y:S04]  /*263f0*/  LDL.LU R63, [R1+0xe8] ;  /* 0x0000e800013f7983 */ /* 0x000ee80000300800 */
[----:B------:R-:W3:Y:S04]  /*26400*/  LDL.LU R64, [R1+0x158] ;  /* 0x0001580001407983 */ /* 0x000ee80000300800 */
[----:B------:R-:W3:Y:S04]  /*26410*/  LDL.LU R65, [R1+0x148] ;  /* 0x0001480001417983 */ /* 0x000ee80000300800 */
[----:B------:R-:W3:Y:S04]  /*26420*/  LDL.LU R66, [R1+0x138] ;  /* 0x0001380001427983 */ /* 0x000ee80000300800 */
[----:B------:R-:W3:Y:S01]  /*26430*/  LDL.LU R67, [R1+0x128] ;  /* 0x0001280001437983 */ /* 0x000ee20000300800 */
[----:B------:R-:W-:-:S02]  /*26440*/  IMAD.MOV.U32 R46, RZ, RZ, R250 ;  /* 0x000000ffff2e7224 */ /* 0x000fc400078e00fa */
[----:B------:R-:W-:-:S04]  /*26450*/  IMAD.MOV.U32 R47, RZ, RZ, R246 ;  /* 0x000000ffff2f7224 */ /* 0x000fc800078e00f6 */
[----:B---3--:R1:W-:Y:S01]  /*26460*/  STTM.x64 tmem[UR11+0x180], R4 ;  /* 0x00018004000079ed */ /* 0x0083e2000834000b */
[----:B------:R-:W-:Y:S05]  /*26470*/  @!P0 BRA `(.L_x_7) ;  /* 0x0000000400048947 */ /* 0x000fea0003800000 */
[----:B-1----:R-:W2:Y:S01]  /*26480*/  LDL.LU R44, [R1+0x1c] ;  /* 0x00001c00012c7983 */ /* 0x002ea20000300800 */
[----:B------:R-:W-:Y:S01]  /*26490*/  MOV R4, R107 ;  /* 0x0000006b00047202 */ /* 0x000fe20000000f00 */
[----:B------:R-:W-:Y:S01]  /*264a0*/  IMAD.MOV.U32 R5, RZ, RZ, R103 ;  /* 0x000000ffff057224 */ /* 0x000fe200078e0067 */
[----:B------:R-:W-:Y:S01]  /*264b0*/  MOV R7, R95 ;  /* 0x0000005f00077202 */ /* 0x000fe20000000f00 */
[----:B------:R-:W2:Y:S01]  /*264c0*/  LDL.LU R45, [R1+0xc] ;  /* 0x00000c00012d7983 */ /* 0x000ea20000300800 */
[----:B------:R-:W-:Y:S01]  /*264d0*/  IMAD.MOV.U32 R6, RZ, RZ, R99 ;  /* 0x000000ffff067224 */ /* 0x000fe200078e0063 */
[----:B------:R-:W-:Y:S01]  /*264e0*/  MOV R10, R87 ;  /* 0x00000057000a7202 */ /* 0x000fe20000000f00 */
[----:B------:R-:W-:Y:S01]  /*264f0*/  IMAD.MOV.U32 R8, RZ, RZ, R115 ;  /* 0x000000ffff087224 */ /* 0x000fe200078e0073 */
        /* <DEDUP_REMOVED lines=45> */
[----:B------:R-:W-:-:S03]  /*267d0*/  IMAD.MOV.U32 R42, RZ, RZ, R235 ;  /* 0x000000ffff2a7224 */ /* 0x000fc600078e00eb */
[----:B------:R-:W2:Y:S04]  /*267e0*/  LDL.LU R60, [R1+0x11c] ;  /* 0x00011c00013c7983 */ /* 0x000ea80000300800 */
[----:B------:R-:W2:Y:S04]  /*267f0*/  LDL.LU R61, [R1+0x10c] ;  /* 0x00010c00013d7983 */ /* 0x000ea80000300800 */
[----:B------:R-:W2:Y:S04]  /*26800*/  LDL.LU R62, [R1+0xfc] ;  /* 0x0000fc00013e7983 */ /* 0x000ea80000300800 */
[----:B------:R-:W2:Y:S04]  /*26810*/  LDL.LU R63, [R1+0xec] ;  /* 0x0000ec00013f7983 */ /* 0x000ea80000300800 */
[----:B------:R-:W2:Y:S04]  /*26820*/  LDL.LU R64, [R1+0x15c] ;  /* 0x00015c0001407983 */ /* 0x000ea80000300800 */
[----:B------:R-:W2:Y:S04]  /*26830*/  LDL.LU R65, [R1+0x14c] ;  /* 0x00014c0001417983 */ /* 0x000ea80000300800 */
[----:B------:R-:W2:Y:S04]  /*26840*/  LDL.LU R66, [R1+0x13c] ;  /* 0x00013c0001427983 */ /* 0x000ea80000300800 */
[----:B------:R-:W2:Y:S01]  /*26850*/  LDL.LU R67, [R1+0x12c] ;  /* 0x00012c0001437983 */ /* 0x000ea20000300800 */
[----:B------:R-:W-:-:S02]  /*26860*/  IMAD.MOV.U32 R46, RZ, RZ, R251 ;  /* 0x000000ffff2e7224 */ /* 0x000fc400078e00fb */
[----:B------:R-:W-:-:S04]  /*26870*/  IMAD.MOV.U32 R47, RZ, RZ, R247 ;  /* 0x000000ffff2f7224 */ /* 0x000fc800078e00f7 */
[----:B--2---:R3:W-:Y:S03]  /*26880*/  STTM.x64 tmem[UR11+0x1c0], R4 ;  /* 0x0001c004000079ed */ /* 0x0047e6000834000b */
.L_x_7:
[----:B------:R-:W4:Y:S01]  /*26890*/  FENCE.VIEW.ASYNC.T ;  /* 0x00000000000073c6 */ /* 0x000f220000000200 */
[----:B------:R-:W-:Y:S01]  /*268a0*/  UIADD3 UR16, UPT, UPT, UR10, 0x100, URZ ;  /* 0x000001000a107890 */ /* 0x000fe2000fffe0ff */
[----:B----4-:R-:W-:Y:S06]  /*268b0*/  BAR.SYNC.DEFER_BLOCKING 0x0 ;  /* 0x0000000000007b1d */ /* 0x010fec0000010000 */
[----:B------:R-:W-:Y:S05]  /*268c0*/  @P5 BRA `(.L_x_8) ;  /* 0x0000000800405947 */ /* 0x000fea0003800000 */
[----:B------:R-:W-:Y:S01]  /*268d0*/  UIADD3 UR4, UPT, UPT, UR7, 0xc0000, URZ ;  /* 0x000c000007047890 */ /* 0x000fe2000fffe0ff */
[----:B-123--:R-:W-:Y:S01]  /*268e0*/  MOV.SPILL R5, UR13 ;  /* 0x0000000d00057c02 */ /* 0x00efe20009000f00 */
[----:B------:R-:W-:Y:S01]  /*268f0*/  UMOV UR25, URZ ;  /* 0x000000ff00197c82 */ /* 0x000fe20008000000 */
[----:B------:R-:W-:Y:S01]  /*26900*/  UIADD3 UR34, UPT, UPT, UR10, 0x108, URZ ;  /* 0x000001080a227890 */ /* 0x000fe2000fffe0ff */
[----:B------:R-:W-:Y:S01]  /*26910*/  MOV.SPILL R4, UR12 ;  /* 0x0000000c00047c02 */ /* 0x000fe20009000f00 */
[----:B------:R-:W-:Y:S02]  /*26920*/  USHF.R.U32.HI UR26, URZ, 0x4, UR4 ;  /* 0x00000004ff1a7899 */ /* 0x000fe40008011604 */
[----:B------:R-:W-:Y:S02]  /*26930*/  UIADD3 UR36, UPT, UPT, UR10, 0x110, URZ ;  /* 0x000001100a247890 */ /* 0x000fe4000fffe0ff */
[----:B------:R-:W-:Y:S01]  /*26940*/  USGXT.U32 UR26, UR26, 0xe ;  /* 0x0000000e1a1a789a */ /* 0x000fe20008000000 */
[----:B------:R-:W-:Y:S01]  /*26950*/  UMOV UR40, 0x0 ;  /* 0x0000000000287882 */ /* 0x000fe20000000000 */
[----:B------:R-:W-:-:S02]  /*26960*/  UMOV UR41, 0x8100910 ;  /* 0x0810091000297882 */ /* 0x000fc40000000000 */
[----:B------:R-:W-:Y:S01]  /*26970*/  UIADD3 UR28, UP1, UPT, UR26, 0x2, URZ ;  /* 0x000000021a1c7890 */ /* 0x000fe2000ff3e0ff */
[----:B------:R-:W-:Y:S01]  /*26980*/  UMOV UR27, 0x40004040 ;  /* 0x40004040001b7882 */ /* 0x000fe20000000000 */
[----:B------:R-:W-:Y:S02]  /*26990*/  UMOV UR64, 0x0 ;  /* 0x0000000000407882 */ /* 0x000fe40000000000 */
[----:B------:R-:W-:Y:S01]  /*269a0*/  UIADD3.X UR29, UPT, UPT, UR25, 0x40004040, URZ, UP1, !UPT ;  /* 0x40004040191d7890 */ /* 0x000fe20008ffe4ff */
[----:B------:R-:W-:Y:S01]  /*269b0*/  UTCHMMA tmem[UR16], gdesc[UR26], tmem[UR10], tmem[UR40], idesc[UR41], !UPT ;  /* 0x00ff281a100079ea */ /* 0x000fe2000f80000a */
[----:B------:R-:W-:Y:S01]  /*269c0*/  UMOV UR65, 0x8100910 ;  /* 0x0810091000417882 */ /* 0x000fe20000000000 */
[----:B------:R-:W-:Y:S01]  /*269d0*/  UMOV UR62, 0x0 ;  /* 0x00000000003e7882 */ /* 0x000fe20000000000 */
[----:B------:R-:W-:Y:S01]  /*269e0*/  UIADD3.64 UR30, UPT, UPT, UR28, 0x2, URZ ;  /* 0x000000021c1e7897 */ /* 0x000fe2000fffe0ff */
[----:B------:R-:W-:Y:S01]  /*269f0*/  UMOV UR63, 0x8100910 ;  /* 0x08100910003f7882 */ /* 0x000fe20000000000 */
[----:B------:R-:W-:-:S02]  /*26a00*/  UIADD3 UR77, UPT, UPT, UR10, 0x118, URZ ;  /* 0x000001180a4d7890 */ /* 0x000fc4000fffe0ff */
[----:B------:R-:W-:Y:S02]  /*26a10*/  UIADD3.64 UR32, UPT, UPT, UR28, 0x4, URZ ;  /* 0x000000041c207897 */ /* 0x000fe4000fffe0ff */
[----:B------:R1:W-:Y:S01]  /*26a20*/  UTCHMMA tmem[UR34], gdesc[UR28], tmem[UR10], tmem[UR64], idesc[UR65], UPT ;  /* 0x00ff401c220079ea */ /* 0x0003e2000b80000a */
[----:B------:R-:W-:Y:S02]  /*26a30*/  UIADD3 UR74, UPT, UPT, UR10, 0x120, URZ ;  /* 0x000001200a4a7890 */ /* 0x000fe4000fffe0ff */
[----:B------:R2:W-:Y:S01]  /*26a40*/  UTCHMMA tmem[UR36], gdesc[UR30], tmem[UR10], tmem[UR62], idesc[UR63], UPT ;  /* 0x00ff3e1e240079ea */ /* 0x0005e2000b80000a */
[----:B------:R-:W-:Y:S02]  /*26a50*/  UIADD3 UR6, UPT, UPT, UR10, 0x128, URZ ;  /* 0x000001280a067890 */ /* 0x000fe4000fffe0ff */
[----:B------:R-:W-:Y:S02]  /*26a60*/  UIADD3 UR24, UPT, UPT, UR10, 0x130, URZ ;  /* 0x000001300a187890 */ /* 0x000fe4000fffe0ff */
[----:B------:R-:W-:-:S02]  /*26a70*/  UIADD3.64 UR38, UPT, UPT, UR28, 0x202, URZ ;  /* 0x000002021c267897 */ /* 0x000fc4000fffe0ff */
[----:B-1----:R-:W-:Y:S02]  /*26a80*/  UIADD3.64 UR34, UPT, UPT, UR28, 0x1fe, URZ ;  /* 0x000001fe1c227897 */ /* 0x002fe4000fffe0ff */
[----:B------:R-:W-:Y:S02]  /*26a90*/  UIADD3 UR23, UPT, UPT, UR10, 0x138, URZ ;  /* 0x000001380a177890 */ /* 0x000fe4000fffe0ff */
[----:B--2---:R-:W-:Y:S02]  /*26aa0*/  UIADD3.64 UR36, UPT, UPT, UR28, 0x200, URZ ;  /* 0x000002001c247897 */ /* 0x004fe4000fffe0ff */
[----:B------:R-:W-:Y:S02]  /*26ab0*/  UIADD3.64 UR40, UPT, UPT, UR28, 0x204, URZ ;  /* 0x000002041c287897 */ /* 0x000fe4000fffe0ff */
[----:B------:R-:W-:Y:S02]  /*26ac0*/  UIADD3 UR19, UPT, UPT, UR10, 0x40, URZ ;  /* 0x000000400a137890 */ /* 0x000fe4000fffe0ff */
[----:B------:R-:W-:-:S02]  /*26ad0*/  UIADD3 UR22, UPT, UPT, UR10, 0x140, URZ ;  /* 0x000001400a167890 */ /* 0x000fc4000fffe0ff */
[----:B------:R-:W-:Y:S02]  /*26ae0*/  UIADD3 UR9, UPT, UPT, UR10, 0x40, URZ ;  /* 0x000000400a097890 */ /* 0x000fe4000fffe0ff */
[----:B------:R-:W-:Y:S01]  /*26af0*/  UIADD3 UR18, UPT, UPT, UR10, 0x148, URZ ;  /* 0x000001480a127890 */ /* 0x000fe2000fffe0ff */
[----:B------:R-:W-:Y:S01]  /*26b00*/  UMOV UR60, 0x0 ;  /* 0x00000000003c7882 */ /* 0x000fe20000000000 */
[----:B------:R-:W-:Y:S01]  /*26b10*/  UMOV UR61, 0x8100910 ;  /* 0x08100910003d7882 */ /* 0x000fe20000000000 */
[----:B------:R-:W-:Y:S02]  /*26b20*/  UIADD3 UR17, UPT, UPT, UR10, 0x40, URZ ;  /* 0x000000400a117890 */ /* 0x000fe4000fffe0ff */
[----:B------:R1:W-:Y:S01]  /*26b30*/  UTCHMMA tmem[UR77], gdesc[UR32], tmem[UR10], tmem[UR60], idesc[UR61], UPT ;  /* 0x00ff3c204d0079ea */ /* 0x0003e2000b80000a */
[----:B------:R-:W-:Y:S01]  /*26b40*/  UIADD3 UR5, UPT, UPT, UR10, 0x150, URZ ;  /* 0x000001500a057890 */ /* 0x000fe2000fffe0ff */
[----:B------:R-:W-:Y:S01]  /*26b50*/  UMOV UR58, 0x0 ;  /* 0x00000000003a7882 */ /* 0x000fe20000000000 */
[----:B------:R-:W-:Y:S01]  /*26b60*/  UMOV UR59, 0x8100910 ;  /* 0x08100910003b7882 */ /* 0x000fe20000000000 */
[----:B------:R-:W-:-:S02]  /*26b70*/  UIADD3 UR72, UPT, UPT, UR10, 0x40, URZ ;  /* 0x000000400a487890 */ /* 0x000fc4000fffe0ff */
[----:B------:R2:W-:Y:S01]  /*26b80*/  UTCHMMA tmem[UR74], gdesc[UR34], tmem[UR10], tmem[UR58], idesc[UR59], UPT ;  /* 0x00ff3a224a0079ea */ /* 0x0005e2000b80000a */
        /* <DEDUP_REMOVED lines=14> */
[----:B------:R-:W-:Y:S01]  /*26c70*/  UTCHMMA tmem[UR23], gdesc[UR40], tmem[UR10], tmem[UR46], idesc[UR47], UPT ;  /* 0x00ff2e28170079ea */ /* 0x000fe2000b80000a */
[----:B------:R-:W-:Y:S01]  /*26c80*/  UIADD3 UR69, UPT, UPT, UR10, 0x170, URZ ;  /* 0x000001700a457890 */ /* 0x000fe2000fffe0ff */
[----:B------:R-:W-:Y:S01]  /*26c90*/  UMOV UR48, 0x0 ;  /* 0x0000000000307882 */ /* 0x000fe20000000000 */
[----:B------:R-:W-:Y:S01]  /*26ca0*/  UMOV UR49, 0x8100910 ;  /* 0x0810091000317882 */ /* 0x000fe20000000000 */
[----:B------:R-:W-:Y:S01]  /*26cb0*/  UIADD3 UR25, UPT, UPT, UR10, 0x40, URZ ;  /* 0x000000400a197890 */ /* 0x000fe2000fffe0ff */
[----:B------:R-:W-:Y:S01]  /*26cc0*/  UTCHMMA tmem[UR22], gdesc[UR26], tmem[UR19], tmem[UR48], idesc[UR49], !UPT ;  /* 0x00ff301a160079ea */ /* 0x000fe2000f800013 */
[----:B------:R-:W-:Y:S01]  /*26cd0*/  UIADD3 UR67, UPT, UPT, UR10, 0x178, URZ ;  /* 0x000001780a437890 */ /* 0x000fe2000fffe0ff */
[----:B------:R-:W-:Y:S01]  /*26ce0*/  UMOV UR50, 0x0 ;  /* 0x0000000000327882 */ /* 0x000fe20000000000 */
[----:B------:R-:W-:Y:S01]  /*26cf0*/  UMOV UR51, 0x8100910 ;  /* 0x0810091000337882 */ /* 0x000fe20000000000 */
[----:B------:R-:W-:Y:S01]  /*26d00*/  UIADD3 UR75, UPT, UPT, UR10, 0x80, URZ ;  /* 0x000000800a4b7890 */ /* 0x000fe2000fffe0ff */
[----:B------:R5:W-:Y:S01]  /*26d10*/  UTCHMMA tmem[UR18], gdesc[UR28], tmem[UR9], tmem[UR50], idesc[UR51], UPT ;  /* 0x00ff321c120079ea */ /* 0x000be2000b800009 */
        /* <DEDUP_REMOVED lines=9> */
[----:B------:R-:W-:Y:S01]  /*26db0*/  UTCHMMA tmem[UR4], gdesc[UR32], tmem[UR72], tmem[UR54], idesc[UR55], UPT ;  /* 0x00ff3620040079ea */ /* 0x000fe2000b800048 */
[----:B-1----:R-:W-:Y:S01]  /*26dc0*/  UIADD3 UR60, UPT, UPT, UR10, 0x190, URZ ;  /* 0x000001900a3c7890 */ /* 0x002fe2000fffe0ff */
[----:B------:R-:W-:Y:S01]  /*26dd0*/  UMOV UR56, 0x0 ;  /* 0x0000000000387882 */ /* 0x000fe20000000000 */
[----:B------:R-:W-:Y:S01]  /*26de0*/  UMOV UR57, 0x8100910 ;  /* 0x0810091000397882 */ /* 0x000fe20000000000 */
[----:B--2---:R-:W-:Y:S01]  /*26df0*/  UIADD3 UR58, UPT, UPT, UR10, 0x80, URZ ;  /* 0x000000800a3a7890 */ /* 0x004fe2000fffe0ff */
[----:B------:R-:W-:Y:S01]  /*26e00*/  UTCHMMA tmem[UR73], gdesc[UR34], tmem[UR70], tmem[UR56], idesc[UR57], UPT ;  /* 0x00ff3822490079ea */ /* 0x000fe2000b800046 */
[----:B------:R-:W-:Y:S01]  /*26e10*/  UIADD3 UR59, UPT, UPT, UR10, 0x198, URZ ;  /* 0x000001980a3b7890 */ /* 0x000fe2000fffe0ff */
[----:B------:R1:W-:Y:S01]  /*26e20*/  UTCHMMA tmem[UR71], gdesc[UR36], tmem[UR68], tmem[UR44], idesc[UR45], UPT ;  /* 0x00ff2c24470079ea */ /* 0x0003e2000b800044 */
[----:B---3--:R-:W-:Y:S01]  /*26e30*/  UIADD3 UR6, UPT, UPT, UR10, 0x80, URZ ;  /* 0x000000800a067890 */ /* 0x008fe2000fffe0ff */
[----:B------:R2:W-:Y:S01]  /*26e40*/  UTCHMMA tmem[UR69], gdesc[UR38], tmem[UR66], tmem[UR46], idesc[UR47], UPT ;  /* 0x00ff2e26450079ea */ /* 0x0005e2000b800042 */
[----:B------:R-:W-:Y:S01]  /*26e50*/  UIADD3 UR42, UPT, UPT, UR10, 0x1a0, URZ ;  /* 0x000001a00a2a7890 */ /* 0x000fe2000fffe0ff */
[----:B------:R3:W-:Y:S01]  /*26e60*/  UTCHMMA tmem[UR67], gdesc[UR40], tmem[UR25], tmem[UR48], idesc[UR49], UPT ;  /* 0x00ff3028430079ea */ /* 0x0007e2000b800019 */
[----:B----4-:R-:W-:Y:S01]  /*26e70*/  UIADD3 UR24, UPT, UPT, UR10, 0x80, URZ ;  /* 0x000000800a187890 */ /* 0x010fe2000fffe0ff */
[----:B------:R4:W-:Y:S01]  /*26e80*/  UTCHMMA tmem[UR76], gdesc[UR26], tmem[UR75], tmem[UR50], idesc[UR51], !UPT ;  /* 0x00ff321a4c0079ea */ /* 0x0009e2000f80004b */
[----:B------:R-:W-:Y:S01]  /*26e90*/  UIADD3 UR43, UPT, UPT, UR10, 0x1a8, URZ ;  /* 0x000001a80a2b7890 */ /* 0x000fe2000fffe0ff */
[----:B------:R-:W-:Y:S01]  /*26ea0*/  UTCHMMA tmem[UR65], gdesc[UR28], tmem[UR64], tmem[UR52], idesc[UR53], UPT ;  /* 0x00ff341c410079ea */ /* 0x000fe2000b800040 */
[----:B------:R-:W-:Y:S01]  /*26eb0*/  UIADD3 UR63, UPT, UPT, UR10, 0x80, URZ ;  /* 0x000000800a3f7890 */ /* 0x000fe2000fffe0ff */
[----:B------:R1:W-:Y:S01]  /*26ec0*/  UTCHMMA tmem[UR60], gdesc[UR30], tmem[UR62], tmem[UR54], idesc[UR55], UPT ;  /* 0x00ff361e3c0079ea */ /* 0x0003e2000b80003e */
[----:B------:R-:W-:-:S02]  /*26ed0*/  UIADD3 UR61, UPT, UPT, UR10, 0x1b0, URZ ;  /* 0x000001b00a3d7890 */ /* 0x000fc4000fffe0ff */
[----:B------:R-:W-:Y:S02]  /*26ee0*/  UIADD3 UR74, UPT, UPT, UR10, 0x80, URZ ;  /* 0x000000800a4a7890 */ /* 0x000fe4000fffe0ff */
[----:B-----5:R-:W-:Y:S02]  /*26ef0*/  UIADD3 UR9, UPT, UPT, UR10, 0x1b8, URZ ;  /* 0x000001b80a097890 */ /* 0x020fe4000fffe0ff */
[----:B------:R-:W-:Y:S02]  /*26f00*/  UIADD3 UR77, UPT, UPT, UR10, 0xc0, URZ ;  /* 0x000000c00a4d7890 */ /* 0x000fe4000fffe0ff */
[----:B------:R-:W-:Y:S02]  /*26f10*/  UIADD3 UR17, UPT, UPT, UR10, 0x1c0, URZ ;  /* 0x000001c00a117890 */ /* 0x000fe4000fffe0ff */
[----:B-1----:R-:W-:Y:S02]  /*26f20*/  UIADD3 UR68, UPT, UPT, UR10, 0xc0, URZ ;  /* 0x000000c00a447890 */ /* 0x002fe4000fffe0ff */
[----:B------:R-:W-:-:S02]  /*26f30*/  UIADD3 UR72, UPT, UPT, UR10, 0x1c8, URZ ;  /* 0x000001c80a487890 */ /* 0x000fc4000fffe0ff */
[----:B--2---:R-:W-:Y:S02]  /*26f40*/  UIADD3 UR66, UPT, UPT, UR10, 0xc0, URZ ;  /* 0x000000c00a427890 */ /* 0x004fe4000fffe0ff */
[----:B------:R-:W-:Y:S01]  /*26f50*/  UIADD3 UR70, UPT, UPT, UR10, 0x1d0, URZ ;  /* 0x000001d00a467890 */ /* 0x000fe2000fffe0ff */
[----:B------:R-:W-:Y:S01]  /*26f60*/  UMOV UR4, 0x0 ;  /* 0x0000000000047882 */ /* 0x000fe20000000000 */
[----:B------:R-:W-:Y:S01]  /*26f70*/  UMOV UR5, 0x8100910 ;  /* 0x0810091000057882 */ /* 0x000fe20000000000 */
[----:B------:R-:W-:Y:S01]  /*26f80*/  UIADD3 UR73, UPT, UPT, UR10, 0xc0, URZ ;  /* 0x000000c00a497890 */ /* 0x000fe2000fffe0ff */
[----:B------:R1:W-:Y:S01]  /*26f90*/  UTCHMMA tmem[UR59], gdesc[UR32], tmem[UR58], tmem[UR4], idesc[UR5], UPT ;  /* 0x00ff04203b0079ea */ /* 0x0003e2000b80003a */
[----:B------:R-:W-:Y:S01]  /*26fa0*/  UIADD3 UR71, UPT, UPT, UR10, 0x1d8, URZ ;  /* 0x000001d80a477890 */ /* 0x000fe2000fffe0ff */
[----:B------:R2:W-:Y:S01]  /*26fb0*/  UTCHMMA tmem[UR42], gdesc[UR34], tmem[UR6], tmem[UR4], idesc[UR5], UPT ;  /* 0x00ff04222a0079ea */ /* 0x0005e2000b800006 */
[----:B------:R-:W-:Y:S01]  /*26fc0*/  UMOV UR12, 0x0 ;  /* 0x00000000000c7882 */ /* 0x000fe20000000000 */
[----:B------:R-:W-:Y:S01]  /*26fd0*/  UMOV UR13, 0x8100910 ;  /* 0x08100910000d7882 */ /* 0x000fe20000000000 */
[----:B---3--:R-:W-:Y:S01]  /*26fe0*/  UIADD3 UR25, UPT, UPT, UR10, 0xc0, URZ ;  /* 0x000000c00a197890 */ /* 0x008fe2000fffe0ff */
[----:B------:R3:W-:Y:S01]  /*26ff0*/  UTCHMMA tmem[UR43], gdesc[UR36], tmem[UR24], tmem[UR12], idesc[UR13], UPT ;  /* 0x00ff0c242b0079ea */ /* 0x0007e2000b800018 */
[----:B------:R-:W-:Y:S01]  /*27000*/  UIADD3 UR69, UPT, UPT, UR10, 0x1e0, URZ ;  /* 0x000001e00a457890 */ /* 0x000fe2000fffe0ff */
[----:B------:R-:W-:Y:S01]  /*27010*/  UMOV UR22, 0x0 ;  /* 0x0000000000167882 */ /* 0x000fe20000000000 */
[----:B------:R-:W-:Y:S01]  /*27020*/  UMOV UR23, 0x8100910 ;  /* 0x0810091000177882 */ /* 0x000fe20000000000 */
[----:B----4-:R-:W-:Y:S01]  /*27030*/  UIADD3 UR75, UPT, UPT, UR10, 0xc0, URZ ;  /* 0x000000c00a4b7890 */ /* 0x010fe2000fffe0ff */
[----:B------:R4:W-:Y:S01]  /*27040*/  UTCHMMA tmem[UR61], gdesc[UR38], tmem[UR63], tmem[UR22], idesc[UR23], UPT ;  /* 0x00ff16263d0079ea */ /* 0x0009e2000b80003f */
[----:B------:R-:W-:Y:S01]  /*27050*/  UIADD3 UR67, UPT, UPT, UR10, 0x1e8, URZ ;  /* 0x000001e80a437890 */ /* 0x000fe2000fffe0ff */
[----:B------:R-:W-:Y:S01]  /*27060*/  UMOV UR18, 0x0 ;  /* 0x0000000000127882 */ /* 0x000fe20000000000 */
[----:B------:R-:W-:Y:S01]  /*27070*/  UMOV UR19, 0x8100910 ;  /* 0x0810091000137882 */ /* 0x000fe20000000000 */
[----:B------:R-:W-:Y:S01]  /*27080*/  UIADD3 UR60, UPT, UPT, UR10, 0xc0, URZ ;  /* 0x000000c00a3c7890 */ /* 0x000fe2000fffe0ff */
[----:B------:R4:W-:Y:S01]  /*27090*/  UTCHMMA tmem[UR9], gdesc[UR40], tmem[UR74], tmem[UR18], idesc[UR19], UPT ;  /* 0x00ff1228090079ea */ /* 0x0009e2000b80004a */
[----:B------:R-:W-:Y:S01]  /*270a0*/  UIADD3 UR76, UPT, UPT, UR10, 0x1f0, URZ ;  /* 0x000001f00a4c7890 */ /* 0x000fe2000fffe0ff */
[----:B------:R4:W-:Y:S01]  /*270b0*/  UTCHMMA tmem[UR17], gdesc[UR26], tmem[UR77], tmem[UR44], idesc[UR45], !UPT ;  /* 0x00ff2c1a110079ea */ /* 0x0009e2000f80004d */
[----:B-1----:R-:W-:Y:S01]  /*270c0*/  UIADD3 UR58, UPT, UPT, UR10, 0xc0, URZ ;  /* 0x000000c00a3a7890 */ /* 0x002fe2000fffe0ff */
[----:B------:R4:W-:Y:S01]  /*270d0*/  UTCHMMA tmem[UR72], gdesc[UR28], tmem[UR68], tmem[UR46], idesc[UR47], UPT ;  /* 0x00ff2e1c480079ea */ /* 0x0009e2000b800044 */
[----:B------:R-:W-:Y:S01]  /*270e0*/  UIADD3 UR59, UPT, UPT, UR10, 0x1f8, URZ ;  /* 0x000001f80a3b7890 */ /* 0x000fe2000fffe0ff */
[----:B------:R4:W-:Y:S01]  /*270f0*/  UTCHMMA tmem[UR70], gdesc[UR30], tmem[UR66], tmem[UR48], idesc[UR49], UPT ;  /* 0x00ff301e460079ea */ /* 0x0009e2000b800042 */
[----:B------:R4:W-:Y:S01]  /*27100*/  UTCHMMA tmem[UR71], gdesc[UR32], tmem[UR73], tmem[UR50], idesc[UR51], UPT ;  /* 0x00ff3220470079ea */ /* 0x0009e2000b800049 */
[----:B--2---:R-:W-:Y:S01]  /*27110*/  UMOV UR4, UR8 ;  /* 0x0000000800047c82 */ /* 0x004fe20008000000 */
[----:B------:R-:W-:Y:S01]  /*27120*/  UMOV UR5, URZ ;  /* 0x000000ff00057c82 */ /* 0x000fe20008000000 */
[----:B------:R4:W-:Y:S01]  /*27130*/  UTCHMMA tmem[UR69], gdesc[UR34], tmem[UR25], tmem[UR52], idesc[UR53], UPT ;  /* 0x00ff3422450079ea */ /* 0x0009e2000b800019 */
[----:B------:R-:W-:Y:S01]  /*27140*/  UMOV UR64, 0x0 ;  /* 0x0000000000407882 */ /* 0x000fe20000000000 */
[----:B------:R-:W-:Y:S01]  /*27150*/  UMOV UR65, 0x8100910 ;  /* 0x0810091000417882 */ /* 0x000fe20000000000 */
[----:B------:R4:W-:Y:S01]  /*27160*/  UTCHMMA tmem[UR67], gdesc[UR36], tmem[UR75], tmem[UR54], idesc[UR55], UPT ;  /* 0x00ff3624430079ea */ /* 0x0009e2000b80004b */
[----:B------:R-:W-:Y:S01]  /*27170*/  UMOV UR4, UR4 ;  /* 0x0000000400047c82 */ /* 0x000fe20008000000 */
[----:B------:R4:W-:Y:S01]  /*27180*/  UTCHMMA tmem[UR76], gdesc[UR38], tmem[UR60], tmem[UR56], idesc[UR57], UPT ;  /* 0x00ff38264c0079ea */ /* 0x0009e2000b80003c */
[----:B------:R4:W-:Y:S01]  /*27190*/  UTCHMMA tmem[UR59], gdesc[UR40], tmem[UR58], tmem[UR64], idesc[UR65], UPT ;  /* 0x00ff40283b0079ea */ /* 0x0009e2000b80003a */
[----:B------:R4:W-:Y:S01]  /*271a0*/  UTCBAR [UR4], URZ ;  /* 0x000000ff040073e9 */ /* 0x0009e200080000ff */
[----:B---3--:R-:W-:-:S02]  /*271b0*/  R2UR.FILL UR13, R5 ;  /* 0x00000000050d72ca */ /* 0x008fc400004e0000 */
[----:B------:R-:W-:-:S15]  /*271c0*/  R2UR.FILL UR12, R4 ;  /* 0x00000000040c72ca */ /* 0x000fde00004e0000 */
.L_x_8:
[----:B-1-3--:R-:W3:Y:S01]  /*271d0*/  LDL.64 R16, [R1] ;  /* 0x0000000001107983 */ /* 0x00aee20000100a00 */
[----:B--2---:R-:W1:Y:S01]  /*271e0*/  LDC R4, c[0x0][0x3a0] ;  /* 0x0000e800ff047b82 */ /* 0x004e620000000800 */
[----:B----4-:R-:W2:Y:S02]  /*271f0*/  LDCU UR26, c[0x0][0x3a0] ;  /* 0x00007400ff1a77ac */ /* 0x010ea40008000800 */
[----:B------:R-:W4:Y:S01]  /*27200*/  LDL.64 R8, [R1+0x10] ;  /* 0x0000100001087983 */ /* 0x000f220000100a00 */
[----:B------:R-:W5:Y:S03]  /*27210*/  LDCU UR25, c[0x0][0x3a0] ;  /* 0x00007400ff1977ac */ /* 0x000f660008000800 */
[----:B------:R-:W2:Y:S01]  /*27220*/  LDL.64 R14, [R1+0x20] ;  /* 0x00002000010e7983 */ /* 0x000ea20000100a00 */
[----:B------:R-:W5:Y:S01]  /*27230*/  LDC R7, c[0x0][0x3a0] ;  /* 0x0000e800ff077b82 */ /* 0x000f620000000800 */
[----:B------:R-:W1:Y:S02]  /*27240*/  LDCU UR17, c[0x0][0x3a0] ;  /* 0x00007400ff1177ac */ /* 0x000e640008000800 */
[----:B------:R-:W2:Y:S01]  /*27250*/  LDL.64 R12, [R1+0x30] ;  /* 0x00003000010c7983 */ /* 0x000ea20000100a00 */
[----:B------:R-:W1:Y:S03]  /*27260*/  LDCU UR18, c[0x0][0x3a0] ;  /* 0x00007400ff1277ac */ /* 0x000e660008000800 */
[----:B------:R-:W2:Y:S01]  /*27270*/  LDL.64 R10, [R1+0x40] ;  /* 0x00004000010a7983 */ /* 0x000ea20000100a00 */
[----:B------:R-:W5:Y:S01]  /*27280*/  LDC R6, c[0x0][0x3a0] ;  /* 0x0000e800ff067b82 */ /* 0x000f620000000800 */
[----:B------:R-:W1:Y:S07]  /*27290*/  LDCU UR9, c[0x0][0x3a0] ;  /* 0x00007400ff0977ac */ /* 0x000e6e0008000800 */
[----:B------:R-:W-:Y:S08]  /*272a0*/  BAR.SYNC.DEFER_BLOCKING 0x0 ;  /* 0x0000000000007b1d */ /* 0x000ff00000010000 */
[----:B------:R-:W5:Y:S01]  /*272b0*/  LDC R5, c[0x0][0x3a0] ;  /* 0x0000e800ff057b82 */ /* 0x000f620000000800 */
[----:B-1----:R-:W-:Y:S01]  /*272c0*/  IADD3 R4, PT, PT, R4, -0x183, RZ ;  /* 0xfffffe7d04047810 */ /* 0x002fe20007ffe0ff */
[----:B------:R-:W2:Y:S01]  /*272d0*/  LDL.64 R26, [R1+0x50] ;  /* 0x00005000011a7983 */ /* 0x000ea20000100a00 */
[----:B------:R-:W1:Y:S02]  /*272e0*/  LDCU UR6, c[0x0][0x3a0] ;  /* 0x00007400ff0677ac */ /* 0x000e640008000800 */
[----:B------:R-:W-:Y:S01]  /*272f0*/  ISETP.GE.U32.AND P0, PT, R4, 0x7ffffe3e, PT ;  /* 0x7ffffe3e0400780c */ /* 0x000fe20003f06070 */
[----:B------:R-:W2:Y:S01]  /*27300*/  LDL.64 R24, [R1+0x60] ;  /* 0x0000600001187983 */ /* 0x000ea20000100a00 */
[----:B-----5:R-:W-:Y:S01]  /*27310*/  VIADD R4, R7, 0xfffffe7c ;  /* 0xfffffe7c07047836 */ /* 0x020fe20000000000 */
[----:B------:R-:W5:Y:S01]  /*27320*/  LDCU UR24, c[0x0][0x3a0] ;  /* 0x00007400ff1877ac */ /* 0x000f620008000800 */
[----:B------:R-:W1:Y:S01]  /*27330*/  LDC R7, c[0x0][0x3a0] ;  /* 0x0000e800ff077b82 */ /* 0x000e620000000800 */
[----:B------:R-:W2:Y:S01]  /*27340*/  LDL.64 R22, [R1+0x80] ;  /* 0x0000800001167983 */ /* 0x000ea20000100a00 */
[----:B------:R-:W1:Y:S03]  /*27350*/  LDCU UR4, c[0x0][0x3a0] ;  /* 0x00007400ff0477ac */ /* 0x000e660008000800 */
[----:B------:R-:W2:Y:S01]  /*27360*/  LDL.64 R30, [R1+0x90] ;  /* 0x00009000011e7983 */ /* 0x000ea20000100a00 */
[----:B------:R-:W1:Y:S03]  /*27370*/  LDCU UR23, c[0x0][0x3a0] ;  /* 0x00007400ff1777ac */ /* 0x000e660008000800 */
[----:B------:R-:W-:Y:S01]  /*27380*/  @!PT LDS RZ, [RZ] ;  /* 0x00000000fffff984 */ /* 0x000fe20000000800 */
[----:B------:R-:W-:Y:S01]  /*27390*/  @!PT LDS RZ, [RZ] ;  /* 0x00000000fffff984 */ /* 0x000fe20000000800 */
[----:B------:R-:W-:Y:S01]  /*273a0*/  @!PT LDS RZ, [RZ] ;  /* 0x00000000fffff984 */ /* 0x000fe20000000800 */
[----:B------:R-:W-:Y:S01]  /*273b0*/  LDGSTS.E [R2], desc[UR20][R68.64], !P4 ;  /* 0x0000000044027fae */ /* 0x000fe2000e1a1014 */
[----:B------:R-:W1:Y:S03]  /*273c0*/  LDCU UR22, c[0x0][0x3a0] ;  /* 0x00007400ff1677ac */ /* 0x000e660008000800 */
[----:B------:R-:W-:Y:S01]  /*273d0*/  LDGSTS.E [R2+0x200], desc[UR20][R70.64], !P4 ;  /* 0x0020000046027fae */ /* 0x000fe2000e1a1014 */
[----:B------:R-:W1:Y:S03]  /*273e0*/  LDCU UR19, c[0x0][0x3a0] ;  /* 0x00007400ff1377ac */ /* 0x000e660008000800 */
[----:B------:R-:W-:Y:S01]  /*273f0*/  LDGSTS.E [R2+0x400], desc[UR20][R72.64], !P4 ;  /* 0x0040000048027fae */ /* 0x000fe2000e1a1014 */
[----:B------:R-:W1:Y:S03]  /*27400*/  LDCU UR5, c[0x0][0x3a0] ;  /* 0x00007400ff0577ac */ /* 0x000e660008000800 */
[----:B------:R-:W-:Y:S01]  /*27410*/  LDGSTS.E [R2+0x600], desc[UR20][R74.64], !P4 ;  /* 0x006000004a027fae */ /* 0x000fe2000e1a1014 */
[----:B------:R-:W-:Y:S01]  /*27420*/  ISETP.GE.U32.AND P4, PT, R4, 0x7ffffe3d, PT ;  /* 0x7ffffe3d0400780c */ /* 0x000fe20003f86070 */
[----:B------:R-:W1:Y:S02]  /*27430*/  LDCU UR28, c[0x0][0x3a0] ;  /* 0x00007400ff1c77ac */ /* 0x000e640008000800 */
[----:B------:R-:W-:Y:S01]  /*27440*/  LDGSTS.E [R2+0x800], desc[UR20][R76.64], !P3 ;  /* 0x008000004c027fae */ /* 0x000fe2000d9a1014 */
[----:B------:R-:W-:Y:S01]  /*27450*/  VIADD R4, R6, 0xfffffe7b ;  /* 0xfffffe7b06047836 */ /* 0x000fe20000000000 */
[----:B------:R-:W1:Y:S01]  /*27460*/  LDCU UR27, c[0x0][0x3a0] ;  /* 0x00007400ff1b77ac */ /* 0x000e620008000800 */
[----:B------:R-:W5:Y:S01]  /*27470*/  LDC R6, c[0x0][0x3a0] ;  /* 0x0000e800ff067b82 */ /* 0x000f620000000800 */
[----:B------:R-:W-:Y:S04]  /*27480*/  LDGSTS.E [R2+0xa00], desc[UR20][R92.64], !P3 ;  /* 0x00a000005c027fae */ /* 0x000fe8000d9a1014 */
[----:B------:R-:W-:Y:S04]  /*27490*/  LDGSTS.E [R2+0xc00], desc[UR20][R96.64], !P3 ;  /* 0x00c0000060027fae */ /* 0x000fe8000d9a1014 */
[----:B------:R-:W-:Y:S04]  /*274a0*/  LDGSTS.E [R2+0xe00], desc[UR20][R100.64], !P3 ;  /* 0x00e0000064027fae */ /* 0x000fe8000d9a1014 */
[----:B------:R-:W-:Y:S04]  /*274b0*/  LDGSTS.E [R2+0x1000], desc[UR20][R78.64], !P0 ;  /* 0x010000004e027fae */ /* 0x000fe8000c1a1014 */
[----:B------:R-:W-:Y:S04]  /*274c0*/  LDGSTS.E [R2+0x1200], desc[UR20][R104.64], !P0 ;  /* 0x0120000068027fae */ /* 0x000fe8000c1a1014 */
[----:B------:R-:W-:Y:S04]  /*274d0*/  LDGSTS.E [R2+0x1400], desc[UR20][R108.64], !P0 ;  /* 0x014000006c027fae */ /* 0x000fe8000c1a1014 */
[----:B------:R-:W-:Y:S01]  /*274e0*/  LDGSTS.E [R2+0x1600], desc[UR20][R112.64], !P0 ;  /* 0x0160000070027fae */ /* 0x000fe2000c1a1014 */
[----:B------:R-:W-:-:S02]  /*274f0*/  ISETP.GE.U32.AND P0, PT, R4, 0x7ffffe3c, PT ;  /* 0x7ffffe3c0400780c */ /* 0x000fc40003f06070 */
[----:B------:R-:W-:Y:S01]  /*27500*/  IADD3 R4, PT, PT, R5, -0x186, RZ ;  /* 0xfffffe7a05047810 */ /* 0x000fe20007ffe0ff */
[----:B------:R-:W-:Y:S01]  /*27510*/  LDGSTS.E [R2+0x1800], desc[UR20][R84.64], !P4 ;  /* 0x0180000054027fae */ /* 0x000fe2000e1a1014 */
[----:B------:R-:W5:Y:S02]  /*27520*/  LDC R5, c[0x0][0x3a0] ;  /* 0x0000e800ff057b82 */ /* 0x000f640000000800 */
[----:B------:R-:W-:Y:S01]  /*27530*/  ISETP.GE.U32.AND P3, PT, R4, 0x7ffffe3b, PT ;  /* 0x7ffffe3b0400780c */ /* 0x000fe20003f66070 */
[----:B------:R-:W-:Y:S01]  /*27540*/  LDGSTS.E [R2+0x1a00], desc[UR20][R116.64], !P4 ;  /* 0x01a0000074027fae */ /* 0x000fe2000e1a1014 */
[----:B-1----:R-:W-:-:S03]  /*27550*/  VIADD R4, R7, 0xfffffe79 ;  /* 0xfffffe7907047836 */ /* 0x002fc60000000000 */
[----:B------:R-:W-:Y:S01]  /*27560*/  LDGSTS.E [R2+0x1c00], desc[UR20][R120.64], !P4 ;  /* 0x01c0000078027fae */ /* 0x000fe2000e1a1014 */
[----:B------:R-:W1:Y:S03]  /*27570*/  LDC R7, c[0x0][0x3a0] ;  /* 0x0000e800ff077b82 */ /* 0x000e660000000800 */
[----:B------:R-:W-:Y:S04]  /*27580*/  LDGSTS.E [R2+0x1e00], desc[UR20][R124.64], !P4 ;  /* 0x01e000007c027fae */ /* 0x000fe8000e1a1014 */
[----:B------:R-:W-:Y:S04]  /*27590*/  LDGSTS.E [R2+0x2000], desc[UR20][R88.64], !P0 ;  /* 0x0200000058027fae */ /* 0x000fe8000c1a1014 */
[----:B------:R-:W-:Y:S04]  /*275a0*/  LDGSTS.E [R2+0x2200], desc[UR20][R128.64], !P0 ;  /* 0x0220000080027fae */ /* 0x000fe8000c1a1014 */
[----:B------:R-:W-:Y:S04]  /*275b0*/  LDGSTS.E [R2+0x2400], desc[UR20][R132.64], !P0 ;  /* 0x0240000084027fae */ /* 0x000fe8000c1a1014 */
[----:B------:R-:W-:Y:S01]  /*275c0*/  LDGSTS.E [R2+0x2600], desc[UR20][R136.64], !P0 ;  /* 0x0260000088027fae */ /* 0x000fe2000c1a1014 */
[----:B------:R-:W-:Y:S01]  /*275d0*/  ISETP.GE.U32.AND P0, PT, R4, 0x7ffffe3a, PT ;  /* 0x7ffffe3a0400780c */ /* 0x000fe20003f06070 */
[----:B-----5:R-:W-:-:S02]  /*275e0*/  VIADD R4, R6, 0xfffffe78 ;  /* 0xfffffe7806047836 */ /* 0x020fc40000000000 */
[----:B------:R-:W-:Y:S01]  /*275f0*/  LDGSTS.E [R2+0x2800], desc[UR20][R140.64], !P3 ;  /* 0x028000008c027fae */ /* 0x000fe2000d9a1014 */
[----:B------:R-:W5:Y:S03]  /*27600*/  LDC R6, c[0x0][0x3a0] ;  /* 0x0000e800ff067b82 */ /* 0x000f660000000800 */
[----:B------:R-:W-:Y:S04]  /*27610*/  LDGSTS.E [R2+0x2a00], desc[UR20][R144.64], !P3 ;  /* 0x02a0000090027fae */ /* 0x000fe8000d9a1014 */
[----:B------:R-:W-:Y:S04]  /*27620*/  LDGSTS.E [R2+0x2c00], desc[UR20][R148.64], !P3 ;  /* 0x02c0000094027fae */ /* 0x000fe8000d9a1014 */
[----:B------:R-:W-:Y:S01]  /*27630*/  LDGSTS.E [R2+0x2e00], desc[UR20][R152.64], !P3 ;  /* 0x02e0000098027fae */ /* 0x000fe2000d9a1014 */
[----:B------:R-:W-:-:S02]  /*27640*/  ISETP.GE.U32.AND P3, PT, R4, 0x7ffffe39, PT ;  /* 0x7ffffe390400780c */ /* 0x000fc40003f66070 */
[----:B------:R-:W-:Y:S01]  /*27650*/  IADD3 R4, PT, PT, R5, -0x189, RZ ;  /* 0xfffffe7705047810 */ /* 0x000fe20007ffe0ff */
[----:B------:R-:W-:Y:S01]  /*27660*/  LDGSTS.E [R2+0x3000], desc[UR20][R156.64], !P0 ;  /* 0x030000009c027fae */ /* 0x000fe2000c1a1014 */
[----:B------:R-:W1:Y:S03]  /*27670*/  LDC R5, c[0x0][0x3a0] ;  /* 0x0000e800ff057b82 */ /* 0x000e660000000800 */
        /* <DEDUP_REMOVED lines=10> */
[----:B------:R-:W-:Y:S01]  /*27720*/  ISETP.GE.U32.AND P3, PT, R4, 0x7ffffe37, PT ;  /* 0x7ffffe370400780c */ /* 0x000fe20003f66070 */
[----:B-1----:R-:W-:-:S02]  /*27730*/  VIADD R4, R5, 0xfffffe75 ;  /* 0xfffffe7505047836 */ /* 0x002fc40000000000 */
[----:B------:R-:W1:Y:S01]  /*27740*/  LDC R5, c[0x0][0x3a0] ;  /* 0x0000e800ff057b82 */ /* 0x000e620000000800 */
[----:B------:R-:W-:Y:S04]  /*27750*/  LDGSTS.E [R2+0x4000], desc[UR20][R188.64], !P0 ;  /* 0x04000000bc027fae */ /* 0x000fe8000c1a1014 */
[----:B------:R-:W-:Y:S04]  /*27760*/  LDGSTS.E [R2+0x4200], desc[UR20][R192.64], !P0 ;  /* 0x04200000c0027fae */ /* 0x000fe8000c1a1014 */
[----:B------:R-:W-:Y:S04]  /*27770*/  LDGSTS.E [R2+0x4400], desc[UR20][R196.64], !P0 ;  /* 0x04400000c4027fae */ /* 0x000fe8000c1a1014 */
[----:B------:R-:W-:Y:S01]  /*27780*/  LDGSTS.E [R2+0x4600], desc[UR20][R200.64], !P0 ;  /* 0x04600000c8027fae */ /* 0x000fe2000c1a1014 */
[----:B------:R-:W-:-:S02]  /*27790*/  ISETP.GE.U32.AND P0, PT, R4, 0x7ffffe36, PT ;  /* 0x7ffffe360400780c */ /* 0x000fc40003f06070 */
[----:B-----5:R-:W-:Y:S01]  /*277a0*/  IADD3 R4, PT, PT, R6, -0x18c, RZ ;  /* 0xfffffe7406047810 */ /* 0x020fe20007ffe0ff */
[----:B------:R-:W-:Y:S01]  /*277b0*/  LDGSTS.E [R2+0x4800], desc[UR20][R204.64], !P3 ;  /* 0x04800000cc027fae */ /* 0x000fe2000d9a1014 */
[----:B------:R-:W5:Y:S03]  /*277c0*/  LDC R6, c[0x0][0x3a0] ;  /* 0x0000e800ff067b82 */ /* 0x000f660000000800 */
        /* <DEDUP_REMOVED lines=11> */
[----:B------:R-:W1:Y:S01]  /*27880*/  LDC R4, c[0x0][0x3a0] ;  /* 0x0000e800ff047b82 */ /* 0x000e620000000800 */
[----:B------:R-:W-:Y:S04]  /*27890*/  LDGSTS.E [R2+0x5800], desc[UR20][R236.64], !P3 ;  /* 0x05800000ec027fae */ /* 0x000fe8000d9a1014 */
[----:B------:R-:W-:Y:S04]  /*278a0*/  LDGSTS.E [R2+0x5a00], desc[UR20][R240.64], !P3 ;  /* 0x05a00000f0027fae */ /* 0x000fe8000d9a1014 */
[----:B------:R-:W-:Y:S04]  /*278b0*/  LDGSTS.E [R2+0x5c00], desc[UR20][R244.64], !P3 ;  /* 0x05c00000f4027fae */ /* 0x000fe8000d9a1014 */
[----:B------:R-:W-:Y:S04]  /*278c0*/  LDGSTS.E [R2+0x5e00], desc[UR20][R248.64], !P3 ;  /* 0x05e00000f8027fae */ /* 0x000fe8000d9a1014 */
        /* <DEDUP_REMOVED lines=16> */
[----:B---3--:R-:W-:Y:S04]  /*279d0*/  LDGSTS.E [R2+0x6000], desc[UR20][R16.64], !P0 ;  /* 0x0600000010027fae */ /* 0x008fe8000c1a1014 */
[----:B----4-:R3:W-:Y:S04]  /*279e0*/  LDGSTS.E [R2+0x6200], desc[UR20][R8.64], !P0 ;  /* 0x0620000008027fae */ /* 0x0107e8000c1a1014 */
[----:B--2---:R-:W-:Y:S04]  /*279f0*/  LDGSTS.E [R2+0x6400], desc[UR20][R14.64], !P0 ;  /* 0x064000000e027fae */ /* 0x004fe8000c1a1014 */
[----:B------:R2:W-:Y:S01]  /*27a00*/  LDGSTS.E [R2+0x6600], desc[UR20][R12.64], !P0 ;  /* 0x066000000c027fae */ /* 0x0005e2000c1a1014 */
[----:B-1----:R-:W-:-:S03]  /*27a10*/  VIADD R4, R4, 0xfffffe72 ;  /* 0xfffffe7204047836 */ /* 0x002fc60000000000 */
[----:B------:R-:W4:Y:S01]  /*27a20*/  LDL.64 R16, [R1+0xc0] ;  /* 0x0000c00001107983 */ /* 0x000f220000100a00 */
[----:B---3--:R-:W1:Y:S03]  /*27a30*/  LDC R8, c[0x0][0x3a0] ;  /* 0x0000e800ff087b82 */ /* 0x008e660000000800 */
[----:B------:R-:W3:Y:S01]  /*27a40*/  LDL.64 R14, [R1+0xe0] ;  /* 0x0000e000010e7983 */ /* 0x000ee20000100a00 */
[----:B--2---:R-:W-:Y:S01]  /*27a50*/  MOV R12, R10 ;  /* 0x0000000a000c7202 */ /* 0x004fe20000000f00 */
[----:B------:R-:W-:Y:S01]  /*27a60*/  IMAD.MOV.U32 R13, RZ, RZ, R11 ;  /* 0x000000ffff0d7224 */ /* 0x000fe200078e000b */
[----:B------:R-:W-:Y:S01]  /*27a70*/  UIADD3 UR26, UPT, UPT, UR26, -0x192, URZ ;  /* 0xfffffe6e1a1a7890 */ /* 0x000fe2000fffe0ff */
[----:B------:R-:W2:Y:S01]  /*27a80*/  LDL.64 R10, [R1+0x70] ;  /* 0x00007000010a7983 */ /* 0x000ea20000100a00 */
[----:B------:R-:W-:Y:S01]  /*27a90*/  ISETP.GE.U32.AND P0, PT, R4, 0x7ffffe33, PT ;  /* 0x7ffffe330400780c */ /* 0x000fe20003f06070 */
[----:B------:R-:W-:Y:S01]  /*27aa0*/  UIADD3 UR25, UPT, UPT, UR25, -0x191, URZ ;  /* 0xfffffe6f19197890 */ /* 0x000fe2000fffe0ff */
[----:B------:R-:W1:Y:S01]  /*27ab0*/  LDC R9, c[0x0][0x3a0] ;  /* 0x0000e800ff097b82 */ /* 0x000e620000000800 */
[----:B------:R-:W3:Y:S04]  /*27ac0*/  LDL.64 R62, [R1+0x970] ;  /* 0x00097000013e7983 */ /* 0x000ee80000100a00 */
[----:B------:R-:W3:Y:S04]  /*27ad0*/  LDL.64 R60, [R1+0x7e0] ;  /* 0x0007e000013c7983 */ /* 0x000ee80000100a00 */
[----:B------:R-:W3:Y:S04]  /*27ae0*/  LDL.64 R58, [R1+0x7e8] ;  /* 0x0007e800013a7983 */ /* 0x000ee80000100a00 */
[----:B------:R-:W-:Y:S04]  /*27af0*/  LDGSTS.E [R2+0x6800], desc[UR20][R12.64], !P0 ;  /* 0x068000000c027fae */ /* 0x000fe8000c1a1014 */
[----:B------:R-:W-:Y:S04]  /*27b00*/  LDGSTS.E [R2+0x6a00], desc[UR20][R26.64], !P0 ;  /* 0x06a000001a027fae */ /* 0x000fe8000c1a1014 */
[----:B------:R-:W-:Y:S04]  /*27b10*/  LDGSTS.E [R2+0x6c00], desc[UR20][R24.64], !P0 ;  /* 0x06c0000018027fae */ /* 0x000fe8000c1a1014 */
[----:B------:R-:W3:Y:S04]  /*27b20*/  LDL.64 R12, [R1+0xf0] ;  /* 0x0000f000010c7983 */ /* 0x000ee80000100a00 */
[----:B------:R-:W3:Y:S04]  /*27b30*/  LDL.64 R26, [R1+0x100] ;  /* 0x00010000011a7983 */ /* 0x000ee80000100a00 */
[----:B------:R-:W3:Y:S01]  /*27b40*/  LDL.64 R24, [R1+0x2c0] ;  /* 0x0002c00001187983 */ /* 0x000ee20000100a00 */
[----:B------:R-:W-:Y:S01]  /*27b50*/  UIADD3 UR17, UPT, UPT, UR17, -0x197, URZ ;  /* 0xfffffe6911117890 */ /* 0x000fe2000fffe0ff */
[----:B------:R-:W-:Y:S01]  /*27b60*/  VIADD R4, R5, 0xfffffe66 ;  /* 0xfffffe6605047836 */ /* 0x000fe20000000000 */
[----:B------:R-:W-:Y:S01]  /*27b70*/  UIADD3 UR18, UPT, UPT, UR18, -0x198, URZ ;  /* 0xfffffe6812127890 */ /* 0x000fe2000fffe0ff */
[----:B------:R-:W3:Y:S01]  /*27b80*/  LDL.64 R56, [R1+0x7f0] ;  /* 0x0007f00001387983 */ /* 0x000ee20000100a00 */
[----:B------:R-:W-:-:S02]  /*27b90*/  UISETP.GE.U32.AND UP6, UPT, UR26, 0x7ffffe2f, UPT ;  /* 0x7ffffe2f1a00788c */ /* 0x000fc4000bfc6070 */
[----:B------:R-:W-:Y:S01]  /*27ba0*/  UIADD3 UR9, UPT, UPT, UR9, -0x19c, URZ ;  /* 0xfffffe6409097890 */ /* 0x000fe2000fffe0ff */
[----:B------:R-:W3:Y:S01]  /*27bb0*/  LDL.64 R250, [R1+0xa88] ;  /* 0x000a880001fa7983 */ /* 0x000ee20000100a00 */
[----:B------:R-:W-:Y:S02]  /*27bc0*/  UISETP.GE.U32.AND UP1, UPT, UR25, 0x7ffffe30, UPT ;  /* 0x7ffffe301900788c */ /* 0x000fe4000bf26070 */
[----:B------:R-:W-:Y:S01]  /*27bd0*/  UIADD3 UR6, UPT, UPT, UR6, -0x19b, URZ ;  /* 0xfffffe6506067890 */ /* 0x000fe2000fffe0ff */
[----:B------:R-:W3:Y:S01]  /*27be0*/  LDL.64 R246, [R1+0x888] ;  /* 0x0008880001f67983 */ /* 0x000ee20000100a00 */
[----:B------:R-:W-:Y:S01]  /*27bf0*/  UISETP.GE.U32.AND UP3, UPT, UR17, 0x7ffffe2a, UPT ;  /* 0x7ffffe2a1100788c */ /* 0x000fe2000bf66070 */
[----:B------:R-:W-:Y:S01]  /*27c00*/  ISETP.GE.U32.AND P4, PT, R4, 0x7ffffe27, PT ;  /* 0x7ffffe270400780c */ /* 0x000fe20003f86070 */
[----:B------:R-:W-:Y:S01]  /*27c10*/  UIADD3 UR24, UPT, UPT, UR24, -0x194, URZ ;  /* 0xfffffe6c18187890 */ /* 0x000fe2000fffe0ff */
[----:B------:R-:W3:Y:S01]  /*27c20*/  LDL.64 R242, [R1+0x890] ;  /* 0x0008900001f27983 */ /* 0x000ee20000100a00 */
[----:B------:R-:W-:-:S02]  /*27c30*/  UISETP.GE.U32.AND UP2, UPT, UR18, 0x7ffffe29, UPT ;  /* 0x7ffffe291200788c */ /* 0x000fc4000bf46070 */
[----:B------:R-:W-:Y:S01]  /*27c40*/  USEL UR17, URZ, 0x4, UP6 ;  /* 0x00000004ff117887 */ /* 0x000fe2000b000000 */
[----:B------:R-:W-:Y:S01]  /*27c50*/  VIADD R4, R7, 0xfffffe60 ;  /* 0xfffffe6007047836 */ /* 0x000fe20000000000 */
[----:B------:R-:W-:Y:S01]  /*27c60*/  UIADD3 UR4, UPT, UPT, UR4, -0x19f, URZ ;  /* 0xfffffe6104047890 */ /* 0x000fe2000fffe0ff */
[----:B------:R-:W3:Y:S01]  /*27c70*/  LDL.64 R238, [R1+0x898] ;  /* 0x0008980001ee7983 */ /* 0x000ee20000100a00 */
[----:B------:R-:W-:Y:S02]  /*27c80*/  UISETP.GE.U32.AND UP6, UPT, UR9, 0x7ffffe25, UPT ;  /* 0x7ffffe250900788c */ /* 0x000fe4000bfc6070 */
[----:B------:R-:W-:Y:S01]  /*27c90*/  UIADD3 UR23, UPT, UPT, UR23, -0x193, URZ ;  /* 0xfffffe6d17177890 */ /* 0x000fe2000fffe0ff */
[----:B------:R-:W3:Y:S01]  /*27ca0*/  LDL.64 R234, [R1+0xa90] ;  /* 0x000a900001ea7983 */ /* 0x000ee20000100a00 */
[----:B------:R-:W-:Y:S02]  /*27cb0*/  USEL UR9, URZ, 0x7fff8, UP1 ;  /* 0x0007fff8ff097887 */ /* 0x000fe40008800000 */
[----:B------:R-:W-:Y:S01]  /*27cc0*/  UISETP.GE.U32.AND UP1, UPT, UR6, 0x7ffffe26, UPT ;  /* 0x7ffffe260600788c */ /* 0x000fe2000bf26070 */
[----:B------:R-:W3:Y:S04]  /*27cd0*/  LDL.64 R230, [R1+0x8a0] ;  /* 0x0008a00001e67983 */ /* 0x000ee80000100a00 */
        /* <DEDUP_REMOVED lines=37> */
[----:B--2---:R-:W-:Y:S04]  /*27f30*/  LDGSTS.E [R2+0x6e00], desc[UR20][R10.64], !P0 ;  /* 0x06e000000a027fae */ /* 0x004fe8000c1a1014 */
[----:B------:R-:W2:Y:S01]  /*27f40*/  LDL.64 R10, [R1+0x120] ;  /* 0x00012000010a7983 */ /* 0x000ea20000100a00 */
[----:B------:R-:W-:Y:S01]  /*27f50*/  UISETP.GE.U32.AND UP4, UPT, UR24, 0x7ffffe2d, UPT ;  /* 0x7ffffe2d1800788c */ /* 0x000fe2000bf86070 */
[----:B-----5:R-:W-:Y:S01]  /*27f60*/  IADD3 R5, PT, PT, R6, -0x199, RZ ;  /* 0xfffffe6706057810 */ /* 0x020fe20007ffe0ff */
[----:B------:R-:W-:-:S02]  /*27f70*/  USEL UR6, URZ, 0x1, UP2 ;  /* 0x00000001ff067887 */ /* 0x000fc40009000000 */
[----:B------:R-:W-:Y:S02]  /*27f80*/  UIADD3 UR22, UPT, UPT, UR22, -0x196, URZ ;  /* 0xfffffe6a16167890 */ /* 0x000fe4000fffe0ff */
[----:B------:R-:W-:Y:S01]  /*27f90*/  UISETP.GE.U32.AND UP2, UPT, UR4, 0x7ffffe22, UPT ;  /* 0x7ffffe220400788c */ /* 0x000fe2000bf46070 */
[----:B------:R-:W-:Y:S01]  /*27fa0*/  ISETP.GE.U32.AND P3, PT, R4, 0x7ffffe21, PT ;  /* 0x7ffffe210400780c */ /* 0x000fe20003f66070 */
[----:B------:R-:W-:Y:S02]  /*27fb0*/  UISETP.GE.U32.AND UP5, UPT, UR23, 0x7ffffe2e, UPT ;  /* 0x7ffffe2e1700788c */ /* 0x000fe4000bfa6070 */
[----:B------:R-:W-:Y:S01]  /*27fc0*/  UIADD3 UR19, UPT, UPT, UR19, -0x195, URZ ;  /* 0xfffffe6b13137890 */ /* 0x000fe2000fffe0ff */
[----:B------:R-:W-:Y:S01]  /*27fd0*/  ISETP.GE.U32.AND P5, PT, R5, 0x7ffffe28, PT ;  /* 0x7ffffe280500780c */ /* 0x000fe20003fa6070 */
[----:B------:R-:W-:Y:S01]  /*27fe0*/  USEL UR18, URZ, 0x1, UP4 ;  /* 0x00000001ff127887 */ /* 0x000fe2000a000000 */
[----:B-1----:R-:W-:Y:S01]  /*27ff0*/  VIADD R5, R8, 0xfffffe62 ;  /* 0xfffffe6208057836 */ /* 0x002fe20000000000 */
[----:B------:R-:W-:-:S02]  /*28000*/  UIADD3 UR5, UPT, UPT, UR5, -0x19d, URZ ;  /* 0xfffffe6305057890 */ /* 0x000fc4000fffe0ff */
[----:B------:R-:W-:Y:S01]  /*28010*/  USEL UR26, URZ, 0x1fffe, UP2 ;  /* 0x0001fffeff1a7887 */ /* 0x000fe20009000000 */
[----:B------:R-:W-:Y:S01]  /*28020*/  SEL R4, RZ, 0x1, P3 ;  /* 0x00000001ff047807 */ /* 0x000fe20001800000 */
[----:B------:R-:W-:Y:S01]  /*28030*/  UISETP.GE.U32.AND UP4, UPT, UR22, 0x7ffffe2b, UPT ;  /* 0x7ffffe2b1600788c */ /* 0x000fe2000bf86070 */
[----:B------:R-:W-:Y:S01]  /*28040*/  SEL R6, RZ, 0x4, P4 ;  /* 0x00000004ff067807 */ /* 0x000fe20002000000 */
[----:B------:R-:W-:Y:S01]  /*28050*/  USEL UR22, URZ, 0x1fffe, UP5 ;  /* 0x0001fffeff167887 */ /* 0x000fe2000a800000 */
[----:B------:R-:W1:Y:S01]  /*28060*/  LDC R8, c[0x0][0x3a0] ;  /* 0x0000e800ff087b82 */ /* 0x000e620000000800 */
[----:B------:R-:W-:Y:S02]  /*28070*/  UISETP.GE.U32.AND UP5, UPT, UR19, 0x7ffffe2c, UPT ;  /* 0x7ffffe2c1300788c */ /* 0x000fe4000bfa6070 */
[----:B------:R-:W-:Y:S02]  /*28080*/  USEL UR19, URZ, 0x1fffe, UP3 ;  /* 0x0001fffeff137887 */ /* 0x000fe40009800000 */
[----:B------:R-:W-:-:S02]  /*28090*/  UISETP.GE.U32.AND UP3, UPT, UR5, 0x7ffffe24, UPT ;  /* 0x7ffffe240500788c */ /* 0x000fc4000bf66070 */
[----:B------:R-:W-:Y:S02]  /*280a0*/  USEL UR23, URZ, 0x1, UP6 ;  /* 0x00000001ff177887 */ /* 0x000fe4000b000000 */
[----:B------:R-:W-:Y:S01]  /*280b0*/  USEL UR24, URZ, 0x1fffe, UP1 ;  /* 0x0001fffeff187887 */ /* 0x000fe20008800000 */
[----:B------:R-:W-:Y:S01]  /*280c0*/  ISETP.GE.U32.AND P4, PT, R5, 0x7ffffe23, PT ;  /* 0x7ffffe230500780c */ /* 0x000fe20003f86070 */
[----:B------:R-:W-:Y:S01]  /*280d0*/  UIADD3 UR6, UPT, UPT, UR6, UR19, URZ ;  /* 0x0000001306067290 */ /* 0x000fe2000fffe0ff */
[----:B------:R-:W-:Y:S01]  /*280e0*/  IADD3 R4, PT, PT, R4, UR26, RZ ;  /* 0x0000001a04047c10 */ /* 0x000fe2000fffe0ff */
[----:B------:R-:W-:Y:S02]  /*280f0*/  USEL UR25, URZ, 0x7fff8, UP3 ;  /* 0x0007fff8ff197887 */ /* 0x000fe40009800000 */
[----:B------:R-:W-:Y:S01]  /*28100*/  UIADD3 UR23, UPT, UPT, UR23, UR24, URZ ;  /* 0x0000001817177290 */ /* 0x000fe2000fffe0ff */
[----:B------:R-:W-:Y:S01]  /*28110*/  SEL R7, RZ, 0x4, P4 ;  /* 0x00000004ff077807 */ /* 0x000fe20002000000 */
[----:B------:R-:W-:Y:S01]  /*28120*/  USEL UR4, URZ, 0x4, UP4 ;  /* 0x00000004ff047887 */ /* 0x000fe2000a000000 */
[----:B------:R-:W-:Y:S01]  /*28130*/  LOP3.LUT R4, R4, 0x3, RZ, 0xc0, !PT ;  /* 0x0000000304047812 */ /* 0x000fe200078ec0ff */
[----:B------:R-:W-:-:S02]  /*28140*/  USEL UR5, URZ, 0x7fff8, UP5 ;  /* 0x0007fff8ff057887 */ /* 0x000fc4000a800000 */
[----:B------:R-:W-:Y:S02]  /*28150*/  ULOP3.LUT UR6, UR6, 0x3, URZ, 0xc0, !UPT ;  /* 0x0000000306067892 */ /* 0x000fe4000f8ec0ff */
[----:B------:R-:W-:Y:S01]  /*28160*/  ULOP3.LUT UR23, UR23, 0x3, URZ, 0xc0, !UPT ;  /* 0x0000000317177892 */ /* 0x000fe2000f8ec0ff */
[----:B------:R-:W-:Y:S01]  /*28170*/  SEL R5, RZ, 0x7fff8, P5 ;  /* 0x0007fff8ff057807 */ /* 0x000fe20002800000 */
[----:B------:R-:W-:Y:S01]  /*28180*/  UIADD3 UR18, UPT, UPT, UR18, UR22, URZ ;  /* 0x0000001612127290 */ /* 0x000fe2000fffe0ff */
[----:B------:R-:W-:Y:S01]  /*28190*/  IADD3 R4, PT, PT, R4, UR25, R7 ;  /* 0x0000001904047c10 */ /* 0x000fe2000fffe007 */
[----:B------:R-:W-:Y:S01]  /*281a0*/  UIADD3 UR4, UPT, UPT, UR6, UR5, UR4 ;  /* 0x0000000506047290 */ /* 0x000fe2000fffe004 */
[----:B------:R-:W5:Y:S01]  /*281b0*/  LDC R7, c[0x0][0x3a0] ;  /* 0x0000e800ff077b82 */ /* 0x000f620000000800 */
[----:B------:R-:W-:Y:S01]  /*281c0*/  IADD3 R5, PT, PT, R5, UR23, R6 ;  /* 0x0000001705057c10 */ /* 0x000fe2000fffe006 */
[----:B------:R-:W-:Y:S01]  /*281d0*/  ULOP3.LUT UR18, UR18, 0x3, URZ, 0xc0, !UPT ;  /* 0x0000000312127892 */ /* 0x000fe2000f8ec0ff */
[----:B------:R-:W-:Y:S01]  /*281e0*/  LOP3.LUT R4, R4, 0xf, RZ, 0xc0, !PT ;  /* 0x0000000f04047812 */ /* 0x000fe200078ec0ff */
[----:B------:R-:W-:-:S02]  /*281f0*/  USHF.L.U32 UR4, UR4, 0x8, URZ ;  /* 0x0000000804047899 */ /* 0x000fc400080006ff */
[----:B------:R-:W-:Y:S02]  /*28200*/  UIADD3 UR9, UPT, UPT, UR18, UR9, UR17 ;  /* 0x0000000912097290 */ /* 0x000fe4000fffe011 */
[----:B------:R-:W-:Y:S01]  /*28210*/  ULOP3.LUT UR4, UR4, 0xf00, URZ, 0xe2, !UPT ;  /* 0x00000f0004047892 */ /* 0x000fe2000f8ee2ff */
[----:B------:R-:W-:Y:S01]  /*28220*/  IMAD R4, R5, 0x10, R4 ;  /* 0x0000001005047824 */ /* 0x000fe200078e0204 */
[----:B------:R-:W2:Y:S01]  /*28230*/  LDCU UR23, c[0x0][0x3a0] ;  /* 0x00007400ff1777ac */ /* 0x000ea20008000800 */
[----:B------:R-:W-:Y:S01]  /*28240*/  VIADD R6, R9, 0xfffffe71 ;  /* 0xfffffe7109067836 */ /* 0x000fe20000000000 */
[----:B------:R-:W-:Y:S02]  /*28250*/  ULEA UR4, UR9, UR4, 0xc ;  /* 0x0000000409047291 */ /* 0x000fe4000f8e60ff */
[----:B------:R-:W-:Y:S01]  /*28260*/  LOP3.LUT R4, R4, 0xff, RZ, 0xc0, !PT ;  /* 0x000000ff04047812 */ /* 0x000fe200078ec0ff */
[----:B------:R-:W2:Y:S01]  /*28270*/  LDC R9, c[0x0][0x3a0] ;  /* 0x0000e800ff097b82 */ /* 0x000ea20000000800 */
[----:B------:R-:W-:Y:S01]  /*28280*/  ISETP.GE.U32.AND P5, PT, R6, 0x7ffffe32, PT ;  /* 0x7ffffe320600780c */ /* 0x000fe20003fa6070 */
[----:B------:R-:W2:Y:S02]  /*28290*/  LDCU UR26, c[0x0][0x3a0] ;  /* 0x00007400ff1a77ac */ /* 0x000ea40008000800 */
[----:B------:R-:W-:Y:S01]  /*282a0*/  VIADD R4, R4, UR4 ;  /* 0x0000000404047c36 */ /* 0x000fe20008000000 */
[----:B-1----:R-:W-:Y:S01]  /*282b0*/  IADD3 R5, PT, PT, R8, -0x190, RZ ;  /* 0xfffffe7008057810 */ /* 0x002fe20007ffe0ff */
[----:B------:R-:W1:Y:S02]  /*282c0*/  LDCU UR18, c[0x0][0x3a0] ;  /* 0x00007400ff1277ac */ /* 0x000e640008000800 */
[----:B------:R-:W1:Y:S01]  /*282d0*/  LDC R8, c[0x0][0x3a0] ;  /* 0x0000e800ff087b82 */ /* 0x000e620000000800 */
[----:B------:R-:W-:Y:S01]  /*282e0*/  LOP3.LUT R4, R4, 0xffff, RZ, 0xc0, !PT ;  /* 0x0000ffff04047812 */ /* 0x000fe200078ec0ff */
[----:B------:R-:W1:Y:S01]  /*282f0*/  LDCU UR25, c[0x0][0x3a0] ;  /* 0x00007400ff1977ac */ /* 0x000e620008000800 */
[----:B------:R-:W-:-:S02]  /*28300*/  ISETP.GE.U32.AND P4, PT, R5, 0x7ffffe31, PT ;  /* 0x7ffffe310500780c */ /* 0x000fc40003f86070 */
[----:B------:R-:W-:Y:S01]  /*28310*/  SHF.R.U32.HI R5, RZ, 0xf, R4 ;  /* 0x0000000fff057819 */ /* 0x000fe20000011604 */
[----:B------:R-:W-:Y:S01]  /*28320*/  LDGSTS.E [R2+0x7000], desc[UR20][R22.64], !P5 ;  /* 0x0700000016027fae */ /* 0x000fe2000e9a1014 */
[----:B------:R-:W1:Y:S03]  /*28330*/  LDCU UR24, c[0x0][0x3a0] ;  /* 0x00007400ff1877ac */ /* 0x000e660008000800 */
[----:B------:R-:W-:Y:S01]  /*28340*/  LDGSTS.E [R2+0x7200], desc[UR20][R30.64], !P5 ;  /* 0x072000001e027fae */ /* 0x000fe2000e9a1014 */
[----:B------:R-:W-:Y:S01]  /*28350*/  LOP3.LUT P0, RZ, R5, 0x1, RZ, 0xc0, !PT ;  /* 0x0000000105ff7812 */ /* 0x000fe2000780c0ff */
[----:B------:R-:W1:Y:S02]  /*28360*/  LDCU UR17, c[0x0][0x3a0] ;  /* 0x00007400ff1177ac */ /* 0x000e640008000800 */
[----:B------:R-:W-:Y:S01]  /*28370*/  LDGSTS.E [R2+0x7400], desc[UR20][R20.64], !P5 ;  /* 0x0740000014027fae */ /* 0x000fe2000e9a1014 */
[----:B------:R-:W1:Y:S03]  /*28380*/  LDCU UR5, c[0x0][0x3a0] ;  /* 0x00007400ff0577ac */ /* 0x000e660008000800 */
[----:B------:R-:W5:Y:S01]  /*28390*/  LDL.64 R22, [R1+0x2d0] ;  /* 0x0002d00001167983 */ /* 0x000f620000100a00 */
[----:B------:R-:W1:Y:S03]  /*283a0*/  LDCU UR4, c[0x0][0x3a0] ;  /* 0x00007400ff0477ac */ /* 0x000e660008000800 */
[----:B------:R-:W-:Y:S01]  /*283b0*/  LDGSTS.E [R2+0x7600], desc[UR20][R18.64], !P5 ;  /* 0x0760000012027fae */ /* 0x000fe2000e9a1014 */
[----:B------:R-:W1:Y:S03]  /*283c0*/  LDCU UR22, c[0x0][0x3a0] ;  /* 0x00007400ff1677ac */ /* 0x000e660008000800 */
[----:B------:R-:W5:Y:S01]  /*283d0*/  LDL.64 R20, [R1+0x2d8] ;  /* 0x0002d80001147983 */ /* 0x000f620000100a00 */
[----:B------:R-:W1:Y:S03]  /*283e0*/  LDCU UR19, c[0x0][0x3a0] ;  /* 0x00007400ff1377ac */ /* 0x000e660008000800 */
[----:B----4-:R-:W-:Y:S01]  /*283f0*/  LDGSTS.E [R2+0x7800], desc[UR20][R16.64], !P4 ;  /* 0x0780000010027fae */ /* 0x010fe2000e1a1014 */
[----:B------:R-:W4:Y:S03]  /*28400*/  LDCU UR9, c[0x0][0x3a0] ;  /* 0x00007400ff0977ac */ /* 0x000f260008000800 */
[----:B------:R-:W4:Y:S01]  /*28410*/  LDL.64 R18, [R1+0x2e0] ;  /* 0x0002e00001127983 */ /* 0x000f220000100a00 */
[----:B------:R-:W-:-:S03]  /*28420*/  UIADD3 UR28, UPT, UPT, UR28, -0x1a4, URZ ;  /* 0xfffffe5c1c1c7890 */ /* 0x000fc6000fffe0ff */
[----:B------:R-:W4:Y:S01]  /*28430*/  LDL.64 R30, [R1+0x2e8] ;  /* 0x0002e800011e7983 */ /* 0x000f220000100a00 */
[----:B------:R-:W1:Y:S03]  /*28440*/  LDCU UR6, c[0x0][0x3a0] ;  /* 0x00007400ff0677ac */ /* 0x000e660008000800 */
[----:B------:R-:W4:Y:S04]  /*28450*/  LDL.64 R16, [R1+0x2f0] ;  /* 0x0002f00001107983 */ /* 0x000f280000100a00 */
[----:B------:R-:W-:Y:S04]  /*28460*/  LDGSTS.E [R2+0x7a00], desc[UR20][R28.64], !P4 ;  /* 0x07a000001c027fae */ /* 0x000fe8000e1a1014 */
[----:B---3--:R-:W-:Y:S04]  /*28470*/  LDGSTS.E [R2+0x7c00], desc[UR20][R14.64], !P4 ;  /* 0x07c000000e027fae */ /* 0x008fe8000e1a1014 */
[----:B------:R-:W-:Y:S04]  /*28480*/  LDGSTS.E [R2+0x7e00], desc[UR20][R12.64], !P4 ;  /* 0x07e000000c027fae */ /* 0x000fe8000e1a1014 */
[----:B------:R-:W-:Y:S04]  /*28490*/  LDGSTS.E [R2+0x8000], desc[UR20][R26.64], P0 ;  /* 0x080000001a027fae */ /* 0x000fe800081a1014 */
[----:B------:R-:W3:Y:S04]  /*284a0*/  LDL.64 R14, [R1+0x2f8] ;  /* 0x0002f800010e7983 */ /* 0x000ee80000100a00 */
[----:B------:R-:W3:Y:S04]  /*284b0*/  LDL.64 R12, [R1+0x300] ;  /* 0x00030000010c7983 */ /* 0x000ee80000100a00 */
[----:B------:R-:W3:Y:S04]  /*284c0*/  LDL.64 R28, [R1+0x308] ;  /* 0x00030800011c7983 */ /* 0x000ee80000100a00 */
[----:B------:R-:W-:Y:S04]  /*284d0*/  LDGSTS.E [R2+0x8200], desc[UR20][R34.64], P0 ;  /* 0x0820000022027fae */ /* 0x000fe800081a1014 */
[----:B------:R-:W3:Y:S01]  /*284e0*/  LDL.64 R26, [R1+0x310] ;  /* 0x00031000011a7983 */ /* 0x000ee20000100a00 */
[----:B------:R-:W-:-:S02]  /*284f0*/  SHF.R.U32.HI R5, RZ, 0xe, R4 ;  /* 0x0000000eff057819 */ /* 0x000fc40000011604 */
[----:B------:R-:W-:Y:S01]  /*28500*/  SHF.R.U32.HI R6, RZ, 0xd, R4 ;  /* 0x0000000dff067819 */ /* 0x000fe20000011604 */
[----:B------:R-:W3:Y:S04]  /*28510*/  LDL.64 R34, [R1+0x360] ;  /* 0x0003600001227983 */ /* 0x000ee80000100a00 */
[----:B--2---:R-:W-:Y:S04]  /*28520*/  LDGSTS.E [R2+0x8400], desc[UR20][R10.64], P0 ;  /* 0x084000000a027fae */ /* 0x004fe800081a1014 */
[----:B------:R-:W-:Y:S04]  /*28530*/  LDGSTS.E [R2+0x8600], desc[UR20][R24.64], P0 ;  /* 0x0860000018027fae */ /* 0x000fe800081a1014 */
[----:B------:R-:W2:Y:S04]  /*28540*/  LDL.64 R10, [R1+0x318] ;  /* 0x00031800010a7983 */ /* 0x000ea80000100a00 */
[----:B------:R-:W2:Y:S01]  /*28550*/  LDL.64 R24, [R1+0x320] ;  /* 0x0003200001187983 */ /* 0x000ea20000100a00 */
[----:B------:R-:W-:-:S02]  /*28560*/  LOP3.LUT P5, RZ, R5, 0x1, RZ, 0xc0, !PT ;  /* 0x0000000105ff7812 */ /* 0x000fc400078ac0ff */
[----:B------:R-:W-:Y:S02]  /*28570*/  LOP3.LUT P4, RZ, R6, 0x1, RZ, 0xc0, !PT ;  /* 0x0000000106ff7812 */ /* 0x000fe4000788c0ff */
[----:B------:R-:W-:Y:S01]  /*28580*/  SHF.R.U32.HI R5, RZ, 0xc, R4 ;  /* 0x0000000cff057819 */ /* 0x000fe20000011604 */
[----:B------:R-:W1:Y:S03]  /*28590*/  LDC R6, c[0x0][0x3a0] ;  /* 0x0000e800ff067b82 */ /* 0x000e660000000800 */
[----:B------:R-:W-:-:S05]  /*285a0*/  LOP3.LUT P6, RZ, R5, 0x1, RZ, 0xc0, !PT ;  /* 0x0000000105ff7812 */ /* 0x000fca00078cc0ff */
[----:B------:R-:W-:Y:S04]  /*285b0*/  LDGSTS.E [R2+0x8800], desc[UR20][R32.64], P5 ;  /* 0x0880000020027fae */ /* 0x000fe8000a9a1014 */
[----:B------:R-:W2:Y:S04]  /*285c0*/  LDL.64 R32, [R1+0x378] ;  /* 0x0003780001207983 */ /* 0x000ea80000100a00 */
[----:B-----5:R-:W-:Y:S04]  /*285d0*/  LDGSTS.E [R2+0x8a00], desc[UR20][R22.64], P5 ;  /* 0x08a0000016027fae */ /* 0x020fe8000a9a1014 */
[----:B------:R-:W-:Y:S04]  /*285e0*/  LDGSTS.E [R2+0x8c00], desc[UR20][R20.64], P5 ;  /* 0x08c0000014027fae */ /* 0x000fe8000a9a1014 */
[----:B------:R-:W5:Y:S04]  /*285f0*/  LDL.64 R22, [R1+0x330] ;  /* 0x0003300001167983 */ /* 0x000f680000100a00 */
[----:B----4-:R-:W-:Y:S04]  /*28600*/  LDGSTS.E [R2+0x8e00], desc[UR20][R18.64], P5 ;  /* 0x08e0000012027fae */ /* 0x010fe8000a9a1014 */
[----:B------:R-:W4:Y:S04]  /*28610*/  LDL.64 R20, [R1+0x338] ;  /* 0x0003380001147983 */ /* 0x000f280000100a00 */
[----:B------:R-:W-:Y:S04]  /*28620*/  LDGSTS.E [R2+0x9000], desc[UR20][R30.64], P4 ;  /* 0x090000001e027fae */ /* 0x000fe8000a1a1014 */
[----:B------:R-:W4:Y:S04]  /*28630*/  LDL.64 R18, [R1+0x340] ;  /* 0x0003400001127983 */ /* 0x000f280000100a00 */
[----:B------:R-:W-:Y:S04]  /*28640*/  LDGSTS.E [R2+0x9200], desc[UR20][R16.64], P4 ;  /* 0x0920000010027fae */ /* 0x000fe8000a1a1014 */
[----:B------:R-:W4:Y:S04]  /*28650*/  LDL.64 R30, [R1+0x380] ;  /* 0x00038000011e7983 */ /* 0x000f280000100a00 */
[----:B------:R-:W4:Y:S04]  /*28660*/  LDL.64 R16, [R1+0x358] ;  /* 0x0003580001107983 */ /* 0x000f280000100a00 */
[----:B---3--:R-:W-:Y:S04]  /*28670*/  LDGSTS.E [R2+0x9400], desc[UR20][R14.64], P4 ;  /* 0x094000000e027fae */ /* 0x008fe8000a1a1014 */
[----:B------:R-:W-:Y:S04]  /*28680*/  LDGSTS.E [R2+0x9600], desc[UR20][R12.64], P4 ;  /* 0x096000000c027fae */ /* 0x000fe8000a1a1014 */
[----:B------:R-:W-:Y:S04]  /*28690*/  LDGSTS.E [R2+0x9800], desc[UR20][R28.64], P6 ;  /* 0x098000001c027fae */ /* 0x000fe8000b1a1014 */
[----:B------:R-:W3:Y:S04]  /*286a0*/  LDL.64 R14, [R1+0x368] ;  /* 0x00036800010e7983 */ /* 0x000ee80000100a00 */
[----:B------:R-:W3:Y:S04]  /*286b0*/  LDL.64 R12, [R1+0x370] ;  /* 0x00037000010c7983 */ /* 0x000ee80000100a00 */
[----:B------:R-:W-:Y:S04]  /*286c0*/  LDGSTS.E [R2+0x9a00], desc[UR20][R26.64], P6 ;  /* 0x09a000001a027fae */ /* 0x000fe8000b1a1014 */
[----:B------:R-:W3:Y:S04]  /*286d0*/  LDL.64 R28, [R1+0x388] ;  /* 0x00038800011c7983 */ /* 0x000ee80000100a00 */
[----:B------:R-:W3:Y:S04]  /*286e0*/  LDL.64 R26, [R1+0x398] ;  /* 0x00039800011a7983 */ /* 0x000ee80000100a00 */
[----:B--2---:R-:W-:Y:S04]  /*286f0*/  LDGSTS.E [R2+0x9c00], desc[UR20][R10.64], P6 ;  /* 0x09c000000a027fae */ /* 0x004fe8000b1a1014 */
[----:B------:R-:W-:Y:S04]  /*28700*/  LDGSTS.E [R2+0x9e00], desc[UR20][R24.64], P6 ;  /* 0x09e0000018027fae */ /* 0x000fe8000b1a1014 */
[----:B------:R-:W2:Y:S04]  /*28710*/  LDL.64 R10, [R1+0x390] ;  /* 0x00039000010a7983 */ /* 0x000ea80000100a00 */
[----:B------:R-:W2:Y:S01]  /*28720*/  LDL.64 R24, [R1+0x3a0] ;  /* 0x0003a00001187983 */ /* 0x000ea20000100a00 */
[----:B------:R-:W-:-:S04]  /*28730*/  SHF.R.U32.HI R5, RZ, 0xb, R4 ;  /* 0x0000000bff057819 */ /* 0x000fc80000011604 */
[----:B------:R-:W-:Y:S02]  /*28740*/  LOP3.LUT P0, RZ, R5, 0x1, RZ, 0xc0, !PT ;  /* 0x0000000105ff7812 */ /* 0x000fe4000780c0ff */
[----:B------:R-:W-:-:S04]  /*28750*/  SHF.R.U32.HI R5, RZ, 0xa, R4 ;  /* 0x0000000aff057819 */ /* 0x000fc80000011604 */
[----:B------:R-:W-:Y:S02]  /*28760*/  LOP3.LUT P5, RZ, R5, 0x1, RZ, 0xc0, !PT ;  /* 0x0000000105ff7812 */ /* 0x000fe400078ac0ff */
[----:B------:R-:W-:-:S04]  /*28770*/  SHF.R.U32.HI R5, RZ, 0x9, R4 ;  /* 0x00000009ff057819 */ /* 0x000fc80000011604 */
[----:B------:R-:W-:Y:S01]  /*28780*/  LOP3.LUT P4, RZ, R5, 0x1, RZ, 0xc0, !PT ;  /* 0x0000000105ff7812 */ /* 0x000fe2000788c0ff */
[----:B------:R-:W-:Y:S01]  /*28790*/  LDGSTS.E [R2+0xa000], desc[UR20][R40.64], P0 ;  /* 0x0a00000028027fae */ /* 0x000fe200081a1014 */
[----:B------:R-:W-:Y:S02]  /*287a0*/  SHF.R.U32.HI R5, RZ, 0x8, R4 ;  /* 0x00000008ff057819 */ /* 0x000fe40000011604 */
[----:B-1----:R-:W-:Y:S01]  /*287b0*/  IADD3 R6, PT, PT, R6, -0x1b3, RZ ;  /* 0xfffffe4d06067810 */ /* 0x002fe20007ffe0ff */
[----:B------:R-:W2:Y:S04]  /*287c0*/  LDL.64 R40, [R1+0x5d8] ;  /* 0x0005d80001287983 */ /* 0x000ea80000100a00 */
[----:B-----5:R-:W-:Y:S04]  /*287d0*/  LDGSTS.E [R2+0xa200], desc[UR20][R22.64], P0 ;  /* 0x0a20000016027fae */ /* 0x020fe800081a1014 */
[----:B----4-:R-:W-:Y:S04]  /*287e0*/  LDGSTS.E [R2+0xa400], desc[UR20][R20.64], P0 ;  /* 0x0a40000014027fae */ /* 0x010fe800081a1014 */
[----:B------:R-:W4:Y:S04]  /*287f0*/  LDL.64 R22, [R1+0x3a8] ;  /* 0x0003a80001167983 */ /* 0x000f280000100a00 */
[----:B------:R-:W-:Y:S01]  /*28800*/  LDGSTS.E [R2+0xa600], desc[UR20][R18.64], P0 ;  /* 0x0a60000012027fae */ /* 0x000fe200081a1014 */
[----:B------:R-:W-:-:S03]  /*28810*/  LOP3.LUT P0, RZ, R5, 0x1, RZ, 0xc0, !PT ;  /* 0x0000000105ff7812 */ /* 0x000fc6000780c0ff */
[----:B------:R-:W-:Y:S04]  /*28820*/  LDGSTS.E [R2+0xa800], desc[UR20][R38.64], P5 ;  /* 0x0a80000026027fae */ /* 0x000fe8000a9a1014 */
[----:B------:R-:W-:Y:S04]  /*28830*/  LDGSTS.E [R2+0xaa00], desc[UR20][R36.64], P5 ;  /* 0x0aa0000024027fae */ /* 0x000fe8000a9a1014 */
[----:B------:R-:W5:Y:S04]  /*28840*/  LDL.64 R20, [R1+0x3b0] ;  /* 0x0003b00001147983 */ /* 0x000f680000100a00 */
[----:B------:R-:W-:Y:S04]  /*28850*/  LDGSTS.E [R2+0xac00], desc[UR20][R16.64], P5 ;  /* 0x0ac0000010027fae */ /* 0x000fe8000a9a1014 */
[----:B------:R-:W-:Y:S04]  /*28860*/  LDGSTS.E [R2+0xae00], desc[UR20][R34.64], P5 ;  /* 0x0ae0000022027fae */ /* 0x000fe8000a9a1014 */
[----:B------:R-:W5:Y:S04]  /*28870*/  LDL.64 R18, [R1+0x3b8] ;  /* 0x0003b80001127983 */ /* 0x000f680000100a00 */
[----:B------:R-:W5:Y:S04]  /*28880*/  LDL.64 R16, [R1+0x3c0] ;  /* 0x0003c00001107983 */ /* 0x000f680000100a00 */
[----:B---3--:R-:W-:Y:S04]  /*28890*/  LDGSTS.E [R2+0xb000], desc[UR20][R14.64], P4 ;  /* 0x0b0000000e027fae */ /* 0x008fe8000a1a1014 */
[----:B------:R-:W-:Y:S04]  /*288a0*/  LDGSTS.E [R2+0xb200], desc[UR20][R12.64], P4 ;  /* 0x0b2000000c027fae */ /* 0x000fe8000a1a1014 */
[----:B------:R-:W-:Y:S04]  /*288b0*/  LDGSTS.E [R2+0xb400], desc[UR20][R32.64], P4 ;  /* 0x0b40000020027fae */ /* 0x000fe8000a1a1014 */
[----:B------:R-:W3:Y:S04]  /*288c0*/  LDL.64 R14, [R1+0x3d8] ;  /* 0x0003d800010e7983 */ /* 0x000ee80000100a00 */
[----:B------:R-:W-:Y:S04]  /*288d0*/  LDGSTS.E [R2+0xb600], desc[UR20][R30.64], P4 ;  /* 0x0b6000001e027fae */ /* 0x000fe8000a1a1014 */
[----:B------:R-:W3:Y:S04]  /*288e0*/  LDL.64 R12, [R1+0x3e8] ;  /* 0x0003e800010c7983 */ /* 0x000ee80000100a00 */
[----:B------:R-:W-:Y:S04]  /*288f0*/  LDGSTS.E [R2+0xb800], desc[UR20][R28.64], P0 ;  /* 0x0b8000001c027fae */ /* 0x000fe800081a1014 */
[----:B------:R-:W3:Y:S04]  /*28900*/  LDL.64 R34, [R1+0x3f8] ;  /* 0x0003f80001227983 */ /* 0x000ee80000100a00 */
[----:B------:R-:W3:Y:S04]  /*28910*/  LDL.64 R32, [R1+0x420] ;  /* 0x0004200001207983 */ /* 0x000ee80000100a00 */
[----:B------:R-:W3:Y:S04]  /*28920*/  LDL.64 R30, [R1+0x430] ;  /* 0x00043000011e7983 */ /* 0x000ee80000100a00 */
[----:B------:R-:W3:Y:S01]  /*28930*/  LDL.64 R28, [R1+0x440] ;  /* 0x00044000011c7983 */ /* 0x000ee20000100a00 */
[----:B------:R-:W-:-:S03]  /*28940*/  SHF.R.U32.HI R5, RZ, 0x7, R4 ;  /* 0x00000007ff057819 */ /* 0x000fc60000011604 */
[----:B------:R-:W3:Y:S04]  /*28950*/  LDL.64 R38, [R1+0x560] ;  /* 0x0005600001267983 */ /* 0x000ee80000100a00 */
[----:B------:R-:W3:Y:S04]  /*28960*/  LDL.64 R36, [R1+0x570] ;  /* 0x0005700001247983 */ /* 0x000ee80000100a00 */
[----:B--2---:R-:W-:Y:S04]  /*28970*/  LDGSTS.E [R2+0xba00], desc[UR20][R10.64], P0 ;  /* 0x0ba000000a027fae */ /* 0x004fe800081a1014 */
[----:B------:R-:W-:Y:S04]  /*28980*/  LDGSTS.E [R2+0xbc00], desc[UR20][R26.64], P0 ;  /* 0x0bc000001a027fae */ /* 0x000fe800081a1014 */
[----:B------:R-:W-:Y:S04]  /*28990*/  LDGSTS.E [R2+0xbe00], desc[UR20][R24.64], P0 ;  /* 0x0be0000018027fae */ /* 0x000fe800081a1014 */
[----:B------:R-:W2:Y:S04]  /*289a0*/  LDL.64 R10, [R1+0x408] ;  /* 0x00040800010a7983 */ /* 0x000ea80000100a00 */
[----:B------:R-:W2:Y:S04]  /*289b0*/  LDL.64 R26, [R1+0x450] ;  /* 0x00045000011a7983 */ /* 0x000ea80000100a00 */
[----:B------:R-:W2:Y:S01]  /*289c0*/  LDL.64 R24, [R1+0x460] ;  /* 0x0004600001187983 */ /* 0x000ea20000100a00 */
[----:B------:R-:W-:-:S02]  /*289d0*/  LOP3.LUT P5, RZ, R5, 0x1, RZ, 0xc0, !PT ;  /* 0x0000000105ff7812 */ /* 0x000fc400078ac0ff */
[----:B------:R-:W-:-:S04]  /*289e0*/  SHF.R.U32.HI R5, RZ, 0x6, R4 ;  /* 0x00000006ff057819 */ /* 0x000fc80000011604 */
[----:B------:R-:W-:Y:S02]  /*289f0*/  LOP3.LUT P4, RZ, R5, 0x1, RZ, 0xc0, !PT ;  /* 0x0000000105ff7812 */ /* 0x000fe4000788c0ff */
[----:B------:R-:W-:-:S04]  /*28a00*/  SHF.R.U32.HI R5, RZ, 0x5, R4 ;  /* 0x00000005ff057819 */ /* 0x000fc80000011604 */
[----:B------:R-:W-:Y:S02]  /*28a10*/  LOP3.LUT P6, RZ, R5, 0x1, RZ, 0xc0, !PT ;  /* 0x0000000105ff7812 */ /* 0x000fe400078cc0ff */
[----:B------:R-:W-:-:S04]  /*28a20*/  SHF.R.U32.HI R5, RZ, 0x4, R4 ;  /* 0x00000004ff057819 */ /* 0x000fc80000011604 */
[----:B------:R-:W-:Y:S01]  /*28a30*/  LOP3.LUT P0, RZ, R5, 0x1, RZ, 0xc0, !PT ;  /* 0x0000000105ff7812 */ /* 0x000fe2000780c0ff */
[----:B----4-:R-:W-:Y:S04]  /*28a40*/  LDGSTS.E [R2+0xc000], desc[UR20][R22.64], P5 ;  /* 0x0c00000016027fae */ /* 0x010fe8000a9a1014 */
[----:B------:R-:W4:Y:S04]  /*28a50*/  LDL.64 R22, [R1+0x470] ;  /* 0x0004700001167983 */ /* 0x000f280000100a00 */
[----:B-----5:R-:W-:Y:S04]  /*28a60*/  LDGSTS.E [R2+0xc200], desc[UR20][R20.64], P5 ;  /* 0x0c20000014027fae */ /* 0x020fe8000a9a1014 */
[----:B------:R-:W-:Y:S04]  /*28a70*/  LDGSTS.E [R2+0xc400], desc[UR20][R18.64], P5 ;  /* 0x0c40000012027fae */ /* 0x000fe8000a9a1014 */
[----:B------:R-:W-:Y:S04]  /*28a80*/  LDGSTS.E [R2+0xc600], desc[UR20][R16.64], P5 ;  /* 0x0c60000010027fae */ /* 0x000fe8000a9a1014 */
[----:B------:R-:W5:Y:S04]  /*28a90*/  LDL.64 R20, [R1+0x480] ;  /* 0x0004800001147983 */ /* 0x000f680000100a00 */
[----:B------:R-:W5:Y:S04]  /*28aa0*/  LDL.64 R18, [R1+0x490] ;  /* 0x0004900001127983 */ /* 0x000f680000100a00 */
[----:B------:R-:W5:Y:S04]  /*28ab0*/  LDL.64 R16, [R1+0x4a8] ;  /* 0x0004a80001107983 */ /* 0x000f680000100a00 */
[----:B---3--:R-:W-:Y:S04]  /*28ac0*/  LDGSTS.E [R2+0xc800], desc[UR20][R14.64], P4 ;  /* 0x0c8000000e027fae */ /* 0x008fe8000a1a1014 */
[----:B------:R-:W-:Y:S04]  /*28ad0*/  LDGSTS.E [R2+0xca00], desc[UR20][R12.64], P4 ;  /* 0x0ca000000c027fae */ /* 0x000fe8000a1a1014 */
[----:B------:R-:W3:Y:S04]  /*28ae0*/  LDL.64 R14, [R1+0x4b8] ;  /* 0x0004b800010e7983 */ /* 0x000ee80000100a00 */
[----:B------:R-:W-:Y:S04]  /*28af0*/  LDGSTS.E [R2+0xcc00], desc[UR20][R34.64], P4 ;  /* 0x0cc0000022027fae */ /* 0x000fe8000a1a1014 */
[----:B------:R-:W3:Y:S01]  /*28b00*/  LDL.64 R12, [R1+0x4c8] ;  /* 0x0004c800010c7983 */ /* 0x000ee20000100a00 */
[----:B------:R-:W-:-:S03]  /*28b10*/  SHF.R.U32.HI R5, RZ, 0x3, R4 ;  /* 0x00000003ff057819 */ /* 0x000fc60000011604 */
[----:B------:R-:W3:Y:S04]  /*28b20*/  LDL.64 R34, [R1+0x580] ;  /* 0x0005800001227983 */ /* 0x000ee80000100a00 */
[----:B--2---:R-:W-:Y:S04]  /*28b30*/  LDGSTS.E [R2+0xce00], desc[UR20][R10.64], P4 ;  /* 0x0ce000000a027fae */ /* 0x004fe8000a1a1014 */
[----:B------:R-:W-:Y:S04]  /*28b40*/  LDGSTS.E [R2+0xd000], desc[UR20][R32.64], P6 ;  /* 0x0d00000020027fae */ /* 0x000fe8000b1a1014 */
[----:B------:R-:W-:Y:S04]  /*28b50*/  LDGSTS.E [R2+0xd200], desc[UR20][R30.64], P6 ;  /* 0x0d2000001e027fae */ /* 0x000fe8000b1a1014 */
[----:B------:R-:W-:Y:S04]  /*28b60*/  LDGSTS.E [R2+0xd400], desc[UR20][R28.64], P6 ;  /* 0x0d4000001c027fae */ /* 0x000fe8000b1a1014 */
[----:B------:R-:W-:Y:S04]  /*28b70*/  LDGSTS.E [R2+0xd600], desc[UR20][R26.64], P6 ;  /* 0x0d6000001a027fae */ /* 0x000fe8000b1a1014 */
[----:B------:R-:W2:Y:S04]  /*28b80*/  LDL.64 R10, [R1+0x4d8] ;  /* 0x0004d800010a7983 */ /* 0x000ea80000100a00 */
[----:B------:R-:W-:Y:S01]  /*28b90*/  LDGSTS.E [R2+0xd800], desc[UR20][R24.64], P0 ;  /* 0x0d80000018027fae */ /* 0x000fe200081a1014 */
[----:B------:R-:W-:-:S03]  /*28ba0*/  LOP3.LUT P5, RZ, R5, 0x1, RZ, 0xc0, !PT ;  /* 0x0000000105ff7812 */ /* 0x000fc600078ac0ff */
[----:B------:R-:W2:Y:S04]  /*28bb0*/  LDL.64 R28, [R1+0x500] ;  /* 0x00050000011c7983 */ /* 0x000ea80000100a00 */
[----:B------:R-:W2:Y:S04]  /*28bc0*/  LDL.64 R26, [R1+0x528] ;  /* 0x00052800011a7983 */ /* 0x000ea80000100a00 */
[----:B------:R-:W2:Y:S01]  /*28bd0*/  LDL.64 R24, [R1+0x4f0] ;  /* 0x0004f00001187983 */ /* 0x000ea20000100a00 */
[----:B------:R-:W-:-:S03]  /*28be0*/  SHF.R.U32.HI R5, RZ, 0x2, R4 ;  /* 0x00000002ff057819 */ /* 0x000fc60000011604 */
[----:B------:R-:W2:Y:S01]  /*28bf0*/  LDL.64 R32, [R1+0x5a0] ;  /* 0x0005a00001207983 */ /* 0x000ea20000100a00 */
[----:B------:R-:W-:Y:S02]  /*28c00*/  LOP3.LUT P4, RZ, R5, 0x1, RZ, 0xc0, !PT ;  /* 0x0000000105ff7812 */ /* 0x000fe4000788c0ff */
[----:B------:R-:W1:Y:S01]  /*28c10*/  LDC R5, c[0x0][0x3a0] ;  /* 0x0000e800ff057b82 */ /* 0x000e620000000800 */
[----:B------:R-:W2:Y:S04]  /*28c20*/  LDL.64 R30, [R1+0x5b0] ;  /* 0x0005b000011e7983 */ /* 0x000ea80000100a00 */
[----:B----4-:R4:W-:Y:S01]  /*28c30*/  LDGSTS.E [R2+0xda00], desc[UR20][R22.64], P0 ;  /* 0x0da0000016027fae */ /* 0x0109e200081a1014 */
[----:B-1----:R-:W-:Y:S01]  /*28c40*/  VIADD R5, R5, 0xfffffe4c ;  /* 0xfffffe4c05057836 */ /* 0x002fe20000000000 */
[----:B------:R-:W-:Y:S01]  /*28c50*/  SHF.R.U32.HI R4, RZ, 0x1, R4 ;  /* 0x00000001ff047819 */ /* 0x000fe20000011604 */
[----:B----4-:R-:W1:Y:S01]  /*28c60*/  LDC R22, c[0x0][0x3a0] ;  /* 0x0000e800ff167b82 */ /* 0x010e620000000800 */
[----:B-----5:R4:W-:Y:S04]  /*28c70*/  LDGSTS.E [R2+0xdc00], desc[UR20][R20.64], P0 ;  /* 0x0dc0000014027fae */ /* 0x0209e800081a1014 */
[----:B------:R-:W-:Y:S04]  /*28c80*/  LDGSTS.E [R2+0xde00], desc[UR20][R18.64], P0 ;  /* 0x0de0000012027fae */ /* 0x000fe800081a1014 */
[----:B------:R5:W-:Y:S01]  /*28c90*/  LDGSTS.E [R2+0xe000], desc[UR20][R16.64], P5 ;  /* 0x0e00000010027fae */ /* 0x000be2000a9a1014 */
[----:B------:R-:W-:Y:S01]  /*28ca0*/  ISETP.GE.U32.AND P0, PT, R5, 0x7ffffe0d, PT ;  /* 0x7ffffe0d0500780c */ /* 0x000fe20003f06070 */
[----:B----4-:R-:W4:Y:S08]  /*28cb0*/  LDC R21, c[0x0][0x3a0] ;  /* 0x0000e800ff157b82 */ /* 0x010f300000000800 */
[----:B-----5:R-:W5:Y:S01]  /*28cc0*/  LDC R17, c[0x0][0x3a0] ;  /* 0x0000e800ff117b82 */ /* 0x020f620000000800 */
[----:B---3--:R3:W-:Y:S07]  /*28cd0*/  LDGSTS.E [R2+0xe200], desc[UR20][R14.64], P5 ;  /* 0x0e2000000e027fae */ /* 0x0087ee000a9a1014 */
[----:B------:R-:W1:Y:S01]  /*28ce0*/  LDC R16, c[0x0][0x3a0] ;  /* 0x0000e800ff107b82 */ /* 0x000e620000000800 */
[----:B------:R3:W-:Y:S01]  /*28cf0*/  LDGSTS.E [R2+0xe400], desc[UR20][R12.64], P5 ;  /* 0x0e4000000c027fae */ /* 0x0007e2000a9a1014 */
[----:B------:R-:W-:-:S06]  /*28d00*/  VIADD R5, R7, 0xfffffe4e ;  /* 0xfffffe4e07057836 */ /* 0x000fcc0000000000 */
[----:B---3--:R-:W3:Y:S08]  /*28d10*/  LDC R14, c[0x0][0x3a0] ;  /* 0x0000e800ff0e7b82 */ /* 0x008ef00000000800 */
[----:B------:R-:W1:Y:S08]  /*28d20*/  LDC R12, c[0x0][0x3a0] ;  /* 0x0000e800ff0c7b82 */ /* 0x000e700000000800 */
[----:B------:R-:W1:Y:S08]  /*28d30*/  LDC R13, c[0x0][0x3a0] ;  /* 0x0000e800ff0d7b82 */ /* 0x000e700000000800 */
[----:B------:R-:W1:Y:S08]  /*28d40*/  LDC R20, c[0x0][0x3a0] ;  /* 0x0000e800ff147b82 */ /* 0x000e700000000800 */
[----:B------:R-:W1:Y:S01]  /*28d50*/  LDC R19, c[0x0][0x3a0] ;  /* 0x0000e800ff137b82 */ /* 0x000e620000000800 */
[----:B--2---:R2:W-:Y:S01]  /*28d60*/  LDGSTS.E [R2+0xe600], desc[UR20][R10.64], P5 ;  /* 0x0e6000000a027fae */ /* 0x0045e2000a9a1014 */
[----:B------:R-:W-:-:S06]  /*28d70*/  VIADD R7, R8, 0xfffffe4f ;  /* 0xfffffe4f08077836 */ /* 0x000fcc0000000000 */
[----:B--2---:R-:W2:Y:S01]  /*28d80*/  LDC R10, c[0x0][0x3a0] ;  /* 0x0000e800ff0a7b82 */ /* 0x004ea20000000800 */
[----:B------:R-:W-:Y:S07]  /*28d90*/  LDGSTS.E [R2+0xe800], desc[UR20][R24.64], P4 ;  /* 0x0e80000018027fae */ /* 0x000fee000a1a1014 */
[----:B------:R-:W3:Y:S01]  /*28da0*/  LDC R11, c[0x0][0x3a0] ;  /* 0x0000e800ff0b7b82 */ /* 0x000ee20000000800 */
[----:B------:R-:W-:Y:S01]  /*28db0*/  ISETP.GE.U32.AND P5, PT, R6, 0x7ffffe0e, PT ;  /* 0x7ffffe0e0600780c */ /* 0x000fe20003fa6070 */
[----:B------:R-:W-:Y:S04]  /*28dc0*/  LDGSTS.E [R2+0xea00], desc[UR20][R28.64], P4 ;  /* 0x0ea000001c027fae */ /* 0x000fe8000a1a1014 */
[----:B------:R-:W4:Y:S01]  /*28dd0*/  LDL.64 R24, [R1+0x540] ;  /* 0x0005400001187983 */ /* 0x000f220000100a00 */
[----:B------:R-:W-:-:S02]  /*28de0*/  SEL R6, RZ, 0x1, P0 ;  /* 0x00000001ff067807 */ /* 0x000fc40000000000 */
[----:B------:R-:W-:Y:S01]  /*28df0*/  ISETP.GE.U32.AND P0, PT, R5, 0x7ffffe0f, PT ;  /* 0x7ffffe0f0500780c */ /* 0x000fe20003f06070 */
[----:B------:R-:W-:Y:S01]  /*28e00*/  LDGSTS.E [R2+0xec00], desc[UR20][R46.64], P4 ;  /* 0x0ec000002e027fae */ /* 0x000fe2000a1a1014 */
[----:B------:R-:W-:Y:S02]  /*28e10*/  SEL R5, RZ, 0x1fffe, P5 ;  /* 0x0001fffeff057807 */ /* 0x000fe40002800000 */
[----:B------:R-:W-:Y:S01]  /*28e20*/  ISETP.GE.U32.AND P5, PT, R7, 0x7ffffe10, PT ;  /* 0x7ffffe100700780c */ /* 0x000fe20003fa6070 */
[----:B------:R-:W4:Y:S01]  /*28e30*/  LDL.64 R28, [R1+0x5c8] ;  /* 0x0005c800011c7983 */ /* 0x000f220000100a00 */
[----:B------:R-:W-:Y:S01]  /*28e40*/  IADD3 R7, PT, PT, R9, -0x1b8, RZ ;  /* 0xfffffe4809077810 */ /* 0x000fe20007ffe0ff */
[----:B-1----:R-:W-:Y:S01]  /*28e50*/  VIADD R9, R12, 0xfffffe49 ;  /* 0xfffffe490c097836 */ /* 0x002fe20000000000 */
[----:B------:R-:W-:Y:S01]  /*28e60*/  SEL R8, RZ, 0x4, P0 ;  /* 0x00000004ff087807 */ /* 0x000fe20000000000 */
[----:B------:R-:W-:Y:S01]  /*28e70*/  LDGSTS.E [R2+0xee00], desc[UR20][R26.64], P4 ;  /* 0x0ee000001a027fae */ /* 0x000fe2000a1a1014 */
[----:B------:R-:W-:-:S02]  /*28e80*/  ISETP.GE.U32.AND P0, PT, R7, 0x7ffffe09, PT ;  /* 0x7ffffe090700780c */ /* 0x000fc40003f06070 */
[----:B------:R-:W-:Y:S01]  /*28e90*/  SEL R7, RZ, 0x7fff8, P5 ;  /* 0x0007fff8ff077807 */ /* 0x000fe20002800000 */
[----:B------:R-:W4:Y:S01]  /*28ea0*/  LDL.64 R46, [R1+0x5f8] ;  /* 0x0005f800012e7983 */ /* 0x000f220000100a00 */
[----:B------:R-:W-:Y:S01]  /*28eb0*/  ISETP.GE.U32.AND P5, PT, R9, 0x7ffffe0a, PT ;  /* 0x7ffffe0a0900780c */ /* 0x000fe20003fa6070 */
[----:B--2---:R-:W-:Y:S01]  /*28ec0*/  VIADD R9, R10, 0xfffffe4a ;  /* 0xfffffe4a0a097836 */ /* 0x004fe20000000000 */
[----:B---3--:R-:W-:Y:S02]  /*28ed0*/  IADD3 R11, PT, PT, R11, -0x1b5, RZ ;  /* 0xfffffe4b0b0b7810 */ /* 0x008fe40007ffe0ff */
[----:B------:R-:W-:Y:S02]  /*28ee0*/  SEL R10, RZ, 0x1, P0 ;  /* 0x00000001ff0a7807 */ /* 0x000fe40000000000 */
[----:B------:R-:W-:Y:S01]  /*28ef0*/  ISETP.GE.U32.AND P0, PT, R9, 0x7ffffe0b, PT ;  /* 0x7ffffe0b0900780c */ /* 0x000fe20003f06070 */
[----:B------:R-:W-:Y:S01]  /*28f00*/  VIADD R12, R14, 0xfffffe45 ;  /* 0xfffffe450e0c7836 */ /* 0x000fe20000000000 */
[----:B------:R-:W-:Y:S01]  /*28f10*/  SEL R9, RZ, 0x1fffe, P5 ;  /* 0x0001fffeff097807 */ /* 0x000fe20002800000 */
[----:B------:R-:W2:Y:S01]  /*28f20*/  LDL.64 R26, [R1+0x5e8] ;  /* 0x0005e800011a7983 */ /* 0x000ea20000100a00 */
[----:B------:R-:W-:-:S04]  /*28f30*/  ISETP.GE.U32.AND P5, PT, R11, 0x7ffffe0c, PT ;  /* 0x7ffffe0c0b00780c */ /* 0x000fc80003fa6070 */
[----:B------:R-:W-:Y:S02]  /*28f40*/  SEL R14, RZ, 0x7fff8, P5 ;  /* 0x0007fff8ff0e7807 */ /* 0x000fe40002800000 */
[----:B------:R-:W-:Y:S01]  /*28f50*/  LOP3.LUT P5, RZ, R4, 0x1, RZ, 0xc0, !PT ;  /* 0x0000000104ff7812 */ /* 0x000fe200078ac0ff */
[----:B------:R-:W-:Y:S01]  /*28f60*/  VIADD R11, R13, 0xfffffe44 ;  /* 0xfffffe440d0b7836 */ /* 0x000fe20000000000 */
[----:B------:R-:W-:Y:S02]  /*28f70*/  SEL R15, RZ, 0x4, P0 ;  /* 0x00000004ff0f7807 */ /* 0x000fe40000000000 */
[----:B------:R-:W-:Y:S02]  /*28f80*/  ISETP.GE.U32.AND P6, PT, R12, 0x7ffffe06, PT ;  /* 0x7ffffe060c00780c */ /* 0x000fe40003fc6070 */
[----:B------:R-:W-:Y:S02]  /*28f90*/  ISETP.GE.U32.AND P0, PT, R11, 0x7ffffe05, PT ;  /* 0x7ffffe050b00780c */ /* 0x000fe40003f06070 */
[----:B-----5:R-:W-:Y:S01]  /*28fa0*/  IADD3 R12, PT, PT, R17, -0x1ba, RZ ;  /* 0xfffffe46110c7810 */ /* 0x020fe20007ffe0ff */
[----:B------:R-:W-:Y:S01]  /*28fb0*/  VIADD R4, R16, 0xfffffe47 ;  /* 0xfffffe4710047836 */ /* 0x000fe20000000000 */
[----:B------:R-:W-:-:S02]  /*28fc0*/  SEL R13, RZ, 0x1, P0 ;  /* 0x00000001ff0d7807 */ /* 0x000fc40000000000 */
[----:B------:R-:W-:-:S04]  /*28fd0*/  ISETP.GE.U32.AND P0, PT, R12, 0x7ffffe07, PT ;  /* 0x7ffffe070c00780c */ /* 0x000fc80003f06070 */
[----:B------:R-:W-:Y:S02]  /*28fe0*/  SEL R18, RZ, 0x4, P0 ;  /* 0x00000004ff127807 */ /* 0x000fe40000000000 */
[----:B------:R-:W-:Y:S01]  /*28ff0*/  ISETP.GE.U32.AND P0, PT, R4, 0x7ffffe08, PT ;  /* 0x7ffffe080400780c */ /* 0x000fe20003f06070 */
[----:B----4-:R-:W-:Y:S02]  /*29000*/  VIADD R4, R21, 0xfffffe41 ;  /* 0xfffffe4115047836 */ /* 0x010fe40000000000 */
[----:B------:R-:W1:Y:S01]  /*29010*/  LDC R21, c[0x0][0x3a0] ;  /* 0x0000e800ff157b82 */ /* 0x000e620000000800 */
[----:B------:R-:W-:Y:S02]  /*29020*/  SEL R17, RZ, 0x7fff8, P0 ;  /* 0x0007fff8ff117807 */ /* 0x000fe40000000000 */
[----:B------:R-:W-:Y:S02]  /*29030*/  ISETP.GE.U32.AND P0, PT, R4, 0x7ffffe02, PT ;  /* 0x7ffffe020400780c */ /* 0x000fe40003f06070 */
[----:B------:R-:W-:-:S03]  /*29040*/  IADD3 R4, PT, PT, R20, -0x1be, RZ ;  /* 0xfffffe4214047810 */ /* 0x000fc60007ffe0ff */
[----:B------:R-:W3:Y:S01]  /*29050*/  LDC R20, c[0x0][0x3a0] ;  /* 0x0000e800ff147b82 */ /* 0x000ee20000000800 */
[----:B------:R-:W-:Y:S02]  /*29060*/  SEL R12, RZ, 0x1fffe, P0 ;  /* 0x0001fffeff0c7807 */ /* 0x000fe40000000000 */
[----:B------:R-:W-:Y:S01]  /*29070*/  ISETP.GE.U32.AND P0, PT, R4, 0x7ffffe03, PT ;  /* 0x7ffffe030400780c */ /* 0x000fe20003f06070 */
[----:B------:R-:W-:Y:S02]  /*29080*/  IMAD.IADD R4, R6, 0x1, R5 ;  /* 0x0000000106047824 */ /* 0x000fe400078e0205 */
[----:B------:R-:W-:Y:S01]  /*29090*/  VIADD R19, R19, 0xfffffe43 ;  /* 0xfffffe4313137836 */ /* 0x000fe20000000000 */
[----:B------:R-:W-:Y:S02]  /*290a0*/  SEL R16, RZ, 0x4, P0 ;  /* 0x00000004ff107807 */ /* 0x000fe40000000000 */
[----:B------:R-:W-:Y:S02]  /*290b0*/  LOP3.LUT R4, R4, 0x3, RZ, 0xc0, !PT ;  /* 0x0000000304047812 */ /* 0x000fe400078ec0ff */
[----:B------:R-:W-:-:S02]  /*290c0*/  ISETP.GE.U32.AND P0, PT, R19, 0x7ffffe04, PT ;  /* 0x7ffffe041300780c */ /* 0x000fc40003f06070 */
[----:B------:R-:W-:Y:S02]  /*290d0*/  IADD3 R19, PT, PT, R4, R7, R8 ;  /* 0x0000000704137210 */ /* 0x000fe40007ffe008 */
[----:B-1----:R-:W-:Y:S01]  /*290e0*/  IADD3 R5, PT, PT, R21, -0x1a2, RZ ;  /* 0xfffffe5e15057810 */ /* 0x002fe20007ffe0ff */
[----:B------:R-:W-:Y:S01]  /*290f0*/  LDGSTS.E [R2+0xf000], desc[UR20][R24.64], P5 ;  /* 0x0f00000018027fae */ /* 0x000fe2000a9a1014 */
[----:B------:R-:W-:-:S03]  /*29100*/  SEL R8, RZ, 0x7fff8, P0 ;  /* 0x0007fff8ff087807 */ /* 0x000fc60000000000 */
[----:B------:R-:W4:Y:S01]  /*29110*/  LDL.64 R24, [R1+0x610] ;  /* 0x0006100001187983 */ /* 0x000f220000100a00 */
[----:B------:R-:W-:Y:S01]  /*29120*/  ISETP.GE.U32.AND P0, PT, R5, 0x7ffffe1f, PT ;  /* 0x7ffffe1f0500780c */ /* 0x000fe20003f06070 */
[----:B------:R-:W-:Y:S01]  /*29130*/  UIADD3 UR27, UPT, UPT, UR27, -0x1a3, URZ ;  /* 0xfffffe5d1b1b7890 */ /* 0x000fe2000fffe0ff */
[----:B------:R-:W-:Y:S01]  /*29140*/  VIADD R5, R22, 0xfffffe5f ;  /* 0xfffffe5f16057836 */ /* 0x000fe20000000000 */
[----:B------:R-:W-:Y:S01]  /*29150*/  UIADD3 UR23, UPT, UPT, UR23, -0x1a7, URZ ;  /* 0xfffffe5917177890 */ /* 0x000fe2000fffe0ff */
[----:B------:R-:W-:Y:S01]  /*29160*/  IMAD.IADD R4, R10, 0x1, R9 ;  /* 0x000000010a047824 */ /* 0x000fe200078e0209 */
[----:B------:R-:W-:Y:S02]  /*29170*/  UIADD3 UR26, UPT, UPT, UR26, -0x1a6, URZ ;  /* 0xfffffe5a1a1a7890 */ /* 0x000fe4000fffe0ff */
[----:B------:R-:W-:Y:S01]  /*29180*/  UISETP.GE.U32.AND UP3, UPT, UR28, 0x7ffffe1d, UPT ;  /* 0x7ffffe1d1c00788c */ /* 0x000fe2000bf66070 */
[----:B------:R-:W-:Y:S01]  /*29190*/  SEL R10, RZ, 0x4, P0 ;  /* 0x00000004ff0a7807 */ /* 0x000fe20000000000 */
[----:B------:R-:W-:Y:S01]  /*291a0*/  UIADD3 UR18, UPT, UPT, UR18, -0x1ac, URZ ;  /* 0xfffffe5412127890 */ /* 0x000fe2000fffe0ff */
[----:B------:R-:W-:Y:S01]  /*291b0*/  ISETP.GE.U32.AND P0, PT, R5, 0x7ffffe20, PT ;  /* 0x7ffffe200500780c */ /* 0x000fe20003f06070 */
[----:B------:R-:W-:Y:S01]  /*291c0*/  UIADD3 UR25, UPT, UPT, UR25, -0x1a5, URZ ;  /* 0xfffffe5b19197890 */ /* 0x000fe2000fffe0ff */
[----:B---3--:R-:W-:Y:S01]  /*291d0*/  IADD3 R23, PT, PT, R20, -0x1c0, RZ ;  /* 0xfffffe4014177810 */ /* 0x008fe20007ffe0ff */
[----:B------:R-:W-:-:S02]  /*291e0*/  UISETP.GE.U32.AND UP4, UPT, UR27, 0x7ffffe1e, UPT ;  /* 0x7ffffe1e1b00788c */ /* 0x000fc4000bf86070 */
[----:B------:R-:W-:Y:S02]  /*291f0*/  UIADD3 UR24, UPT, UPT, UR24, -0x1a8, URZ ;  /* 0xfffffe5818187890 */ /* 0x000fe4000fffe0ff */
[----:B------:R-:W-:Y:S02]  /*29200*/  UIADD3 UR17, UPT, UPT, UR17, -0x1ab, URZ ;  /* 0xfffffe5511117890 */ /* 0x000fe4000fffe0ff */
[----:B------:R-:W-:Y:S02]  /*29210*/  UIADD3 UR5, UPT, UPT, UR5, -0x1b0, URZ ;  /* 0xfffffe5005057890 */ /* 0x000fe4000fffe0ff */
[----:B------:R-:W-:Y:S02]  /*29220*/  UIADD3 UR4, UPT, UPT, UR4, -0x1af, URZ ;  /* 0xfffffe5104047890 */ /* 0x000fe4000fffe0ff */
[----:B------:R-:W-:Y:S02]  /*29230*/  UIADD3 UR22, UPT, UPT, UR22, -0x1aa, URZ ;  /* 0xfffffe5616167890 */ /* 0x000fe4000fffe0ff */
[----:B------:R-:W-:-:S02]  /*29240*/  UIADD3 UR19, UPT, UPT, UR19, -0x1a9, URZ ;  /* 0xfffffe5713137890 */ /* 0x000fc4000fffe0ff */
[----:B------:R-:W-:Y:S01]  /*29250*/  UIADD3 UR9, UPT, UPT, UR9, -0x1ae, URZ ;  /* 0xfffffe5209097890 */ /* 0x000fe2000fffe0ff */
[----:B------:R-:W-:Y:S01]  /*29260*/  SEL R11, RZ, 0x1fffe, P6 ;  /* 0x0001fffeff0b7807 */ /* 0x000fe20003000000 */
[----:B------:R-:W-:Y:S01]  /*29270*/  UISETP.GE.U32.AND UP6, UPT, UR23, 0x7ffffe1a, UPT ;  /* 0x7ffffe1a1700788c */ /* 0x000fe2000bfc6070 */
[----:B------:R-:W-:Y:S01]  /*29280*/  LDGSTS.E [R2+0xf200], desc[UR20][R44.64], P5 ;  /* 0x0f2000002c027fae */ /* 0x000fe2000a9a1014 */
[----:B------:R-:W-:Y:S02]  /*29290*/  UISETP.GE.U32.AND UP1, UPT, UR26, 0x7ffffe1b, UPT ;  /* 0x7ffffe1b1a00788c */ /* 0x000fe4000bf26070 */
[----:B------:R-:W-:Y:S01]  /*292a0*/  USEL UR23, URZ, 0x1, UP3 ;  /* 0x00000001ff177887 */ /* 0x000fe20009800000 */
[----:B------:R-:W-:Y:S01]  /*292b0*/  SEL R9, RZ, 0x7fff8, P0 ;  /* 0x0007fff8ff097807 */ /* 0x000fe20000000000 */
[----:B------:R-:W-:Y:S01]  /*292c0*/  UISETP.GE.U32.AND UP3, UPT, UR18, 0x7ffffe15, UPT ;  /* 0x7ffffe151200788c */ /* 0x000fe2000bf66070 */
[----:B------:R-:W-:Y:S01]  /*292d0*/  LOP3.LUT R4, R4, 0x3, RZ, 0xc0, !PT ;  /* 0x0000000304047812 */ /* 0x000fe200078ec0ff */
[----:B------:R-:W-:Y:S01]  /*292e0*/  UISETP.GE.U32.AND UP2, UPT, UR25, 0x7ffffe1c, UPT ;  /* 0x7ffffe1c1900788c */ /* 0x000fe2000bf46070 */
[----:B------:R-:W3:Y:S01]  /*292f0*/  LDL.64 R20, [R1+0x878] ;  /* 0x0008780001147983 */ /* 0x000ee20000100a00 */
[----:B------:R-:W-:Y:S01]  /*29300*/  USEL UR18, URZ, 0x1fffe, UP4 ;  /* 0x0001fffeff127887 */ /* 0x000fe2000a000000 */
[----:B------:R-:W-:Y:S01]  /*29310*/  ISETP.GE.U32.AND P0, PT, R23, 0x7ffffe01, PT ;  /* 0x7ffffe011700780c */ /* 0x000fe20003f06070 */
[----:B------:R-:W-:Y:S01]  /*29320*/  UISETP.GE.U32.AND UP5, UPT, UR24, 0x7ffffe19, UPT ;  /* 0x7ffffe191800788c */ /* 0x000fe2000bfa6070 */
[----:B------:R-:W-:Y:S01]  /*29330*/  IADD3 R6, PT, PT, R4, R14, R15 ;  /* 0x0000000e04067210 */ /* 0x000fe20007ffe00f */
[----:B------:R-:W-:Y:S01]  /*29340*/  UISETP.GE.U32.AND UP4, UPT, UR17, 0x7ffffe16, UPT ;  /* 0x7ffffe161100788c */ /* 0x000fe2000bf86070 */
[----:B------:R-:W-:Y:S01]  /*29350*/  SEL R4, RZ, 0x1, P0 ;  /* 0x00000001ff047807 */ /* 0x000fe20000000000 */
[----:B------:R-:W-:-:S02]  /*29360*/  USEL UR17, URZ, 0x4, UP1 ;  /* 0x00000004ff117887 */ /* 0x000fc40008800000 */
[----:B------:R-:W-:Y:S01]  /*29370*/  UIADD3 UR6, UPT, UPT, UR6, -0x1ad, URZ ;  /* 0xfffffe5306067890 */ /* 0x000fe2000fffe0ff */
[----:B------:R-:W-:Y:S01]  /*29380*/  IMAD.IADD R5, R13, 0x1, R11 ;  /* 0x000000010d057824 */ /* 0x000fe200078e020b */
[----:B------:R-:W-:Y:S01]  /*29390*/  UISETP.GE.U32.AND UP1, UPT, UR5, 0x7ffffe11, UPT ;  /* 0x7ffffe110500788c */ /* 0x000fe2000bf26070 */
[----:B------:R-:W-:Y:S01]  /*293a0*/  LDGSTS.E [R2+0xf400], desc[UR20][R38.64], P5 ;  /* 0x0f40000026027fae */ /* 0x000fe2000a9a1014 */
[----:B------:R-:W-:Y:S02]  /*293b0*/  USEL UR5, URZ, 0x7fff8, UP2 ;  /* 0x0007fff8ff057887 */ /* 0x000fe40009000000 */
[----:B------:R-:W-:Y:S01]  /*293c0*/  USEL UR24, URZ, 0x1, UP5 ;  /* 0x00000001ff187887 */ /* 0x000fe2000a800000 */
[----:B------:R-:W-:Y:S01]  /*293d0*/  IMAD.IADD R4, R4, 0x1, R12 ;  /* 0x0000000104047824 */ /* 0x000fe200078e020c */
[----:B------:R-:W-:Y:S01]  /*293e0*/  UISETP.GE.U32.AND UP2, UPT, UR4, 0x7ffffe12, UPT ;  /* 0x7ffffe120400788c */ /* 0x000fe2000bf46070 */
[----:B------:R-:W-:Y:S01]  /*293f0*/  LOP3.LUT R5, R5, 0x3, RZ, 0xc0, !PT ;  /* 0x0000000305057812 */ /* 0x000fe200078ec0ff */
[----:B------:R-:W-:Y:S01]  /*29400*/  UISETP.GE.U32.AND UP5, UPT, UR22, 0x7ffffe17, UPT ;  /* 0x7ffffe171600788c */ /* 0x000fe2000bfa6070 */
[----:B------:R-:W-:Y:S01]  /*29410*/  LDGSTS.E [R2+0xf600], desc[UR20][R36.64], P5 ;  /* 0x0f60000024027fae */ /* 0x000fe2000a9a1014 */
[----:B------:R-:W-:-:S02]  /*29420*/  USEL UR22, URZ, 0x1fffe, UP6 ;  /* 0x0001fffeff167887 */ /* 0x000fc4000b000000 */
[----:B------:R-:W-:Y:S01]  /*29430*/  UISETP.GE.U32.AND UP6, UPT, UR19, 0x7ffffe18, UPT ;  /* 0x7ffffe181300788c */ /* 0x000fe2000bfc6070 */
[----:B------:R-:W5:Y:S01]  /*29440*/  LDL.64 R38, [R1+0x630] ;  /* 0x0006300001267983 */ /* 0x000f620000100a00 */
[----:B------:R-:W-:Y:S02]  /*29450*/  USEL UR19, URZ, 0x1, UP3 ;  /* 0x00000001ff137887 */ /* 0x000fe40009800000 */
[----:B------:R-:W-:Y:S01]  /*29460*/  USEL UR27, URZ, 0x1, UP1 ;  /* 0x00000001ff1b7887 */ /* 0x000fe20008800000 */
[----:B------:R-:W3:Y:S01]  /*29470*/  LDL.64 R44, [R1+0x660] ;  /* 0x00066000012c7983 */ /* 0x000ee20000100a00 */
[----:B------:R-:W-:Y:S02]  /*29480*/  USEL UR28, URZ, 0x1fffe, UP2 ;  /* 0x0001fffeff1c7887 */ /* 0x000fe40009000000 */
[----:B------:R-:W-:Y:S01]  /*29490*/  UISETP.GE.U32.AND UP3, UPT, UR9, 0x7ffffe13, UPT ;  /* 0x7ffffe130900788c */ /* 0x000fe2000bf66070 */
[----:B------:R-:W-:Y:S01]  /*294a0*/  LOP3.LUT R4, R4, 0x3, RZ, 0xc0, !PT ;  /* 0x0000000304047812 */ /* 0x000fe200078ec0ff */
[----:B------:R-:W-:-:S02]  /*294b0*/  USEL UR9, URZ, 0x1fffe, UP4 ;  /* 0x0001fffeff097887 */ /* 0x000fc4000a000000 */
[----:B------:R-:W-:Y:S01]  /*294c0*/  UIADD3 UR18, UPT, UPT, UR23, UR18, URZ ;  /* 0x0000001217127290 */ /* 0x000fe2000fffe0ff */
[----:B------:R-:W-:Y:S01]  /*294d0*/  IADD3 R7, PT, PT, R5, R17, R18 ;  /* 0x0000001105077210 */ /* 0x000fe20007ffe012 */
[----:B------:R-:W-:Y:S01]  /*294e0*/  UIADD3 UR22, UPT, UPT, UR24, UR22, URZ ;  /* 0x0000001618167290 */ /* 0x000fe2000fffe0ff */
[----:B------:R-:W-:Y:S01]  /*294f0*/  LDGSTS.E [R2+0xf800], desc[UR20][R34.64], !P3 ;  /* 0x0f80000022027fae */ /* 0x000fe2000d9a1014 */
[----:B------:R-:W-:Y:S02]  /*29500*/  UISETP.GE.U32.AND UP4, UPT, UR6, 0x7ffffe14, UPT ;  /* 0x7ffffe140600788c */ /* 0x000fe4000bf86070 */
[----:B------:R-:W-:Y:S01]  /*29510*/  UIADD3 UR27, UPT, UPT, UR27, UR28, URZ ;  /* 0x0000001c1b1b7290 */ /* 0x000fe2000fffe0ff */
[----:B------:R-:W3:Y:S01]  /*29520*/  LDL.64 R36, [R1+0x640] ;  /* 0x0006400001247983 */ /* 0x000ee20000100a00 */
[----:B------:R-:W-:Y:S02]  /*29530*/  UIADD3 UR9, UPT, UPT, UR19, UR9, URZ ;  /* 0x0000000913097290 */ /* 0x000fe4000fffe0ff */
[----:B------:R-:W-:Y:S01]  /*29540*/  ULOP3.LUT UR22, UR22, 0x3, URZ, 0xc0, !UPT ;  /* 0x0000000316167892 */ /* 0x000fe2000f8ec0ff */
[----:B------:R-:W3:Y:S01]  /*29550*/  LDL.64 R12, [R1+0xa80] ;  /* 0x000a8000010c7983 */ /* 0x000ee20000100a00 */
[----:B------:R-:W-:-:S02]  /*29560*/  USEL UR25, URZ, 0x4, UP3 ;  /* 0x00000004ff197887 */ /* 0x000fc40009800000 */
[----:B------:R-:W-:Y:S01]  /*29570*/  USEL UR26, URZ, 0x7fff8, UP4 ;  /* 0x0007fff8ff1a7887 */ /* 0x000fe2000a000000 */
[----:B------:R-:W-:Y:S01]  /*29580*/  IADD3 R4, PT, PT, R4, R8, R16 ;  /* 0x0000000804047210 */ /* 0x000fe20007ffe010 */
[----:B------:R-:W-:Y:S01]  /*29590*/  ULOP3.LUT UR27, UR27, 0x3, URZ, 0xc0, !UPT ;  /* 0x000000031b1b7892 */ /* 0x000fe2000f8ec0ff */
[----:B------:R-:W3:Y:S01]  /*295a0*/  LDL.64 R14, [R1+0x870] ;  /* 0x00087000010e7983 */ /* 0x000ee20000100a00 */
[----:B------:R-:W-:Y:S02]  /*295b0*/  USEL UR4, URZ, 0x4, UP5 ;  /* 0x00000004ff047887 */ /* 0x000fe4000a800000 */
[----:B------:R-:W-:Y:S01]  /*295c0*/  USEL UR6, URZ, 0x7fff8, UP6 ;  /* 0x0007fff8ff067887 */ /* 0x000fe2000b000000 */
[----:B------:R-:W-:Y:S01]  /*295d0*/  SHF.L.U32 R5, R6, 0x8, RZ ;  /* 0x0000000806057819 */ /* 0x000fe200000006ff */
[----:B------:R-:W-:Y:S01]  /*295e0*/  ULOP3.LUT UR9, UR9, 0x3, URZ, 0xc0, !UPT ;  /* 0x0000000309097892 */ /* 0x000fe2000f8ec0ff */
[----:B------:R-:W-:Y:S01]  /*295f0*/  LDGSTS.E [R2+0xfa00], desc[UR20][R42.64], !P3 ;  /* 0x0fa000002a027fae */ /* 0x000fe2000d9a1014 */
[----:B------:R-:W-:-:S02]  /*29600*/  UIADD3 UR5, UPT, UPT, UR22, UR5, UR17 ;  /* 0x0000000516057290 */ /* 0x000fc4000fffe011 */
[----:B------:R-:W-:Y:S01]  /*29610*/  UIADD3 UR25, UPT, UPT, UR27, UR26, UR25 ;  /* 0x0000001a1b197290 */ /* 0x000fe2000fffe019 */
[----:B------:R-:W-:Y:S01]  /*29620*/  LOP3.LUT R4, R4, 0xf, RZ, 0xc0, !PT ;  /* 0x0000000f04047812 */ /* 0x000fe200078ec0ff */
[----:B------:R-:W-:Y:S01]  /*29630*/  UIADD3 UR6, UPT, UPT, UR9, UR6, UR4 ;  /* 0x0000000609067290 */ /* 0x000fe2000fffe004 */
[----:B------:R-:W3:Y:S01]  /*29640*/  LDL.64 R22, [R1+0x880] ;  /* 0x0008800001167983 */ /* 0x000ee20000100a00 */
[----:B------:R-:W-:Y:S02]  /*29650*/  ULOP3.LUT UR18, UR18, 0x3, URZ, 0xc0, !UPT ;  /* 0x0000000312127892 */ /* 0x000fe4000f8ec0ff */
[----:B------:R-:W-:Y:S01]  /*29660*/  USHF.L.U32 UR4, UR5, 0x8, URZ ;  /* 0x0000000805047899 */ /* 0x000fe200080006ff */
[----:B------:R-:W-:Y:S01]  /*29670*/  LOP3.LUT R6, R5, 0xf00, RZ, 0xe2, !PT ;  /* 0x00000f0005067812 */ /* 0x000fe200078ee2ff */
[----:B------:R-:W-:Y:S01]  /*29680*/  ULOP3.LUT UR25, UR25, 0xf, URZ, 0xc0, !UPT ;  /* 0x0000000f19197892 */ /* 0x000fe2000f8ec0ff */
[----:B------:R-:W-:Y:S01]  /*29690*/  IMAD R5, R7, 0x10, R4 ;  /* 0x0000001007057824 */ /* 0x000fe200078e0204 */
[----:B------:R-:W-:Y:S01]  /*296a0*/  ULOP3.LUT UR4, UR4, 0xf00, URZ, 0xe2, !UPT ;  /* 0x00000f0004047892 */ /* 0x000fe2000f8ee2ff */
[----:B------:R-:W-:Y:S01]  /*296b0*/  IADD3 R4, PT, PT, R9, UR18, R10 ;  /* 0x0000001209047c10 */ /* 0x000fe2000fffe00a */
[----:B------:R-:W-:Y:S01]  /*296c0*/  ULEA UR6, UR6, UR25, 0x4 ;  /* 0x0000001906067291 */ /* 0x000fe2000f8e20ff */
[----:B------:R-:W-:Y:S01]  /*296d0*/  IMAD R6, R19, 0x1000, R6 ;  /* 0x0000100013067824 */ /* 0x000fe200078e0206 */
[----:B------:R-:W-:Y:S01]  /*296e0*/  LOP3.LUT R5, R5, 0xff, RZ, 0xc0, !PT ;  /* 0x000000ff05057812 */ /* 0x000fe200078ec0ff */
[----:B------:R-:W-:Y:S01]  /*296f0*/  LDGSTS.E [R2+0xfc00], desc[UR20][R32.64], !P3 ;  /* 0x0fc0000020027fae */ /* 0x000fe2000d9a1014 */
[----:B------:R-:W-:Y:S01]  /*29700*/  ULOP3.LUT UR6, UR6, 0xff, URZ, 0xc0, !UPT ;  /* 0x000000ff06067892 */ /* 0x000fe2000f8ec0ff */
[----:B------:R-:W-:-:S02]  /*29710*/  LEA R4, R4, UR4, 0xc ;  /* 0x0000000404047c11 */ /* 0x000fc4000f8e60ff */
[----:B------:R-:W-:Y:S01]  /*29720*/  IADD3 R5, PT, PT, R6, R5, RZ ;  /* 0x0000000506057210 */ /* 0x000fe20007ffe0ff */
[----:B------:R-:W-:Y:S02]  /*29730*/  LDGSTS.E [R2+0xfe00], desc[UR20][R30.64], !P3 ;  /* 0x0fe000001e027fae */ /* 0x000fe4000d9a1014 */
[----:B------:R-:W-:Y:S02]  /*29740*/  VIADD R4, R4, UR6 ;  /* 0x0000000604047c36 */ /* 0x000fe40008000000 */
[----:B------:R-:W3:Y:S03]  /*29750*/  LDL.64 R34, [R1+0x650] ;  /* 0x0006500001227983 */ /* 0x000ee60000100a00 */
[----:B------:R-:W-:Y:S01]  /*29760*/  PRMT R4, R5, 0x5410, R4 ;  /* 0x0000541005047816 */ /* 0x000fe20000000004 */
[----:B------:R-:W3:Y:S03]  /*29770*/  LDL.64 R32, [R1+0x670] ;  /* 0x0006700001207983 */ /* 0x000ee60000100a00 */
[C---:B------:R-:W-:Y:S01]  /*29780*/  SHF.R.U64 R5, R4.reuse, 0x1f, RZ ;  /* 0x0000001f04057819 */ /* 0x040fe200000012ff */
[----:B------:R-:W3:Y:S03]  /*29790*/  LDL.64 R30, [R1+0x680] ;  /* 0x00068000011e7983 */ /* 0x000ee60000100a00 */
[----:B------:R-:W-:Y:S01]  /*297a0*/  LOP3.LUT P5, RZ, R5, 0x1, RZ, 0xc0, !PT ;  /* 0x0000000105ff7812 */ /* 0x000fe200078ac0ff */
[----:B------:R-:W3:Y:S01]  /*297b0*/  LDL.64 R42, [R1+0x698] ;  /* 0x00069800012a7983 */ /* 0x000ee20000100a00 */
[----:B------:R-:W-:-:S03]  /*297c0*/  SHF.R.U64 R5, R4, 0x1e, RZ ;  /* 0x0000001e04057819 */ /* 0x000fc600000012ff */
[----:B------:R-:W3:Y:S01]  /*297d0*/  LDL.64 R18, [R1+0xa78] ;  /* 0x000a780001127983 */ /* 0x000ee20000100a00 */
[----:B------:R-:W-:-:S03]  /*297e0*/  LOP3.LUT P3, RZ, R5, 0x1, RZ, 0xc0, !PT ;  /* 0x0000000105ff7812 */ /* 0x000fc6000786c0ff */
[----:B------:R-:W3:Y:S04]  /*297f0*/  LDL.64 R8, [R1+0x858] ;  /* 0x0008580001087983 */ /* 0x000ee80000100a00 */
[----:B------:R-:W-:Y:S04]  /*29800*/  LDGSTS.E [R2+0x10000], desc[UR20][R28.64], P5 ;  /* 0x100000001c027fae */ /* 0x000fe8000a9a1014 */
[----:B------:R-:W-:Y:S04]  /*29810*/  LDGSTS.E [R2+0x10200], desc[UR20][R40.64], P5 ;  /* 0x1020000028027fae */ /* 0x000fe8000a9a1014 */
[----:B--2---:R-:W-:Y:S04]  /*29820*/  LDGSTS.E [R2+0x10400], desc[UR20][R26.64], P5 ;  /* 0x104000001a027fae */ /* 0x004fe8000a9a1014 */
[----:B------:R-:W2:Y:S04]  /*29830*/  LDL.64 R28, [R1+0x6a8] ;  /* 0x0006a800011c7983 */ /* 0x000ea80000100a00 */
[----:B------:R-:W2:Y:S04]  /*29840*/  LDL.64 R40, [R1+0x6b8] ;  /* 0x0006b80001287983 */ /* 0x000ea80000100a00 */
[----:B------:R-:W2:Y:S04]  /*29850*/  LDL.64 R26, [R1+0x6c8] ;  /* 0x0006c800011a7983 */ /* 0x000ea80000100a00 */
[----:B------:R-:W-:Y:S04]  /*29860*/  LDGSTS.E [R2+0x10600], desc[UR20][R46.64], P5 ;  /* 0x106000002e027fae */ /* 0x000fe8000a9a1014 */
[----:B------:R-:W2:Y:S04]  /*29870*/  LDL.64 R10, [R1+0x860] ;  /* 0x00086000010a7983 */ /* 0x000ea80000100a00 */
[----:B------:R-:W2:Y:S04]  /*29880*/  LDL.64 R16, [R1+0x868] ;  /* 0x0008680001107983 */ /* 0x000ea80000100a00 */
[----:B------:R-:W2:Y:S04]  /*29890*/  LDL.64 R46, [R1+0x6e0] ;  /* 0x0006e000012e7983 */ /* 0x000ea80000100a00 */
[----:B----4-:R-:W-:Y:S01]  /*298a0*/  LDGSTS.E [R2+0x10800], desc[UR20][R24.64], P3 ;  /* 0x1080000018027fae */ /* 0x010fe200099a1014 */
[----:B------:R-:W-:-:S02]  /*298b0*/  SHF.R.U64 R6, R4, 0x1d, RZ ;  /* 0x0000001d04067819 */ /* 0x000fc400000012ff */
[----:B------:R-:W-:Y:S01]  /*298c0*/  SHF.R.U64 R5, R4, 0x1c, RZ ;  /* 0x0000001c04057819 */ /* 0x000fe200000012ff */
[----:B------:R-:W-:Y:S04]  /*298d0*/  LDGSTS.E [R2+0x10a00], desc[UR20][R48.64], P3 ;  /* 0x10a0000030027fae */ /* 0x000fe800099a1014 */
[----:B------:R-:W4:Y:S01]  /*298e0*/  LDL.64 R24, [R1+0x6f0] ;  /* 0x0006f00001187983 */ /* 0x000f220000100a00 */
[----:B------:R-:W-:Y:S02]  /*298f0*/  LOP3.LUT P4, RZ, R6, 0x1, RZ, 0xc0, !PT ;  /* 0x0000000106ff7812 */ /* 0x000fe4000788c0ff */
[----:B------:R-:W-:Y:S01]  /*29900*/  LOP3.LUT P6, RZ, R5, 0x1, RZ, 0xc0, !PT ;  /* 0x0000000105ff7812 */ /* 0x000fe200078cc0ff */
[----:B------:R-:W4:Y:S01]  /*29910*/  LDL.64 R48, [R1+0x778] ;  /* 0x0007780001307983 */ /* 0x000f220000100a00 */
[----:B------:R-:W-:Y:S01]  /*29920*/  SHF.R.U64 R5, R4, 0x1b, RZ ;  /* 0x0000001b04057819 */ /* 0x000fe200000012ff */
[----:B------:R-:W1:Y:S02]  /*29930*/  LDC R6, c[0x0][0x3a0] ;  /* 0x0000e800ff067b82 */ /* 0x000e640000000800 */
[----:B-----5:R-:W-:Y:S04]  /*29940*/  LDGSTS.E [R2+0x10c00], desc[UR20][R38.64], P3 ;  /* 0x10c0000026027fae */ /* 0x020fe800099a1014 */
[----:B------:R-:W5:Y:S04]  /*29950*/  LDL.64 R38, [R1+0x700] ;  /* 0x0007000001267983 */ /* 0x000f680000100a00 */
[----:B---3--:R-:W-:Y:S01]  /*29960*/  LDGSTS.E [R2+0x10e00], desc[UR20][R36.64], P3 ;  /* 0x10e0000024027fae */ /* 0x008fe200099a1014 */
[----:B------:R-:W-:-:S03]  /*29970*/  LOP3.LUT P3, RZ, R5, 0x1, RZ, 0xc0, !PT ;  /* 0x0000000105ff7812 */ /* 0x000fc6000786c0ff */
[----:B------:R-:W3:Y:S04]  /*29980*/  LDL.64 R36, [R1+0x710] ;  /* 0x0007100001247983 */ /* 0x000ee80000100a00 */
[----:B------:R-:W-:Y:S04]  /*29990*/  LDGSTS.E [R2+0x11000], desc[UR20][R34.64], P4 ;  /* 0x1100000022027fae */ /* 0x000fe8000a1a1014 */
[----:B------:R-:W-:Y:S04]  /*299a0*/  LDGSTS.E [R2+0x11200], desc[UR20][R44.64], P4 ;  /* 0x112000002c027fae */ /* 0x000fe8000a1a1014 */
[----:B------:R-:W-:Y:S04]  /*299b0*/  LDGSTS.E [R2+0x11400], desc[UR20][R32.64], P4 ;  /* 0x1140000020027fae */ /* 0x000fe8000a1a1014 */
[----:B------:R-:W3:Y:S04]  /*299c0*/  LDL.64 R34, [R1+0x720] ;  /* 0x0007200001227983 */ /* 0x000ee80000100a00 */
[----:B------:R-:W3:Y:S04]  /*299d0*/  LDL.64 R44, [R1+0x730] ;  /* 0x00073000012c7983 */ /* 0x000ee80000100a00 */
[----:B------:R-:W3:Y:S04]  /*299e0*/  LDL.64 R32, [R1+0x750] ;  /* 0x0007500001207983 */ /* 0x000ee80000100a00 */
[----:B------:R-:W-:Y:S04]  /*299f0*/  LDGSTS.E [R2+0x11600], desc[UR20][R30.64], P4 ;  /* 0x116000001e027fae */ /* 0x000fe8000a1a1014 */
[----:B------:R-:W-:Y:S04]  /*29a00*/  LDGSTS.E [R2+0x11800], desc[UR20][R42.64], P6 ;  /* 0x118000002a027fae */ /* 0x000fe8000b1a1014 */
[----:B------:R-:W3:Y:S04]  /*29a10*/  LDL.64 R30, [R1+0x760] ;  /* 0x00076000011e7983 */ /* 0x000ee80000100a00 */
[----:B------:R-:W3:Y:S04]  /*29a20*/  LDL.64 R42, [R1+0x768] ;  /* 0x00076800012a7983 */ /* 0x000ee80000100a00 */
[----:B--2---:R-:W-:Y:S04]  /*29a30*/  LDGSTS.E [R2+0x11a00], desc[UR20][R28.64], P6 ;  /* 0x11a000001c027fae */ /* 0x004fe8000b1a1014 */
[----:B------:R-:W-:Y:S04]  /*29a40*/  LDGSTS.E [R2+0x11c00], desc[UR20][R40.64], P6 ;  /* 0x11c0000028027fae */ /* 0x000fe8000b1a1014 */
[----:B------:R-:W-:Y:S04]  /*29a50*/  LDGSTS.E [R2+0x11e00], desc[UR20][R26.64], P6 ;  /* 0x11e000001a027fae */ /* 0x000fe8000b1a1014 */
[----:B------:R-:W2:Y:S04]  /*29a60*/  LDL.64 R28, [R1+0x770] ;  /* 0x00077000011c7983 */ /* 0x000ea80000100a00 */
[----:B------:R-:W2:Y:S04]  /*29a70*/  LDL.64 R40, [R1+0x758] ;  /* 0x0007580001287983 */ /* 0x000ea80000100a00 */
[----:B------:R-:W2:Y:S04]  /*29a80*/  LDL.64 R26, [R1+0x950] ;  /* 0x00095000011a7983 */ /* 0x000ea80000100a00 */
[----:B------:R-:W-:Y:S04]  /*29a90*/  LDGSTS.E [R2+0x12000], desc[UR20][R46.64], P3 ;  /* 0x120000002e027fae */ /* 0x000fe800099a1014 */
[----:B------:R-:W2:Y:S04]  /*29aa0*/  LDL.64 R46, [R1+0x748] ;  /* 0x00074800012e7983 */ /* 0x000ea80000100a00 */
[----:B----4-:R-:W-:Y:S04]  /*29ab0*/  LDGSTS.E [R2+0x12200], desc[UR20][R24.64], P3 ;  /* 0x1220000018027fae */ /* 0x010fe800099a1014 */
[----:B------:R-:W4:Y:S01]  /*29ac0*/  LDL.64 R24, [R1+0x738] ;  /* 0x0007380001187983 */ /* 0x000f220000100a00 */
[----:B------:R-:W-:-:S04]  /*29ad0*/  SHF.R.U64 R5, R4, 0x1a, RZ ;  /* 0x0000001a04057819 */ /* 0x000fc800000012ff */
[----:B------:R-:W-:Y:S02]  /*29ae0*/  LOP3.LUT P5, RZ, R5, 0x1, RZ, 0xc0, !PT ;  /* 0x0000000105ff7812 */ /* 0x000fe400078ac0ff */
[----:B------:R-:W-:-:S04]  /*29af0*/  SHF.R.U64 R5, R4, 0x19, RZ ;  /* 0x0000001904057819 */ /* 0x000fc800000012ff */
[----:B------:R-:W-:Y:S02]  /*29b00*/  LOP3.LUT P4, RZ, R5, 0x1, RZ, 0xc0, !PT ;  /* 0x0000000105ff7812 */ /* 0x000fe4000788c0ff */
[----:B------:R-:W-:-:S04]  /*29b10*/  SHF.R.U64 R5, R4, 0x18, RZ ;  /* 0x0000001804057819 */ /* 0x000fc800000012ff */
[----:B------:R-:W-:Y:S01]  /*29b20*/  LOP3.LUT P6, RZ, R5, 0x1, RZ, 0xc0, !PT ;  /* 0x0000000105ff7812 */ /* 0x000fe200078cc0ff */
[----:B-----5:R-:W-:Y:S04]  /*29b30*/  LDGSTS.E [R2+0x12400], desc[UR20][R38.64], P3 ;  /* 0x1240000026027fae */ /* 0x020fe800099a1014 */
[----:B------:R-:W5:Y:S04]  /*29b40*/  LDL.64 R38, [R1+0x980] ;  /* 0x0009800001267983 */ /* 0x000f680000100a00 */
[----:B---3--:R-:W-:Y:S04]  /*29b50*/  LDGSTS.E [R2+0x12600], desc[UR20][R36.64], P3 ;  /* 0x1260000024027fae */ /* 0x008fe800099a1014 */
[----:B------:R-:W3:Y:S04]  /*29b60*/  LDL.64 R36, [R1+0x728] ;  /* 0x0007280001247983 */ /* 0x000ee80000100a00 */
[----:B------:R-:W-:Y:S04]  /*29b70*/  LDGSTS.E [R2+0x12800], desc[UR20][R34.64], P5 ;  /* 0x1280000022027fae */ /* 0x000fe8000a9a1014 */
[----:B------:R-:W-:Y:S04]  /*29b80*/  LDGSTS.E [R2+0x12a00], desc[UR20][R44.64], P5 ;  /* 0x12a000002c027fae */ /* 0x000fe8000a9a1014 */
[----:B------:R-:W-:Y:S04]  /*29b90*/  LDGSTS.E [R2+0x12c00], desc[UR20][R50.64], P5 ;  /* 0x12c0000032027fae */ /* 0x000fe8000a9a1014 */
[----:B------:R-:W3:Y:S04]  /*29ba0*/  LDL.64 R34, [R1+0x718] ;  /* 0x0007180001227983 */ /* 0x000ee80000100a00 */
[----:B------:R-:W3:Y:S04]  /*29bb0*/  LDL.64 R44, [R1+0x708] ;  /* 0x00070800012c7983 */ /* 0x000ee80000100a00 */
[----:B------:R-:W-:Y:S04]  /*29bc0*/  LDGSTS.E [R2+0x12e00], desc[UR20][R32.64], P5 ;  /* 0x12e0000020027fae */ /* 0x000fe8000a9a1014 */
[----:B------:R-:W-:Y:S04]  /*29bd0*/  LDGSTS.E [R2+0x13000], desc[UR20][R30.64], P4 ;  /* 0x130000001e027fae */ /* 0x000fe8000a1a1014 */
[----:B------:R-:W-:Y:S04]  /*29be0*/  LDGSTS.E [R2+0x13200], desc[UR20][R42.64], P4 ;  /* 0x132000002a027fae */ /* 0x000fe8000a1a1014 */
[----:B------:R-:W3:Y:S04]  /*29bf0*/  LDL.64 R32, [R1+0xa48] ;  /* 0x000a480001207983 */ /* 0x000ee80000100a00 */
[----:B------:R-:W3:Y:S04]  /*29c00*/  LDL.64 R30, [R1+0x6f8] ;  /* 0x0006f800011e7983 */ /* 0x000ee80000100a00 */
[----:B------:R-:W3:Y:S04]  /*29c10*/  LDL.64 R42, [R1+0x6e8] ;  /* 0x0006e800012a7983 */ /* 0x000ee80000100a00 */
[----:B--2---:R-:W-:Y:S04]  /*29c20*/  LDGSTS.E [R2+0x13400], desc[UR20][R28.64], P4 ;  /* 0x134000001c027fae */ /* 0x004fe8000a1a1014 */
[----:B------:R-:W-:Y:S04]  /*29c30*/  LDGSTS.E [R2+0x13600], desc[UR20][R48.64], P4 ;  /* 0x1360000030027fae */ /* 0x000fe8000a1a1014 */
[----:B------:R-:W-:Y:S04]  /*29c40*/  LDGSTS.E [R2+0x13800], desc[UR20][R26.64], P6 ;  /* 0x138000001a027fae */ /* 0x000fe8000b1a1014 */
[----:B------:R-:W2:Y:S04]  /*29c50*/  LDL.64 R28, [R1+0x6d8] ;  /* 0x0006d800011c7983 */ /* 0x000ea80000100a00 */
[----:B------:R-:W-:Y:S04]  /*29c60*/  LDGSTS.E [R2+0x13a00], desc[UR20][R40.64], P6 ;  /* 0x13a0000028027fae */ /* 0x000fe8000b1a1014 */
[----:B------:R-:W2:Y:S04]  /*29c70*/  LDL.64 R26, [R1+0xa50] ;  /* 0x000a5000011a7983 */ /* 0x000ea80000100a00 */
[----:B------:R-:W-:Y:S04]  /*29c80*/  LDGSTS.E [R2+0x13c00], desc[UR20][R46.64], P6 ;  /* 0x13c000002e027fae */ /* 0x000fe8000b1a1014 */
[----:B------:R-:W2:Y:S01]  /*29c90*/  LDL.64 R40, [R1+0x6d0] ;  /* 0x0006d00001287983 */ /* 0x000ea20000100a00 */
[----:B------:R-:W-:-:S03]  /*29ca0*/  SHF.R.U64 R5, R4, 0x17, RZ ;  /* 0x0000001704057819 */ /* 0x000fc600000012ff */
[----:B------:R-:W2:Y:S04]  /*29cb0*/  LDL.64 R50, [R1+0xa60] ;  /* 0x000a600001327983 */ /* 0x000ea80000100a00 */
[----:B------:R-:W2:Y:S04]  /*29cc0*/  LDL.64 R48, [R1+0x658] ;  /* 0x0006580001307983 */ /* 0x000ea80000100a00 */
[----:B------:R-:W2:Y:S04]  /*29cd0*/  LDL.64 R46, [R1+0x998] ;  /* 0x00099800012e7983 */ /* 0x000ea80000100a00 */
[----:B----4-:R-:W-:Y:S04]  /*29ce0*/  LDGSTS.E [R2+0x13e00], desc[UR20][R24.64], P6 ;  /* 0x13e0000018027fae */ /* 0x010fe8000b1a1014 */
[----:B------:R-:W4:Y:S01]  /*29cf0*/  LDL.64 R24, [R1+0x6c0] ;  /* 0x0006c00001187983 */ /* 0x000f220000100a00 */
[----:B------:R-:W-:-:S02]  /*29d00*/  LOP3.LUT P3, RZ, R5, 0x1, RZ, 0xc0, !PT ;  /* 0x0000000105ff7812 */ /* 0x000fc4000786c0ff */
        /* <DEDUP_REMOVED lines=20> */
[----:B------:R-:W2:Y:S04]  /*29e50*/  LDL.64 R28, [R1+0x780] ;  /* 0x00078000011c7983 */ /* 0x000ea80000100a00 */
[----:B------:R-:W-:Y:S04]  /*29e60*/  LDGSTS.E [R2+0x15200], desc[UR20][R40.64], P4 ;  /* 0x1520000028027fae */ /* 0x000fe8000a1a1014 */
[----:B------:R-:W2:Y:S04]  /*29e70*/  LDL.64 R26, [R1+0x790] ;  /* 0x00079000011a7983 */ /* 0x000ea80000100a00 */
        /* <DEDUP_REMOVED lines=8> */
[----:B------:R-:W-:Y:S02]  /*29f00*/  LOP3.LUT P5, RZ, R5, 0x1, RZ, 0xc0, !PT ;  /* 0x0000000105ff7812 */ /* 0x000fe400078ac0ff */
[C---:B------:R-:W-:Y:S01]  /*29f10*/  SHF.R.U64 R5, R4.reuse, 0x11, RZ ;  /* 0x0000001104057819 */ /* 0x040fe200000012ff */
[----:B-----5:R-:W-:Y:S03]  /*29f20*/  LDGSTS.E [R2+0x15600], desc[UR20][R38.64], P4 ;  /* 0x1560000026027fae */ /* 0x020fe6000a1a1014 */
[----:B------:R-:W-:Y:S01]  /*29f30*/  LOP3.LUT P4, RZ, R5, 0x1, RZ, 0xc0, !PT ;  /* 0x0000000105ff7812 */ /* 0x000fe2000788c0ff */
[----:B------:R-:W5:Y:S04]  /*29f40*/  LDL.64 R38, [R1+0x7a8] ;  /* 0x0007a80001267983 */ /* 0x000f680000100a00 */
[----:B---3--:R-:W-:Y:S04]  /*29f50*/  LDGSTS.E [R2+0x15800], desc[UR20][R36.64], P6 ;  /* 0x1580000024027fae */ /* 0x008fe8000b1a1014 */
[----:B------:R-:W3:Y:S04]  /*29f60*/  LDL.64 R36, [R1+0xa70] ;  /* 0x000a700001247983 */ /* 0x000ee80000100a00 */
[----:B------:R-:W-:Y:S04]  /*29f70*/  LDGSTS.E [R2+0x15a00], desc[UR20][R34.64], P6 ;  /* 0x15a0000022027fae */ /* 0x000fe8000b1a1014 */
[----:B------:R-:W-:Y:S04]  /*29f80*/  LDGSTS.E [R2+0x15c00], desc[UR20][R54.64], P6 ;  /* 0x15c0000036027fae */ /* 0x000fe8000b1a1014 */
[----:B------:R-:W-:Y:S04]  /*29f90*/  LDGSTS.E [R2+0x15e00], desc[UR20][R52.64], P6 ;  /* 0x15e0000034027fae */ /* 0x000fe8000b1a1014 */
[----:B------:R-:W-:Y:S04]  /*29fa0*/  LDGSTS.E [R2+0x16000], desc[UR20][R50.64], P3 ;  /* 0x1600000032027fae */ /* 0x000fe800099a1014 */
[----:B------:R-:W3:Y:S04]  /*29fb0*/  LDL.64 R34, [R1+0x7b0] ;  /* 0x0007b00001227983 */ /* 0x000ee80000100a00 */
[----:B------:R-:W-:Y:S04]  /*29fc0*/  LDGSTS.E [R2+0x16200], desc[UR20][R32.64], P3 ;  /* 0x1620000020027fae */ /* 0x000fe800099a1014 */
[----:B------:R-:W-:Y:S04]  /*29fd0*/  LDGSTS.E [R2+0x16400], desc[UR20][R30.64], P3 ;  /* 0x164000001e027fae */ /* 0x000fe800099a1014 */
[----:B------:R-:W-:Y:S04]  /*29fe0*/  LDGSTS.E [R2+0x16600], desc[UR20][R48.64], P3 ;  /* 0x1660000030027fae */ /* 0x000fe800099a1014 */
[----:B------:R-:W-:Y:S04]  /*29ff0*/  LDGSTS.E [R2+0x16800], desc[UR20][R46.64], P5 ;  /* 0x168000002e027fae */ /* 0x000fe8000a9a1014 */
[----:B------:R-:W3:Y:S04]  /*2a000*/  LDL.64 R32, [R1+0x7b8] ;  /* 0x0007b80001207983 */ /* 0x000ee80000100a00 */
[----:B------:R-:W3:Y:S04]  /*2a010*/  LDL.64 R30, [R1+0x7c0] ;  /* 0x0007c000011e7983 */ /* 0x000ee80000100a00 */
[----:B--2---:R-:W-:Y:S04]  /*2a020*/  LDGSTS.E [R2+0x16a00], desc[UR20][R28.64], P5 ;  /* 0x16a000001c027fae */ /* 0x004fe8000a9a1014 */
[----:B------:R-:W-:Y:S04]  /*2a030*/  LDGSTS.E [R2+0x16c00], desc[UR20][R44.64], P5 ;  /* 0x16c000002c027fae */ /* 0x000fe8000a9a1014 */
[----:B------:R-:W-:Y:S04]  /*2a040*/  LDGSTS.E [R2+0x16e00], desc[UR20][R26.64], P5 ;  /* 0x16e000001a027fae */ /* 0x000fe8000a9a1014 */
        /* <DEDUP_REMOVED lines=8> */
[----:B------:R-:W2:Y:S04]  /*2a0d0*/  LDL.64 R48, [R1+0x808] ;  /* 0x0008080001307983 */ /* 0x000ea80000100a00 */
[----:B------:R-:W2:Y:S04]  /*2a0e0*/  LDL.64 R46, [R1+0x960] ;  /* 0x00096000012e7983 */ /* 0x000ea80000100a00 */
[----:B------:R-:W2:Y:S04]  /*2a0f0*/  LDL.64 R44, [R1+0x810] ;  /* 0x00081000012c7983 */ /* 0x000ea80000100a00 */
[----:B------:R-:W2:Y:S04]  /*2a100*/  LDL.64 R42, [R1+0x818] ;  /* 0x00081800012a7983 */ /* 0x000ea80000100a00 */
[----:B------:R-:W2:Y:S04]  /*2a110*/  LDL.64 R40, [R1+0x820] ;  /* 0x0008200001287983 */ /* 0x000ea80000100a00 */
[----:B----4-:R-:W-:Y:S04]  /*2a120*/  LDGSTS.E [R2+0x17400], desc[UR20][R24.64], P4 ;  /* 0x1740000018027fae */ /* 0x010fe8000a1a1014 */
[----:B------:R-:W4:Y:S01]  /*2a130*/  LDL.64 R24, [R1+0x7d0] ;  /* 0x0007d00001187983 */ /* 0x000f220000100a00 */
[----:B------:R-:W-:-:S02]  /*2a140*/  LOP3.LUT P3, RZ, R5, 0x1, RZ, 0xc0, !PT ;  /* 0x0000000105ff7812 */ /* 0x000fc4000786c0ff */
[----:B------:R-:W-:-:S04]  /*2a150*/  SHF.R.U64 R5, R4, 0xf, RZ ;  /* 0x0000000f04057819 */ /* 0x000fc800000012ff */
[----:B------:R-:W-:Y:S01]  /*2a160*/  LOP3.LUT P5, RZ, R5, 0x1, RZ, 0xc0, !PT ;  /* 0x0000000105ff7812 */ /* 0x000fe200078ac0ff */
[----:B-----5:R-:W-:Y:S04]  /*2a170*/  LDGSTS.E [R2+0x17600], desc[UR20][R38.64], P4 ;  /* 0x1760000026027fae */ /* 0x020fe8000a1a1014 */
[----:B------:R-:W5:Y:S04]  /*2a180*/  LDL.64 R38, [R1+0x958] ;  /* 0x0009580001267983 */ /* 0x000f680000100a00 */
[----:B---3--:R-:W-:Y:S04]  /*2a190*/  LDGSTS.E [R2+0x17800], desc[UR20][R36.64], P3 ;  /* 0x1780000024027fae */ /* 0x008fe800099a1014 */
[----:B------:R-:W3:Y:S04]  /*2a1a0*/  LDL.64 R36, [R1+0x828] ;  /* 0x0008280001247983 */ /* 0x000ee80000100a00 */
[----:B------:R-:W-:Y:S04]  /*2a1b0*/  LDGSTS.E [R2+0x17a00], desc[UR20][R34.64], P3 ;  /* 0x17a0000022027fae */ /* 0x000fe800099a1014 */
[----:B------:R-:W3:Y:S04]  /*2a1c0*/  LDL.64 R34, [R1+0x830] ;  /* 0x0008300001227983 */ /* 0x000ee80000100a00 */
[----:B------:R-:W-:Y:S04]  /*2a1d0*/  LDGSTS.E [R2+0x17c00], desc[UR20][R32.64], P3 ;  /* 0x17c0000020027fae */ /* 0x000fe800099a1014 */
[----:B------:R-:W-:Y:S04]  /*2a1e0*/  LDGSTS.E [R2+0x17e00], desc[UR20][R30.64], P3 ;  /* 0x17e000001e027fae */ /* 0x000fe800099a1014 */
[----:B------:R-:W3:Y:S04]  /*2a1f0*/  LDL.64 R32, [R1+0x838] ;  /* 0x0008380001207983 */ /* 0x000ee80000100a00 */
[----:B------:R-:W3:Y:S04]  /*2a200*/  LDL.64 R30, [R1+0x948] ;  /* 0x00094800011e7983 */ /* 0x000ee80000100a00 */
[----:B--2---:R-:W-:Y:S04]  /*2a210*/  LDGSTS.E [R2+0x18000], desc[UR20][R28.64], P5 ;  /* 0x180000001c027fae */ /* 0x004fe8000a9a1014 */
[----:B------:R-:W-:Y:S04]  /*2a220*/  LDGSTS.E [R2+0x18200], desc[UR20][R26.64], P5 ;  /* 0x182000001a027fae */ /* 0x000fe8000a9a1014 */
[----:B------:R-:W2:Y:S04]  /*2a230*/  LDL.64 R28, [R1+0x840] ;  /* 0x00084000011c7983 */ /* 0x000ea80000100a00 */
[----:B------:R-:W2:Y:S04]  /*2a240*/  LDL.64 R26, [R1+0x848] ;  /* 0x00084800011a7983 */ /* 0x000ea80000100a00 */
[----:B----4-:R-:W-:Y:S01]  /*2a250*/  LDGSTS.E [R2+0x18400], desc[UR20][R24.64], P5 ;  /* 0x1840000018027fae */ /* 0x010fe2000a9a1014 */
[----:B------:R-:W-:-:S03]  /*2a260*/  SHF.R.U64 R5, R4, 0xe, RZ ;  /* 0x0000000e04057819 */ /* 0x000fc600000012ff */
[----:B------:R-:W-:Y:S04]  /*2a270*/  LDGSTS.E [R2+0x18600], desc[UR20][R64.64], P5 ;  /* 0x1860000040027fae */ /* 0x000fe8000a9a1014 */
[----:B------:R-:W4:Y:S01]  /*2a280*/  LDL.64 R24, [R1+0x850] ;  /* 0x0008500001187983 */ /* 0x000f220000100a00 */
[----:B------:R-:W-:Y:S02]  /*2a290*/  LOP3.LUT P4, RZ, R5, 0x1, RZ, 0xc0, !PT ;  /* 0x0000000105ff7812 */ /* 0x000fe4000788c0ff */
[----:B------:R-:W-:Y:S01]  /*2a2a0*/  SHF.R.U64 R5, R4, 0xd, RZ ;  /* 0x0000000d04057819 */ /* 0x000fe200000012ff */
[----:B------:R-:W4:Y:S03]  /*2a2b0*/  LDL.64 R64, [R1+0xaf8] ;  /* 0x000af80001407983 */ /* 0x000f260000100a00 */
[----:B------:R-:W-:-:S02]  /*2a2c0*/  LOP3.LUT P6, RZ, R5, 0x1, RZ, 0xc0, !PT ;  /* 0x0000000105ff7812 */ /* 0x000fc400078cc0ff */
[----:B------:R-:W-:-:S04]  /*2a2d0*/  SHF.R.U64 R5, R4, 0xc, RZ ;  /* 0x0000000c04057819 */ /* 0x000fc800000012ff */
[----:B------:R-:W-:Y:S01]  /*2a2e0*/  LOP3.LUT P3, RZ, R5, 0x1, RZ, 0xc0, !PT ;  /* 0x0000000105ff7812 */ /* 0x000fe2000786c0ff */
[----:B------:R-:W-:Y:S01]  /*2a2f0*/  LDGSTS.E [R2+0x18800], desc[UR20][R62.64], P4 ;  /* 0x188000003e027fae */ /* 0x000fe2000a1a1014 */
[----:B------:R-:W-:-:S03]  /*2a300*/  SHF.R.U64 R5, R4, 0xb, RZ ;  /* 0x0000000b04057819 */ /* 0x000fc600000012ff */
[----:B------:R-:W-:Y:S01]  /*2a310*/  LDGSTS.E [R2+0x18a00], desc[UR20][R60.64], P4 ;  /* 0x18a000003c027fae */ /* 0x000fe2000a1a1014 */
[----:B------:R-:W-:Y:S02]  /*2a320*/  LOP3.LUT P5, RZ, R5, 0x1, RZ, 0xc0, !PT ;  /* 0x0000000105ff7812 */ /* 0x000fe400078ac0ff */
[----:B------:R-:W-:Y:S01]  /*2a330*/  SHF.R.U64 R5, R4, 0xa, RZ ;  /* 0x0000000a04057819 */ /* 0x000fe200000012ff */
[----:B------:R-:W-:Y:S04]  /*2a340*/  LDGSTS.E [R2+0x18c00], desc[UR20][R58.64], P4 ;  /* 0x18c000003a027fae */ /* 0x000fe8000a1a1014 */
[----:B------:R-:W-:Y:S01]  /*2a350*/  LDGSTS.E [R2+0x18e00], desc[UR20][R56.64], P4 ;  /* 0x18e0000038027fae */ /* 0x000fe2000a1a1014 */
[----:B------:R-:W-:-:S03]  /*2a360*/  LOP3.LUT P4, RZ, R5, 0x1, RZ, 0xc0, !PT ;  /* 0x0000000105ff7812 */ /* 0x000fc6000788c0ff */
[----:B------:R-:W-:Y:S04]  /*2a370*/  LDGSTS.E [R2+0x19000], desc[UR20][R54.64], P6 ;  /* 0x1900000036027fae */ /* 0x000fe8000b1a1014 */
[----:B------:R-:W-:Y:S04]  /*2a380*/  LDGSTS.E [R2+0x19200], desc[UR20][R52.64], P6 ;  /* 0x1920000034027fae */ /* 0x000fe8000b1a1014 */
[----:B------:R-:W-:Y:S04]  /*2a390*/  LDGSTS.E [R2+0x19400], desc[UR20][R50.64], P6 ;  /* 0x1940000032027fae */ /* 0x000fe8000b1a1014 */
[----:B------:R-:W-:Y:S04]  /*2a3a0*/  LDGSTS.E [R2+0x19600], desc[UR20][R48.64], P6 ;  /* 0x1960000030027fae */ /* 0x000fe8000b1a1014 */
[----:B------:R-:W-:Y:S04]  /*2a3b0*/  LDGSTS.E [R2+0x19800], desc[UR20][R46.64], P3 ;  /* 0x198000002e027fae */ /* 0x000fe800099a1014 */
[----:B------:R-:W-:Y:S04]  /*2a3c0*/  LDGSTS.E [R2+0x19a00], desc[UR20][R44.64], P3 ;  /* 0x19a000002c027fae */ /* 0x000fe800099a1014 */
[----:B------:R-:W-:Y:S04]  /*2a3d0*/  LDGSTS.E [R2+0x19c00], desc[UR20][R42.64], P3 ;  /* 0x19c000002a027fae */ /* 0x000fe800099a1014 */
[----:B------:R-:W-:Y:S04]  /*2a3e0*/  LDGSTS.E [R2+0x19e00], desc[UR20][R40.64], P3 ;  /* 0x19e0000028027fae */ /* 0x000fe800099a1014 */
[----:B-----5:R-:W-:Y:S01]  /*2a3f0*/  LDGSTS.E [R2+0x1a000], desc[UR20][R38.64], P5 ;  /* 0x1a00000026027fae */ /* 0x020fe2000a9a1014 */
[----:B------:R-:W-:-:S03]  /*2a400*/  SHF.R.U64 R5, R4, 0x9, RZ ;  /* 0x0000000904057819 */ /* 0x000fc600000012ff */
[----:B------:R-:W5:Y:S04]  /*2a410*/  LDL.64 R62, [R1+0xb60] ;  /* 0x000b6000013e7983 */ /* 0x000f680000100a00 */
[----:B---3--:R-:W-:Y:S01]  /*2a420*/  LDGSTS.E [R2+0x1a200], desc[UR20][R36.64], P5 ;  /* 0x1a20000024027fae */ /* 0x008fe2000a9a1014 */
[----:B------:R-:W-:Y:S02]  /*2a430*/  LOP3.LUT P6, RZ, R5, 0x1, RZ, 0xc0, !PT ;  /* 0x0000000105ff7812 */ /* 0x000fe400078cc0ff */
[----:B------:R-:W-:Y:S01]  /*2a440*/  SHF.R.U64 R5, R4, 0x8, RZ ;  /* 0x0000000804057819 */ /* 0x000fe200000012ff */
[----:B------:R-:W3:Y:S04]  /*2a450*/  LDL.64 R54, [R1+0xb78] ;  /* 0x000b780001367983 */ /* 0x000ee80000100a00 */
[----:B------:R-:W3:Y:S01]  /*2a460*/  LDL.64 R46, [R1+0xb90] ;  /* 0x000b9000012e7983 */ /* 0x000ee20000100a00 */
[----:B------:R-:W-:-:S03]  /*2a470*/  LOP3.LUT P3, RZ, R5, 0x1, RZ, 0xc0, !PT ;  /* 0x0000000105ff7812 */ /* 0x000fc6000786c0ff */
[----:B------:R-:W3:Y:S01]  /*2a480*/  LDL.64 R38, [R1+0xba8] ;  /* 0x000ba80001267983 */ /* 0x000ee20000100a00 */
[----:B------:R-:W-:-:S03]  /*2a490*/  SHF.R.U64 R5, R4, 0x7, RZ ;  /* 0x0000000704057819 */ /* 0x000fc600000012ff */
        /* <DEDUP_REMOVED lines=8> */
[----:B------:R-:W-:Y:S04]  /*2a520*/  LDGSTS.E [R2+0x1a400], desc[UR20][R34.64], P5 ;  /* 0x1a40000022027fae */ /* 0x000fe8000a9a1014 */
[----:B------:R-:W3:Y:S04]  /*2a530*/  LDL.64 R48, [R1+0xb38] ;  /* 0x000b380001307983 */ /* 0x000ee80000100a00 */
[----:B------:R-:W3:Y:S04]  /*2a540*/  LDL.64 R40, [R1+0xb58] ;  /* 0x000b580001287983 */ /* 0x000ee80000100a00 */
[----:B------:R-:W3:Y:S04]  /*2a550*/  LDL.64 R34, [R1+0xb88] ;  /* 0x000b880001227983 */ /* 0x000ee80000100a00 */
[----:B------:R-:W-:Y:S04]  /*2a560*/  LDGSTS.E [R2+0x1a600], desc[UR20][R32.64], P5 ;  /* 0x1a60000020027fae */ /* 0x000fe8000a9a1014 */
[----:B------:R-:W-:Y:S01]  /*2a570*/  LDGSTS.E [R2+0x1a800], desc[UR20][R30.64], P4 ;  /* 0x1a8000001e027fae */ /* 0x000fe2000a1a1014 */
[----:B------:R-:W-:-:S03]  /*2a580*/  LOP3.LUT P5, RZ, R5, 0x1, RZ, 0xc0, !PT ;  /* 0x0000000105ff7812 */ /* 0x000fc600078ac0ff */
[----:B------:R-:W3:Y:S04]  /*2a590*/  LDL.64 R32, [R1+0x988] ;  /* 0x0009880001207983 */ /* 0x000ee80000100a00 */
[----:B------:R-:W3:Y:S04]  /*2a5a0*/  LDL.64 R30, [R1+0xbb8] ;  /* 0x000bb800011e7983 */ /* 0x000ee80000100a00 */
[----:B--2---:R-:W-:Y:S04]  /*2a5b0*/  LDGSTS.E [R2+0x1aa00], desc[UR20][R28.64], P4 ;  /* 0x1aa000001c027fae */ /* 0x004fe8000a1a1014 */
[----:B------:R-:W-:Y:S04]  /*2a5c0*/  LDGSTS.E [R2+0x1ac00], desc[UR20][R26.64], P4 ;  /* 0x1ac000001a027fae */ /* 0x000fe8000a1a1014 */
[----:B------:R-:W2:Y:S04]  /*2a5d0*/  LDL.64 R28, [R1+0xbb0] ;  /* 0x000bb000011c7983 */ /* 0x000ea80000100a00 */
[----:B------:R-:W2:Y:S04]  /*2a5e0*/  LDL.64 R26, [R1+0xba0] ;  /* 0x000ba000011a7983 */ /* 0x000ea80000100a00 */
[----:B----4-:R4:W-:Y:S04]  /*2a5f0*/  LDGSTS.E [R2+0x1ae00], desc[UR20][R24.64], P4 ;  /* 0x1ae0000018027fae */ /* 0x0109e8000a1a1014 */
[----:B------:R1:W-:Y:S04]  /*2a600*/  LDGSTS.E [R2+0x1b000], desc[UR20][R18.64], P6 ;  /* 0x1b00000012027fae */ /* 0x0003e8000b1a1014 */
[----:B------:R1:W-:Y:S01]  /*2a610*/  LDGSTS.E [R2+0x1b200], desc[UR20][R8.64], P6 ;  /* 0x1b20000008027fae */ /* 0x0003e2000b1a1014 */
[----:B----4-:R-:W4:Y:S01]  /*2a620*/  S2R R24, SR_TID.X ;  /* 0x0000000000187919 */ /* 0x010f220000002100 */
[----:B------:R-:W1:Y:S02]  /*2a630*/  LDC R25, c[0x0][0x3a0] ;  /* 0x0000e800ff197b82 */ /* 0x000e640000000800 */
[----:B------:R1:W-:Y:S04]  /*2a640*/  LDGSTS.E [R2+0x1b400], desc[UR20][R10.64], P6 ;  /* 0x1b4000000a027fae */ /* 0x0003e8000b1a1014 */
[----:B------:R1:W-:Y:S04]  /*2a650*/  LDGSTS.E [R2+0x1b600], desc[UR20][R16.64], P6 ;  /* 0x1b60000010027fae */ /* 0x0003e8000b1a1014 */
[----:B------:R1:W-:Y:S04]  /*2a660*/  LDGSTS.E [R2+0x1b800], desc[UR20][R12.64], P3 ;  /* 0x1b8000000c027fae */ /* 0x0003e800099a1014 */
[----:B------:R1:W-:Y:S04]  /*2a670*/  LDGSTS.E [R2+0x1ba00], desc[UR20][R14.64], P3 ;  /* 0x1ba000000e027fae */ /* 0x0003e800099a1014 */
[----:B------:R1:W-:Y:S04]  /*2a680*/  LDGSTS.E [R2+0x1bc00], desc[UR20][R20.64], P3 ;  /* 0x1bc0000014027fae */ /* 0x0003e800099a1014 */
[----:B------:R1:W-:Y:S02]  /*2a690*/  LDGSTS.E [R2+0x1be00], desc[UR20][R22.64], P3 ;  /* 0x1be0000016027fae */ /* 0x0003e400099a1014 */
[----:B-1----:R-:W-:-:S02]  /*2a6a0*/  VIADD R25, R25, 0xfffffe80 ;  /* 0xfffffe8019197836 */ /* 0x002fc40000000000 */
[----:B------:R1:W-:Y:S01]  /*2a6b0*/  LDGSTS.E [R2+0x1c000], desc[UR20][R250.64], P5 ;  /* 0x1c000000fa027fae */ /* 0x0003e2000a9a1014 */
[----:B----4-:R-:W-:-:S03]  /*2a6c0*/  LOP3.LUT R24, R24, 0x3f, RZ, 0xc0, !PT ;  /* 0x0000003f18187812 */ /* 0x010fc600078ec0ff */
[----:B------:R1:W-:Y:S04]  /*2a6d0*/  LDGSTS.E [R2+0x1c200], desc[UR20][R246.64], P5 ;  /* 0x1c200000f6027fae */ /* 0x0003e8000a9a1014 */
[----:B------:R1:W-:Y:S04]  /*2a6e0*/  LDGSTS.E [R2+0x1c400], desc[UR20][R242.64], P5 ;  /* 0x1c400000f2027fae */ /* 0x0003e8000a9a1014 */
[----:B------:R1:W-:Y:S01]  /*2a6f0*/  LDGSTS.E [R2+0x1c600], desc[UR20][R238.64], P5 ;  /* 0x1c600000ee027fae */ /* 0x0003e2000a9a1014 */
[----:B------:R-:W-:-:S03]  /*2a700*/  ISETP.GE.AND P5, PT, R24, R25, PT ;  /* 0x000000191800720c */ /* 0x000fc60003fa6270 */
[----:B------:R-:W4:Y:S01]  /*2a710*/  LDL.64 R24, [R1+0xa68] ;  /* 0x000a680001187983 */ /* 0x000f220000100a00 */
[----:B------:R-:W-:-:S04]  /*2a720*/  SHF.R.U64 R5, R4, 0x6, RZ ;  /* 0x0000000604057819 */ /* 0x000fc800000012ff */
[----:B------:R-:W-:Y:S02]  /*2a730*/  LOP3.LUT P4, RZ, R5, 0x1, RZ, 0xc0, !PT ;  /* 0x0000000105ff7812 */ /* 0x000fe4000788c0ff */
[----:B------:R-:W-:-:S04]  /*2a740*/  SHF.R.U64 R5, R4, 0x5, RZ ;  /* 0x0000000504057819 */ /* 0x000fc800000012ff */
[----:B------:R-:W-:Y:S02]  /*2a750*/  LOP3.LUT P6, RZ, R5, 0x1, RZ, 0xc0, !PT ;  /* 0x0000000105ff7812 */ /* 0x000fe400078cc0ff */
[----:B------:R-:W-:-:S04]  /*2a760*/  SHF.R.U64 R5, R4, 0x4, RZ ;  /* 0x0000000404057819 */ /* 0x000fc800000012ff */
[----:B------:R-:W-:Y:S01]  /*2a770*/  LOP3.LUT P3, RZ, R5, 0x1, RZ, 0xc0, !PT ;  /* 0x0000000105ff7812 */ /* 0x000fe2000786c0ff */
[----:B------:R1:W-:Y:S01]  /*2a780*/  LDGSTS.E [R2+0x1c800], desc[UR20][R234.64], P4 ;  /* 0x1c800000ea027fae */ /* 0x0003e2000a1a1014 */
[----:B------:R-:W-:-:S03]  /*2a790*/  SHF.R.U64 R5, R4, 0x3, RZ ;  /* 0x0000000304057819 */ /* 0x000fc600000012ff */
[----:B------:R1:W-:Y:S04]  /*2a7a0*/  LDGSTS.E [R2+0x1ca00], desc[UR20][R230.64], P4 ;  /* 0x1ca00000e6027fae */ /* 0x0003e8000a1a1014 */
[----:B------:R1:W-:Y:S04]  /*2a7b0*/  LDGSTS.E [R2+0x1cc00], desc[UR20][R226.64], P4 ;  /* 0x1cc00000e2027fae */ /* 0x0003e8000a1a1014 */
[----:B------:R1:W-:Y:S01]  /*2a7c0*/  LDGSTS.E [R2+0x1ce00], desc[UR20][R222.64], P4 ;  /* 0x1ce00000de027fae */ /* 0x0003e2000a1a1014 */
[----:B------:R-:W-:-:S03]  /*2a7d0*/  LOP3.LUT P4, RZ, R5, 0x1, RZ, 0xc0, !PT ;  /* 0x0000000105ff7812 */ /* 0x000fc6000788c0ff */
[----:B------:R1:W-:Y:S01]  /*2a7e0*/  LDGSTS.E [R2+0x1d000], desc[UR20][R218.64], P6 ;  /* 0x1d000000da027fae */ /* 0x0003e2000b1a1014 */
[----:B------:R-:W-:-:S03]  /*2a7f0*/  IADD3 R6, PT, PT, R6, 0x3f, RZ ;  /* 0x0000003f06067810 */ /* 0x000fc60007ffe0ff */
[----:B------:R1:W-:Y:S01]  /*2a800*/  LDGSTS.E [R2+0x1d200], desc[UR20][R214.64], P6 ;  /* 0x1d200000d6027fae */ /* 0x0003e2000b1a1014 */
[----:B------:R-:W-:-:S03]  /*2a810*/  SHF.R.U64 R5, R4, 0x2, RZ ;  /* 0x0000000204057819 */ /* 0x000fc600000012ff */
[----:B------:R1:W-:Y:S01]  /*2a820*/  LDGSTS.E [R2+0x1d400], desc[UR20][R210.64], P6 ;  /* 0x1d400000d2027fae */ /* 0x0003e2000b1a1014 */
[----:B------:R-:W-:-:S03]  /*2a830*/  SEL R7, RZ, 0x4, P5 ;  /* 0x00000004ff077807 */ /* 0x000fc60002800000 */
[----:B------:R1:W-:Y:S01]  /*2a840*/  LDGSTS.E [R2+0x1d600], desc[UR20][R206.64], P6 ;  /* 0x1d600000ce027fae */ /* 0x0003e2000b1a1014 */
[----:B------:R-:W-:-:S03]  /*2a850*/  ISETP.GT.AND P5, PT, R6, 0x1bf, PT ;  /* 0x000001bf0600780c */ /* 0x000fc60003fa4270 */
[----:B------:R1:W-:Y:S01]  /*2a860*/  LDGSTS.E [R2+0x1d800], desc[UR20][R202.64], P3 ;  /* 0x1d800000ca027fae */ /* 0x0003e200099a1014 */
[----:B------:R-:W-:-:S03]  /*2a870*/  SHF.R.U64 R6, R4, 0x1, RZ ;  /* 0x0000000104067819 */ /* 0x000fc600000012ff */
[----:B------:R1:W-:Y:S04]  /*2a880*/  LDGSTS.E [R2+0x1da00], desc[UR20][R198.64], P3 ;  /* 0x1da00000c6027fae */ /* 0x0003e800099a1014 */
[----:B------:R1:W-:Y:S04]  /*2a890*/  LDGSTS.E [R2+0x1dc00], desc[UR20][R194.64], P3 ;  /* 0x1dc00000c2027fae */ /* 0x0003e800099a1014 */
[----:B------:R1:W-:Y:S01]  /*2a8a0*/  LDGSTS.E [R2+0x1de00], desc[UR20][R190.64], P3 ;  /* 0x1de00000be027fae */ /* 0x0003e200099a1014 */
[----:B------:R-:W-:Y:S02]  /*2a8b0*/  LOP3.LUT P3, RZ, R5, 0x1, RZ, 0xc0, !PT ;  /* 0x0000000105ff7812 */ /* 0x000fe4000786c0ff */
[----:B------:R-:W-:Y:S01]  /*2a8c0*/  SEL R4, R7, RZ, P5 ;  /* 0x000000ff07047207 */ /* 0x000fe20002800000 */
[----:B------:R1:W-:Y:S01]  /*2a8d0*/  LDGSTS.E [R2+0x1e000], desc[UR20][R186.64], P4 ;  /* 0x1e000000ba027fae */ /* 0x0003e2000a1a1014 */
[----:B------:R-:W-:Y:S01]  /*2a8e0*/  LOP3.LUT P5, RZ, R6, 0x1, RZ, 0xc0, !PT ;  /* 0x0000000106ff7812 */ /* 0x000fe200078ac0ff */
[----:B------:R-:W1:Y:S02]  /*2a8f0*/  LDC R5, c[0x0][0x3a0] ;  /* 0x0000e800ff057b82 */ /* 0x000e640000000800 */
[----:B------:R1:W-:Y:S04]  /*2a900*/  LDGSTS.E [R2+0x1e200], desc[UR20][R182.64], P4 ;  /* 0x1e200000b6027fae */ /* 0x0003e8000a1a1014 */
[----:B------:R1:W-:Y:S04]  /*2a910*/  LDGSTS.E [R2+0x1e400], desc[UR20][R178.64], P4 ;  /* 0x1e400000b2027fae */ /* 0x0003e8000a1a1014 */
[----:B------:R1:W-:Y:S01]  /*2a920*/  LDGSTS.E [R2+0x1e600], desc[UR20][R174.64], P4 ;  /* 0x1e600000ae027fae */ /* 0x0003e2000a1a1014 */
[----:B------:R-:W-:-:S03]  /*2a930*/  ISETP.NE.U32.AND P4, PT, R4, RZ, PT ;  /* 0x000000ff0400720c */ /* 0x000fc60003f85070 */
[----:B------:R1:W-:Y:S04]  /*2a940*/  LDGSTS.E [R2+0x1e800], desc[UR20][R170.64], P3 ;  /* 0x1e800000aa027fae */ /* 0x0003e800099a1014 */
[----:B------:R1:W-:Y:S04]  /*2a950*/  LDGSTS.E [R2+0x1ea00], desc[UR20][R166.64], P3 ;  /* 0x1ea00000a6027fae */ /* 0x0003e800099a1014 */
[----:B------:R1:W-:Y:S04]  /*2a960*/  LDGSTS.E [R2+0x1ec00], desc[UR20][R162.64], P3 ;  /* 0x1ec00000a2027fae */ /* 0x0003e800099a1014 */
[----:B------:R1:W-:Y:S04]  /*2a970*/  LDGSTS.E [R2+0x1ee00], desc[UR20][R158.64], P3 ;  /* 0x1ee000009e027fae */ /* 0x0003e800099a1014 */
[----:B------:R1:W-:Y:S04]  /*2a980*/  LDGSTS.E [R2+0x1f000], desc[UR20][R154.64], P5 ;  /* 0x1f0000009a027fae */ /* 0x0003e8000a9a1014 */
[----:B------:R1:W-:Y:S04]  /*2a990*/  LDGSTS.E [R2+0x1f200], desc[UR20][R150.64], P5 ;  /* 0x1f20000096027fae */ /* 0x0003e8000a9a1014 */
[----:B------:R1:W-:Y:S04]  /*2a9a0*/  LDGSTS.E [R2+0x1f400], desc[UR20][R146.64], P5 ;  /* 0x1f40000092027fae */ /* 0x0003e8000a9a1014 */
[----:B------:R1:W-:Y:S04]  /*2a9b0*/  LDGSTS.E [R2+0x1f600], desc[UR20][R142.64], P5 ;  /* 0x1f6000008e027fae */ /* 0x0003e8000a9a1014 */
[----:B------:R1:W-:Y:S04]  /*2a9c0*/  LDGSTS.E [R2+0x1f800], desc[UR20][R138.64], !P0 ;  /* 0x1f8000008a027fae */ /* 0x0003e8000c1a1014 */
[----:B------:R1:W-:Y:S04]  /*2a9d0*/  LDGSTS.E [R2+0x1fa00], desc[UR20][R134.64], !P0 ;  /* 0x1fa0000086027fae */ /* 0x0003e8000c1a1014 */
[----:B------:R1:W-:Y:S04]  /*2a9e0*/  LDGSTS.E [R2+0x1fc00], desc[UR20][R130.64], !P0 ;  /* 0x1fc0000082027fae */ /* 0x0003e8000c1a1014 */
[----:B------:R1:W-:Y:S04]  /*2a9f0*/  LDGSTS.E [R2+0x1fe00], desc[UR20][R126.64], !P0 ;  /* 0x1fe000007e027fae */ /* 0x0003e8000c1a1014 */
[----:B------:R-:W0:Y:S04]  /*2aa00*/  LDGDEPBAR ;  /* 0x00000000000079af */ /* 0x000e280000000000 */
[----:B------:R1:W-:Y:S04]  /*2aa10*/  LDGSTS.E [R83+-0x28000], desc[UR20][R122.64], P4 ;  /* 0xd80000007a537fae */ /* 0x0003e8000a1a1014 */
[----:B------:R1:W-:Y:S04]  /*2aa20*/  LDGSTS.E [R83+-0x27c00], desc[UR20][R106.64], P4 ;  /* 0xd84000006a537fae */ /* 0x0003e8000a1a1014 */
[----:B------:R1:W-:Y:S04]  /*2aa30*/  LDGSTS.E [R83+-0x27800], desc[UR20][R90.64], P4 ;  /* 0xd88000005a537fae */ /* 0x0003e8000a1a1014 */
[----:B-----5:R1:W-:Y:S04]  /*2aa40*/  LDGSTS.E [R83+-0x27400], desc[UR20][R62.64], P4 ;  /* 0xd8c000003e537fae */ /* 0x0203e8000a1a1014 */
[----:B---3--:R3:W-:Y:S04]  /*2aa50*/  LDGSTS.E [R83+-0x27000], desc[UR20][R54.64], P4 ;  /* 0xd900000036537fae */ /* 0x0087e8000a1a1014 */
[----:B------:R3:W-:Y:S04]  /*2aa60*/  LDGSTS.E [R83+-0x26c00], desc[UR20][R46.64], P4 ;  /* 0xd94000002e537fae */ /* 0x0007e8000a1a1014 */
[----:B------:R3:W-:Y:S04]  /*2aa70*/  LDGSTS.E [R83+-0x26800], desc[UR20][R38.64], P4 ;  /* 0xd980000026537fae */ /* 0x0007e8000a1a1014 */
[----:B------:R3:W-:Y:S04]  /*2aa80*/  LDGSTS.E [R83+-0x26400], desc[UR20][R30.64], P4 ;  /* 0xd9c000001e537fae */ /* 0x0007e8000a1a1014 */
[----:B------:R3:W-:Y:S04]  /*2aa90*/  LDGSTS.E [R82+-0x27f00], desc[UR20][R118.64], P4 ;  /* 0xd810000076527fae */ /* 0x0007e8000a1a1014 */
[----:B------:R3:W-:Y:S04]  /*2aaa0*/  LDGSTS.E [R82+-0x27b00], desc[UR20][R102.64], P4 ;  /* 0xd850000066527fae */ /* 0x0007e8000a1a1014 */
[----:B------:R3:W-:Y:S04]  /*2aab0*/  LDGSTS.E [R82+-0x27700], desc[UR20][R86.64], P4 ;  /* 0xd890000056527fae */ /* 0x0007e8000a1a1014 */
[----:B------:R3:W-:Y:S01]  /*2aac0*/  LDGSTS.E [R82+-0x27300], desc[UR20][R60.64], P4 ;  /* 0xd8d000003c527fae */ /* 0x0007e2000a1a1014 */
[----:B-1----:R-:W-:-:S03]  /*2aad0*/  VIADD R5, R5, 0x3f ;  /* 0x0000003f05057836 */ /* 0x002fc60000000000 */
[----:B------:R3:W-:Y:S04]  /*2aae0*/  LDGSTS.E [R82+-0x26f00], desc[UR20][R52.64], P4 ;  /* 0xd910000034527fae */ /* 0x0007e8000a1a1014 */
[----:B------:R3:W-:Y:S04]  /*2aaf0*/  LDGSTS.E [R82+-0x26b00], desc[UR20][R44.64], P4 ;  /* 0xd95000002c527fae */ /* 0x0007e8000a1a1014 */
[----:B------:R3:W-:Y:S04]  /*2ab00*/  LDGSTS.E [R82+-0x26700], desc[UR20][R36.64], P4 ;  /* 0xd990000024527fae */ /* 0x0007e8000a1a1014 */
[----:B--2---:R3:W-:Y:S04]  /*2ab10*/  LDGSTS.E [R82+-0x26300], desc[UR20][R28.64], P4 ;  /* 0xd9d000001c527fae */ /* 0x0047e8000a1a1014 */
[----:B------:R3:W-:Y:S01]  /*2ab20*/  LDGSTS.E [R81+-0x27e00], desc[UR20][R114.64], P4 ;  /* 0xd820000072517fae */ /* 0x0007e2000a1a1014 */
[----:B------:R-:W-:-:S03]  /*2ab30*/  ISETP.GE.AND P3, PT, R5, 0x80, PT ;  /* 0x000000800500780c */ /* 0x000fc60003f66270 */
[----:B------:R3:W-:Y:S04]  /*2ab40*/  LDGSTS.E [R81+-0x27a00], desc[UR20][R98.64], P4 ;  /* 0xd860000062517fae */ /* 0x0007e8000a1a1014 */
        /* <DEDUP_REMOVED lines=10> */
[----:B------:R3:W-:Y:S01]  /*2abf0*/  LDGSTS.E [R80+-0x26d00], desc[UR20][R48.64], P4 ;  /* 0xd930000030507fae */ /* 0x0007e2000a1a1014 */
[----:B------:R-:W-:-:S03]  /*2ac00*/  UMOV UR4, URZ ;  /* 0x000000ff00047c82 */ /* 0x000fc60008000000 */
[----:B------:R3:W-:Y:S04]  /*2ac10*/  LDGSTS.E [R80+-0x26900], desc[UR20][R40.64], P4 ;  /* 0xd970000028507fae */ /* 0x0007e8000a1a1014 */
[----:B------:R3:W-:Y:S01]  /*2ac20*/  LDGSTS.E [R80+-0x26500], desc[UR20][R32.64], P4 ;  /* 0xd9b0000020507fae */ /* 0x0007e2000a1a1014 */
[----:B------:R-:W-:-:S03]  /*2ac30*/  ISETP.GE.AND P0, PT, R5, 0x40, PT ;  /* 0x000000400500780c */ /* 0x000fc60003f06270 */
[----:B----4-:R3:W-:Y:S04]  /*2ac40*/  LDGSTS.E [R80+-0x26100], desc[UR20][R24.64], P4 ;  /* 0xd9f0000018507fae */ /* 0x0107e8000a1a1014 */
[----:B------:R-:W0:Y:S01]  /*2ac50*/  LDGDEPBAR ;  /* 0x00000000000079af */ /* 0x000e220000000000 */
[----:B------:R-:W-:Y:S05]  /*2ac60*/  @!P3 BRA `(.L_x_9) ;  /* 0x00000114008cb947 */ /* 0x000fea0003800000 */
[----:B------:R-:W-:Y:S01]  /*2ac70*/  STL [R1+0xa2c], R68 ;  /* 0x000a2c4401007387 */ /* 0x000fe20000100800 */
[----:B------:R-:W-:-:S03]  /*2ac80*/  SHF.R.S32.HI R2, RZ, 0x1f, R5 ;  /* 0x0000001fff027819 */ /* 0x000fc60000011405 */
[----:B------:R-:W-:Y:S01]  /*2ac90*/  STL [R1+0xa24], R69 ;  /* 0x000a244501007387 */ /* 0x000fe20000100800 */
[----:B------:R-:W-:-:S03]  /*2aca0*/  LEA.HI R2, R2, R5, RZ, 0x6 ;  /* 0x0000000502027211 */ /* 0x000fc600078f30ff */
[----:B------:R-:W-:Y:S04]  /*2acb0*/  STL [R1+0xa28], R70 ;  /* 0x000a284601007387 */ /* 0x000fe80000100800 */
[----:B------:R-:W-:Y:S04]  /*2acc0*/  STL [R1+0xa1c], R71 ;  /* 0x000a1c4701007387 */ /* 0x000fe80000100800 */
[----:B------:R-:W-:Y:S04]  /*2acd0*/  STL [R1+0xa20], R72 ;  /* 0x000a204801007387 */ /* 0x000fe80000100800 */
[----:B------:R1:W-:Y:S04]  /*2ace0*/  STL [R1+0xa14], R73 ;  /* 0x000a144901007387 */ /* 0x0003e80000100800 */
[----:B------:R-:W-:Y:S04]  /*2acf0*/  STL [R1+0xa18], R74 ;  /* 0x000a184a01007387 */ /* 0x000fe80000100800 */
[----:B------:R-:W-:Y:S04]  /*2ad00*/  STL [R1+0xa0c], R75 ;  /* 0x000a0c4b01007387 */ /* 0x000fe80000100800 */
[----:B------:R-:W-:Y:S04]  /*2ad10*/  STL [R1+0xa10], R76 ;  /* 0x000a104c01007387 */ /* 0x000fe80000100800 */
[----:B------:R-:W-:Y:S04]  /*2ad20*/  STL [R1+0xa04], R77 ;  /* 0x000a044d01007387 */ /* 0x000fe80000100800 */
[----:B------:R-:W-:Y:S04]  /*2ad30*/  STL [R1+0xa08], R92 ;  /* 0x000a085c01007387 */ /* 0x000fe80000100800 */
[----:B------:R2:W-:Y:S04]  /*2ad40*/  STL [R1+0x9fc], R93 ;  /* 0x0009fc5d01007387 */ /* 0x0005e80000100800 */
[----:B------:R-:W-:Y:S04]  /*2ad50*/  STL [R1+0xa00], R96 ;  /* 0x000a006001007387 */ /* 0x000fe80000100800 */
[----:B------:R4:W-:Y:S04]  /*2ad60*/  STL [R1+0x9f4], R97 ;  /* 0x0009f46101007387 */ /* 0x0009e80000100800 */
        /* <DEDUP_REMOVED lines=62> */
[----:B-1-3--:R-:W3:Y:S04]  /*2b150*/  LDL.LU.64 R72, [R1] ;  /* 0x0000000001487983 */ /* 0x00aee80000300a00 */
[----:B------:R-:W-:Y:S04]  /*2b160*/  STL [R1+0x1d8], R212 ;  /* 0x0001d8d401007387 */ /* 0x000fe80000100800 */
[----:B------:R-:W-:Y:S04]  /*2b170*/  STL [R1+0x1d4], R213 ;  /* 0x0001d4d501007387 */ /* 0x000fe80000100800 */
[----:B------:R-:W5:Y:S04]  /*2b180*/  LDL.LU.64 R70, [R1+0x10] ;  /* 0x0000100001467983 */ /* 0x000f680000300a00 */
[----:B------:R-:W-:Y:S04]  /*2b190*/  STL [R1+0x1e0], R216 ;  /* 0x0001e0d801007387 */ /* 0x000fe80000100800 */
[----:B------:R-:W-:Y:S04]  /*2b1a0*/  STL [R1+0x1dc], R217 ;  /* 0x0001dcd901007387 */ /* 0x000fe80000100800 */
[----:B--2---:R-:W2:Y:S04]  /*2b1b0*/  LDL.LU.64 R92, [R1+0x20] ;  /* 0x00002000015c7983 */ /* 0x004ea80000300a00 */
[----:B------:R-:W-:Y:S04]  /*2b1c0*/  STL [R1+0x1e8], R220 ;  /* 0x0001e8dc01007387 */ /* 0x000fe80000100800 */
[----:B------:R-:W-:Y:S04]  /*2b1d0*/  STL [R1+0x1e4], R221 ;  /* 0x0001e4dd01007387 */ /* 0x000fe80000100800 */
[----:B------:R-:W2:Y:S04]  /*2b1e0*/  LDL.LU.64 R76, [R1+0x30] ;  /* 0x00003000014c7983 */ /* 0x000ea80000300a00 */
        /* <DEDUP_REMOVED lines=20> */
[----:B----4-:R-:W4:Y:S04]  /*2b330*/  LDL.LU.64 R96, [R1+0xa0] ;  /* 0x0000a00001607983 */ /* 0x010f280000300a00 */
[----:B---3--:R1:W-:Y:S01]  /*2b340*/  STL [R1+0x228], R72 ;  /* 0x0002284801007387 */ /* 0x0083e20000100800 */
[----:B-----5:R-:W-:-:S03]  /*2b350*/  IMAD.MOV.U32 R78, RZ, RZ, R73 ;  /* 0x000000ffff4e7224 */ /* 0x020fc600078e0049 */
[----:B-1----:R-:W3:Y:S04]  /*2b360*/  LDL.LU.64 R72, [R1+0xb0] ;  /* 0x0000b00001487983 */ /* 0x002ee80000300a00 */
[----:B------:R1:W-:Y:S04]  /*2b370*/  STL [R1+0x224], R78 ;  /* 0x0002244e01007387 */ /* 0x0003e80000100800 */
[----:B------:R5:W-:Y:S01]  /*2b380*/  STL [R1+0x230], R70 ;  /* 0x0002304601007387 */ /* 0x000be20000100800 */
[----:B-1----:R-:W-:-:S03]  /*2b390*/  MOV R78, R71 ;  /* 0x00000047004e7202 */ /* 0x002fc60000000f00 */
[----:B-----5:R-:W5:Y:S04]  /*2b3a0*/  LDL.LU.64 R70, [R1+0xc0] ;  /* 0x0000c00001467983 */ /* 0x020f680000300a00 */
[----:B------:R1:W-:Y:S04]  /*2b3b0*/  STL [R1+0x22c], R78 ;  /* 0x00022c4e01007387 */ /* 0x0003e80000100800 */
[----:B--2---:R2:W-:Y:S01]  /*2b3c0*/  STL [R1+0x238], R92 ;  /* 0x0002385c01007387 */ /* 0x0045e20000100800 */
[----:B-1----:R-:W-:-:S03]  /*2b3d0*/  IMAD.MOV.U32 R78, RZ, RZ, R93 ;  /* 0x000000ffff4e7224 */ /* 0x002fc600078e005d */
[----:B--2---:R-:W2:Y:S04]  /*2b3e0*/  LDL.LU.64 R92, [R1+0xd0] ;  /* 0x0000d000015c7983 */ /* 0x004ea80000300a00 */
[----:B------:R1:W-:Y:S04]  /*2b3f0*/  STL [R1+0x234], R78 ;  /* 0x0002344e01007387 */ /* 0x0003e80000100800 */
[----:B------:R1:W-:Y:S02]  /*2b400*/  STL [R1+0x240], R76 ;  /* 0x0002404c01007387 */ /* 0x0003e40000100800 */
[----:B-1----:R-:W-:-:S02]  /*2b410*/  IMAD.MOV.U32 R78, RZ, RZ, R77 ;  /* 0x000000ffff4e7224 */ /* 0x002fc400078e004d */
[----:B------:R-:W2:Y:S04]  /*2b420*/  LDL.LU.64 R76, [R1+0xe0] ;  /* 0x0000e000014c7983 */ /* 0x000ea80000300a00 */
[----:B------:R1:W-:Y:S04]  /*2b430*/  STL [R1+0x23c], R78 ;  /* 0x00023c4e01007387 */ /* 0x0003e80000100800 */
[----:B------:R1:W-:Y:S02]  /*2b440*/  STL [R1+0x248], R68 ;  /* 0x0002484401007387 */ /* 0x0003e40000100800 */
[----:B-1----:R-:W-:-:S02]  /*2b450*/  MOV R78, R69 ;  /* 0x00000045004e7202 */ /* 0x002fc40000000f00 */
[----:B------:R-:W2:Y:S04]  /*2b460*/  LDL.LU.64 R68, [R1+0xf0] ;  /* 0x0000f00001447983 */ /* 0x000ea80000300a00 */
[----:B------:R1:W-:Y:S04]  /*2b470*/  STL [R1+0x244], R78 ;  /* 0x0002444e01007387 */ /* 0x0003e80000100800 */
[----:B------:R1:W-:Y:S02]  /*2b480*/  STL [R1+0x250], R80 ;  /* 0x0002505001007387 */ /* 0x0003e40000100800 */
[----:B-1----:R-:W-:-:S02]  /*2b490*/  IMAD.MOV.U32 R78, RZ, RZ, R81 ;  /* 0x000000ffff4e7224 */ /* 0x002fc400078e0051 */
[----:B------:R-:W2:Y:S04]  /*2b4a0*/  LDL.LU.64 R80, [R1+0x100] ;  /* 0x0001000001507983 */ /* 0x000ea80000300a00 */
[----:B------:R1:W-:Y:S04]  /*2b4b0*/  STL [R1+0x24c], R78 ;  /* 0x00024c4e01007387 */ /* 0x0003e80000100800 */
[----:B------:R4:W-:Y:S01]  /*2b4c0*/  STL [R1+0x258], R82 ;  /* 0x0002585201007387 */ /* 0x0009e20000100800 */
[----:B-1----:R-:W-:-:S03]  /*2b4d0*/  IMAD.MOV.U32 R78, RZ, RZ, R83 ;  /* 0x000000ffff4e7224 */ /* 0x002fc600078e0053 */
[----:B----4-:R-:W4:Y:S04]  /*2b4e0*/  LDL.LU.64 R82, [R1+0x110] ;  /* 0x0001100001527983 */ /* 0x010f280000300a00 */
[----:B------:R1:W-:Y:S04]  /*2b4f0*/  STL [R1+0x254], R78 ;  /* 0x0002544e01007387 */ /* 0x0003e80000100800 */
[----:B------:R1:W-:Y:S02]  /*2b500*/  STL [R1+0x260], R4 ;  /* 0x0002600401007387 */ /* 0x0003e40000100800 */
[----:B-1----:R-:W-:-:S02]  /*2b510*/  MOV R78, R5 ;  /* 0x00000005004e7202 */ /* 0x002fc40000000f00 */
[----:B------:R-:W4:Y:S04]  /*2b520*/  LDL.LU.64 R4, [R1+0x120] ;  /* 0x0001200001047983 */ /* 0x000f280000300a00 */
[----:B------:R1:W-:Y:S04]  /*2b530*/  STL [R1+0x25c], R78 ;  /* 0x00025c4e01007387 */ /* 0x0003e80000100800 */
[----:B------:R1:W-:Y:S02]  /*2b540*/  STL [R1+0x268], R74 ;  /* 0x0002684a01007387 */ /* 0x0003e40000100800 */
[----:B-1----:R-:W-:-:S02]  /*2b550*/  IMAD.MOV.U32 R78, RZ, RZ, R75 ;  /* 0x000000ffff4e7224 */ /* 0x002fc400078e004b */
[----:B------:R-:W4:Y:S04]  /*2b560*/  LDL.LU.64 R74, [R1+0x2c0] ;  /* 0x0002c000014a7983 */ /* 0x000f280000300a00 */
[----:B------:R1:W-:Y:S04]  /*2b570*/  STL [R1+0x264], R78 ;  /* 0x0002644e01007387 */ /* 0x0003e80000100800 */
[----:B------:R1:W-:Y:S02]  /*2b580*/  STL [R1+0x270], R6 ;  /* 0x0002700601007387 */ /* 0x0003e40000100800 */
[----:B-1----:R-:W-:-:S02]  /*2b590*/  IMAD.MOV.U32 R78, RZ, RZ, R7 ;  /* 0x000000ffff4e7224 */ /* 0x002fc400078e0007 */
[----:B------:R-:W4:Y:S04]  /*2b5a0*/  LDL.LU.64 R6, [R1+0x2c8] ;  /* 0x0002c80001067983 */ /* 0x000f280000300a00 */
[----:B------:R1:W-:Y:S04]  /*2b5b0*/  STL [R1+0x26c], R78 ;  /* 0x00026c4e01007387 */ /* 0x0003e80000100800 */
[----:B------:R1:W-:Y:S02]  /*2b5c0*/  STL [R1+0x278], R96 ;  /* 0x0002786001007387 */ /* 0x0003e40000100800 */
[----:B-1----:R-:W-:-:S02]  /*2b5d0*/  MOV R78, R97 ;  /* 0x00000061004e7202 */ /* 0x002fc40000000f00 */
[----:B------:R-:W4:Y:S04]  /*2b5e0*/  LDL.LU.64 R96, [R1+0x2d0] ;  /* 0x0002d00001607983 */ /* 0x000f280000300a00 */
[----:B------:R1:W-:Y:S04]  /*2b5f0*/  STL [R1+0x274], R78 ;  /* 0x0002744e01007387 */ /* 0x0003e80000100800 */
[----:B---3--:R3:W-:Y:S01]  /*2b600*/  STL [R1+0x280], R72 ;  /* 0x0002804801007387 */ /* 0x0087e20000100800 */
[----:B-1----:R-:W-:-:S03]  /*2b610*/  IMAD.MOV.U32 R78, RZ, RZ, R73 ;  /* 0x000000ffff4e7224 */ /* 0x002fc600078e0049 */
[----:B---3--:R-:W3:Y:S04]  /*2b620*/  LDL.LU.64 R72, [R1+0x2d8] ;  /* 0x0002d80001487983 */ /* 0x008ee80000300a00 */
[----:B------:R1:W-:Y:S04]  /*2b630*/  STL [R1+0x27c], R78 ;  /* 0x00027c4e01007387 */ /* 0x0003e80000100800 */
[----:B-----5:R5:W-:Y:S01]  /*2b640*/  STL [R1+0x288], R70 ;  /* 0x0002884601007387 */ /* 0x020be20000100800 */
[----:B-1----:R-:W-:-:S03]  /*2b650*/  IMAD.MOV.U32 R78, RZ, RZ, R71 ;  /* 0x000000ffff4e7224 */ /* 0x002fc600078e0047 */
[----:B-----5:R-:W5:Y:S04]  /*2b660*/  LDL.LU.64 R70, [R1+0x2e0] ;  /* 0x0002e00001467983 */ /* 0x020f680000300a00 */
[----:B------:R1:W-:Y:S04]  /*2b670*/  STL [R1+0x284], R78 ;  /* 0x0002844e01007387 */ /* 0x0003e80000100800 */
[----:B--2---:R2:W-:Y:S01]  /*2b680*/  STL [R1+0x290], R92 ;  /* 0x0002905c01007387 */ /* 0x0045e20000100800 */
[----:B-1----:R-:W-:-:S03]  /*2b690*/  MOV R78, R93 ;  /* 0x0000005d004e7202 */ /* 0x002fc60000000f00 */
[----:B--2---:R-:W2:Y:S04]  /*2b6a0*/  LDL.LU.64 R92, [R1+0x2e8] ;  /* 0x0002e800015c7983 */ /* 0x004ea80000300a00 */
[----:B------:R1:W-:Y:S04]  /*2b6b0*/  STL [R1+0x28c], R78 ;  /* 0x00028c4e01007387 */ /* 0x0003e80000100800 */
[----:B------:R1:W-:Y:S02]  /*2b6c0*/  STL [R1+0x298], R76 ;  /* 0x0002984c01007387 */ /* 0x0003e40000100800 */
[----:B-1----:R-:W-:-:S02]  /*2b6d0*/  IMAD.MOV.U32 R78, RZ, RZ, R77 ;  /* 0x000000ffff4e7224 */ /* 0x002fc400078e004d */
[----:B------:R-:W2:Y:S04]  /*2b6e0*/  LDL.LU.64 R76, [R1+0x2f0] ;  /* 0x0002f000014c7983 */ /* 0x000ea80000300a00 */
        /* <DEDUP_REMOVED lines=9> */
[----:B----4-:R4:W-:Y:S01]  /*2b780*/  STL [R1+0x2b0], R82 ;  /* 0x0002b05201007387 */ /* 0x0109e20000100800 */
[----:B-1----:R-:W-:-:S03]  /*2b790*/  IMAD.MOV.U32 R78, RZ, RZ, R83 ;  /* 0x000000ffff4e7224 */ /* 0x002fc600078e0053 */
[----:B----4-:R-:W4:Y:S04]  /*2b7a0*/  LDL.LU.64 R82, [R1+0x308] ;  /* 0x0003080001527983 */ /* 0x010f280000300a00 */
        /* <DEDUP_REMOVED lines=17> */
[----:B---3--:R3:W-:Y:S01]  /*2b8c0*/  STL [R1+0x2d8], R72 ;  /* 0x0002d84801007387 */ /* 0x0087e20000100800 */
[----:B-1----:R-:W-:-:S03]  /*2b8d0*/  MOV R78, R73 ;  /* 0x00000049004e7202 */ /* 0x002fc60000000f00 */
[----:B---3--:R-:W3:Y:S04]  /*2b8e0*/  LDL.LU.64 R72, [R1+0x330] ;  /* 0x0003300001487983 */ /* 0x008ee80000300a00 */
[----:B------:R1:W-:Y:S04]  /*2b8f0*/  STL [R1+0x2d4], R78 ;  /* 0x0002d44e01007387 */ /* 0x0003e80000100800 */
[----:B-----5:R5:W-:Y:S01]  /*2b900*/  STL [R1+0x2e0], R70 ;  /* 0x0002e04601007387 */ /* 0x020be20000100800 */
[----:B-1----:R-:W-:-:S03]  /*2b910*/  IMAD.MOV.U32 R78, RZ, RZ, R71 ;  /* 0x000000ffff4e7224 */ /* 0x002fc600078e0047 */
[----:B-----5:R-:W5:Y:S04]  /*2b920*/  LDL.LU.64 R70, [R1+0x338] ;  /* 0x0003380001467983 */ /* 0x020f680000300a00 */
[----:B------:R1:W-:Y:S04]  /*2b930*/  STL [R1+0x2dc], R78 ;  /* 0x0002dc4e01007387 */ /* 0x0003e80000100800 */
[----:B--2---:R2:W-:Y:S01]  /*2b940*/  STL [R1+0x2e8], R92 ;  /* 0x0002e85c01007387 */ /* 0x0045e20000100800 */
[----:B-1----:R-:W-:-:S03]  /*2b950*/  IMAD.MOV.U32 R78, RZ, RZ, R93 ;  /* 0x000000ffff4e7224 */ /* 0x002fc600078e005d */
[----:B--2---:R-:W2:Y:S04]  /*2b960*/  LDL.LU.64 R92, [R1+0x340] ;  /* 0x00034000015c7983 */ /* 0x004ea80000300a00 */
        /* <DEDUP_REMOVED lines=13> */
[----:B----4-:R4:W-:Y:S01]  /*2ba40*/  STL [R1+0x308], R82 ;  /* 0x0003085201007387 */ /* 0x0109e20000100800 */
[----:B-1----:R-:W-:-:S03]  /*2ba50*/  MOV R78, R83 ;  /* 0x00000053004e7202 */ /* 0x002fc60000000f00 */
[----:B----4-:R-:W4:Y:S04]  /*2ba60*/  LDL.LU.64 R82, [R1+0x360] ;  /* 0x0003600001527983 */ /* 0x010f280000300a00 */
        /* <DEDUP_REMOVED lines=17> */
[----:B---3--:R3:W-:Y:S01]  /*2bb80*/  STL [R1+0x330], R72 ;  /* 0x0003304801007387 */ /* 0x0087e20000100800 */
[----:B-1----:R-:W-:-:S03]  /*2bb90*/  IMAD.MOV.U32 R78, RZ, RZ, R73 ;  /* 0x000000ffff4e7224 */ /* 0x002fc600078e0049 */
[----:B---3--:R-:W3:Y:S04]  /*2bba0*/  LDL.LU.64 R72, [R1+0x388] ;  /* 0x0003880001487983 */ /* 0x008ee80000300a00 */
[----:B------:R1:W-:Y:S04]  /*2bbb0*/  STL [R1+0x32c], R78 ;  /* 0x00032c4e01007387 */ /* 0x0003e80000100800 */
[----:B-----5:R5:W-:Y:S01]  /*2bbc0*/  STL [R1+0x338], R70 ;  /* 0x0003384601007387 */ /* 0x020be20000100800 */
        /* <DEDUP_REMOVED lines=19> */
[----:B----4-:R4:W-:Y:S01]  /*2bd00*/  STL [R1+0x360], R82 ;  /* 0x0003605201007387 */ /* 0x0109e20000100800 */
        /* <DEDUP_REMOVED lines=250> */
[----:B------:R-:W-:Y:S04]  /*2ccb0*/  STL [R1+0x54c], R78 ;  /* 0x00054c4e01007387 */ /* 0x000fe80000100800 */
[----:B------:R1:W-:Y:S04]  /*2ccc0*/  STL [R1+0x558], R76 ;  /* 0x0005584c01007387 */ /* 0x0003e80000100800 */
[----:B------:R-:W2:Y:S01]  /*2ccd0*/  LDL.LU.64 R100, [R1+0x728] ;  /* 0x0007280001647983 */ /* 0x000ea20000300a00 */
[----:B-1----:R-:W-:-:S05]  /*2cce0*/  IMAD.MOV.U32 R76, RZ, RZ, R77 ;  /* 0x000000ffff4c7224 */ /* 0x002fca00078e004d */
[----:B------:R1:W-:Y:S04]  /*2ccf0*/  STL [R1+0x554], R76 ;  /* 0x0005544c01007387 */ /* 0x0003e80000100800 */
[----:B------:R1:W-:Y:S02]  /*2cd00*/  STL [R1+0x560], R68 ;  /* 0x0005604401007387 */ /* 0x0003e40000100800 */
[----:B-1----:R-:W-:Y:S02]  /*2cd10*/  MOV R76, R69 ;  /* 0x00000045004c7202 */ /* 0x002fe40000000f00 */
        /* <DEDUP_REMOVED lines=8> */
[----:B----4-:R-:W4:Y:S04]  /*2cda0*/  LDL.64 R82, [R1+0xa48] ;  /* 0x000a480001527983 */ /* 0x010f280000100a00 */
[----:B------:R1:W-:Y:S04]  /*2cdb0*/  STL [R1+0x56c], R76 ;  /* 0x00056c4c01007387 */ /* 0x0003e80000100800 */
[----:B------:R1:W-:Y:S02]  /*2cdc0*/  STL [R1+0x578], R4 ;  /* 0x0005780401007387 */ /* 0x0003e40000100800 */
[----:B-1----:R-:W-:-:S02]  /*2cdd0*/  MOV R76, R5 ;  /* 0x00000005004c7202 */ /* 0x002fc40000000f00 */
[----:B------:R-:W4:Y:S04]  /*2cde0*/  LDL.LU.64 R4, [R1+0x6f8] ;  /* 0x0006f80001047983 */ /* 0x000f280000300a00 */
[----:B------:R1:W-:Y:S04]  /*2cdf0*/  STL [R1+0x574], R76 ;  /* 0x0005744c01007387 */ /* 0x0003e80000100800 */
[----:B------:R1:W-:Y:S04]  /*2ce00*/  STL [R1+0x580], R74 ;  /* 0x0005804a01007387 */ /* 0x0003e80000100800 */
[----:B-1----:R-:W4:Y:S01]  /*2ce10*/  LDL.LU.64 R76, [R1+0x6e8] ;  /* 0x0006e800014c7983 */ /* 0x002f220000300a00 */
[----:B------:R-:W-:-:S05]  /*2ce20*/  IMAD.MOV.U32 R74, RZ, RZ, R75 ;  /* 0x000000ffff4a7224 */ /* 0x000fca00078e004b */
[----:B------:R1:W-:Y:S04]  /*2ce30*/  STL [R1+0x57c], R74 ;  /* 0x00057c4a01007387 */ /* 0x0003e80000100800 */
[----:B------:R1:W-:Y:S02]  /*2ce40*/  STL [R1+0x588], R6 ;  /* 0x0005880601007387 */ /* 0x0003e40000100800 */
[----:B-1----:R-:W-:Y:S02]  /*2ce50*/  IMAD.MOV.U32 R74, RZ, RZ, R7 ;  /* 0x000000ffff4a7224 */ /* 0x002fe400078e0007 */
[----:B------:R-:W4:Y:S04]  /*2ce60*/  LDL.LU.64 R6, [R1+0x6d8] ;  /* 0x0006d80001067983 */ /* 0x000f280000300a00 */
[----:B------:R1:W-:Y:S04]  /*2ce70*/  STL [R1+0x584], R74 ;  /* 0x0005844a01007387 */ /* 0x0003e80000100800 */
[----:B------:R3:W-:Y:S04]  /*2ce80*/  STL [R1+0x590], R96 ;  /* 0x0005906001007387 */ /* 0x0007e80000100800 */
[----:B-1----:R-:W4:Y:S01]  /*2ce90*/  LDL.LU.64 R74, [R1+0xa50] ;  /* 0x000a5000014a7983 */ /* 0x002f220000300a00 */
[----:B------:R-:W-:-:S03]  /*2cea0*/  MOV R78, R97 ;  /* 0x00000061004e7202 */ /* 0x000fc60000000f00 */
[----:B---3--:R1:W-:Y:S04]  /*2ceb0*/  STL [R1+0x598], R72 ;  /* 0x0005984801007387 */ /* 0x0083e80000100800 */
[----:B------:R-:W-:Y:S04]  /*2cec0*/  STL [R1+0x58c], R78 ;  /* 0x00058c4e01007387 */ /* 0x000fe80000100800 */
[----:B------:R-:W3:Y:S01]  /*2ced0*/  LDL.LU.64 R96, [R1+0x6d0] ;  /* 0x0006d00001607983 */ /* 0x000ee20000300a00 */
[----:B-1----:R-:W-:-:S03]  /*2cee0*/  IMAD.MOV.U32 R72, RZ, RZ, R73 ;  /* 0x000000ffff487224 */ /* 0x002fc600078e0049 */
[----:B-----5:R1:W-:Y:S04]  /*2cef0*/  STL [R1+0x5a0], R70 ;  /* 0x0005a04601007387 */ /* 0x0203e80000100800 */
[----:B------:R5:W-:Y:S01]  /*2cf00*/  STL [R1+0x594], R72 ;  /* 0x0005944801007387 */ /* 0x000be20000100800 */
[----:B-1----:R-:W-:-:S03]  /*2cf10*/  IMAD.MOV.U32 R70, RZ, RZ, R71 ;  /* 0x000000ffff467224 */ /* 0x002fc600078e0047 */
[----:B-----5:R-:W5:Y:S04]  /*2cf20*/  LDL.LU.64 R72, [R1+0x6c0] ;  /* 0x0006c00001487983 */ /* 0x020f680000300a00 */
[----:B--2---:R-:W-:Y:S01]  /*2cf30*/  STL [R1+0x5a8], R92 ;  /* 0x0005a85c01007387 */ /* 0x004fe20000100800 */
[----:B------:R-:W-:-:S03]  /*2cf40*/  MOV R78, R93 ;  /* 0x0000005d004e7202 */ /* 0x000fc60000000f00 */
[----:B------:R1:W-:Y:S04]  /*2cf50*/  STL [R1+0x59c], R70 ;  /* 0x00059c4601007387 */ /* 0x0003e80000100800 */
[----:B-1----:R-:W2:Y:S04]  /*2cf60*/  LDL.LU.64 R70, [R1+0x6b0] ;  /* 0x0006b00001467983 */ /* 0x002ea80000300a00 */
[----:B------:R-:W-:Y:S04]  /*2cf70*/  STL [R1+0x5b0], R100 ;  /* 0x0005b06401007387 */ /* 0x000fe80000100800 */
[----:B------:R1:W-:Y:S04]  /*2cf80*/  STL [R1+0x5a4], R78 ;  /* 0x0005a44e01007387 */ /* 0x0003e80000100800 */
[----:B------:R-:W2:Y:S01]  /*2cf90*/  LDL.LU.64 R92, [R1+0xa58] ;  /* 0x000a5800015c7983 */ /* 0x000ea20000300a00 */
[----:B-1----:R-:W-:-:S03]  /*2cfa0*/  IMAD.MOV.U32 R78, RZ, RZ, R101 ;  /* 0x000000ffff4e7224 */ /* 0x002fc600078e0065 */
[----:B------:R-:W-:Y:S04]  /*2cfb0*/  STL [R1+0x5b8], R68 ;  /* 0x0005b84401007387 */ /* 0x000fe80000100800 */
[----:B------:R1:W-:Y:S02]  /*2cfc0*/  STL [R1+0x5ac], R78 ;  /* 0x0005ac4e01007387 */ /* 0x0003e40000100800 */
[----:B-1----:R-:W-:Y:S02]  /*2cfd0*/  IMAD.MOV.U32 R78, RZ, RZ, R69 ;  /* 0x000000ffff4e7224 */ /* 0x002fe400078e0045 */
        /* <DEDUP_REMOVED lines=17> */
[----:B------:R-:W-:Y:S04]  /*2d0f0*/  STL [R1+0x5d4], R78 ;  /* 0x0005d44e01007387 */ /* 0x000fe80000100800 */
[----:B------:R1:W-:Y:S02]  /*2d100*/  STL [R1+0x5e0], R6 ;  /* 0x0005e00601007387 */ /* 0x0003e40000100800 */
[----:B-1----:R-:W-:-:S02]  /*2d110*/  IMAD.MOV.U32 R6, RZ, RZ, R7 ;  /* 0x000000ffff067224 */ /* 0x002fc400078e0007 */
[----:B------:R-:W-:Y:S04]  /*2d120*/  STL [R1+0x5e8], R74 ;  /* 0x0005e84a01007387 */ /* 0x000fe80000100800 */
[----:B------:R1:W-:Y:S04]  /*2d130*/  STL [R1+0x5dc], R6 ;  /* 0x0005dc0601007387 */ /* 0x0003e80000100800 */
[----:B-1----:R-:W4:Y:S01]  /*2d140*/  LDL.LU.64 R6, [R1+0x668] ;  /* 0x0006680001067983 */ /* 0x002f220000300a00 */
[----:B------:R-:W-:-:S03]  /*2d150*/  IMAD.MOV.U32 R74, RZ, RZ, R75 ;  /* 0x000000ffff4a7224 */ /* 0x000fc600078e004b */
[----:B---3--:R-:W-:Y:S01]  /*2d160*/  STL [R1+0x5f0], R96 ;  /* 0x0005f06001007387 */ /* 0x008fe20000100800 */
[----:B------:R-:W-:-:S03]  /*2d170*/  MOV R78, R97 ;  /* 0x00000061004e7202 */ /* 0x000fc60000000f00 */
[----:B------:R1:W-:Y:S04]  /*2d180*/  STL [R1+0x5e4], R74 ;  /* 0x0005e44a01007387 */ /* 0x0003e80000100800 */
[----:B-1----:R-:W3:Y:S04]  /*2d190*/  LDL.LU.64 R74, [R1+0x658] ;  /* 0x00065800014a7983 */ /* 0x002ee80000300a00 */
[----:B-----5:R1:W-:Y:S04]  /*2d1a0*/  STL [R1+0x5f8], R72 ;  /* 0x0005f84801007387 */ /* 0x0203e80000100800 */
[----:B------:R5:W-:Y:S01]  /*2d1b0*/  STL [R1+0x5ec], R78 ;  /* 0x0005ec4e01007387 */ /* 0x000be20000100800 */
[----:B-1----:R-:W-:-:S03]  /*2d1c0*/  IMAD.MOV.U32 R72, RZ, RZ, R73 ;  /* 0x000000ffff487224 */ /* 0x002fc600078e0049 */
[----:B-----5:R-:W5:Y:S04]  /*2d1d0*/  LDL.LU.64 R78, [R1+0x998] ;  /* 0x00099800014e7983 */ /* 0x020f680000300a00 */
[----:B--2---:R1:W-:Y:S04]  /*2d1e0*/  STL [R1+0x600], R70 ;  /* 0x0006004601007387 */ /* 0x0043e80000100800 */
[----:B------:R2:W-:Y:S01]  /*2d1f0*/  STL [R1+0x5f4], R72 ;  /* 0x0005f44801007387 */ /* 0x0005e20000100800 */
[----:B-1----:R-:W-:-:S03]  /*2d200*/  IMAD.MOV.U32 R70, RZ, RZ, R71 ;  /* 0x000000ffff467224 */ /* 0x002fc600078e0047 */
[----:B--2---:R-:W2:Y:S01]  /*2d210*/  LDL.LU.64 R72, [R1+0x780] ;  /* 0x0007800001487983 */ /* 0x004ea20000300a00 */
[----:B------:R-:W-:-:S03]  /*2d220*/  MOV R84, R93 ;  /* 0x0000005d00547202 */ /* 0x000fc60000000f00 */
[----:B------:R-:W-:Y:S04]  /*2d230*/  STL [R1+0x608], R92 ;  /* 0x0006085c01007387 */ /* 0x000fe80000100800 */
[----:B------:R1:W-:Y:S04]  /*2d240*/  STL [R1+0x5fc], R70 ;  /* 0x0005fc4601007387 */ /* 0x0003e80000100800 */
[----:B-1----:R-:W2:Y:S04]  /*2d250*/  LDL.LU.64 R70, [R1+0x788] ;  /* 0x0007880001467983 */ /* 0x002ea80000300a00 */
        /* <DEDUP_REMOVED lines=9> */
[----:B------:R-:W-:Y:S04]  /*2d2f0*/  STL [R1+0x614], R84 ;  /* 0x0006145401007387 */ /* 0x000fe80000100800 */
[----:B----4-:R1:W-:Y:S04]  /*2d300*/  STL [R1+0x620], R82 ;  /* 0x0006205201007387 */ /* 0x0103e80000100800 */
[----:B------:R-:W4:Y:S01]  /*2d310*/  LDL.LU.64 R96, [R1+0x7a0] ;  /* 0x0007a00001607983 */ /* 0x000f220000300a00 */
[----:B-1----:R-:W-:-:S03]  /*2d320*/  MOV R82, R83 ;  /* 0x0000005300527202 */ /* 0x002fc60000000f00 */
[----:B------:R1:W-:Y:S04]  /*2d330*/  STL [R1+0x628], R4 ;  /* 0x0006280401007387 */ /* 0x0003e80000100800 */
[----:B------:R1:W-:Y:S02]  /*2d340*/  STL [R1+0x61c], R82 ;  /* 0x00061c5201007387 */ /* 0x0003e40000100800 */
[----:B-1----:R-:W-:Y:S02]  /*2d350*/  IMAD.MOV.U32 R4, RZ, RZ, R5 ;  /* 0x000000ffff047224 */ /* 0x002fe400078e0005 */
[----:B------:R-:W4:Y:S04]  /*2d360*/  LDL.LU.64 R82, [R1+0x7a8] ;  /* 0x0007a80001527983 */ /* 0x000f280000300a00 */
[----:B------:R-:W-:Y:S04]  /*2d370*/  STL [R1+0x630], R76 ;  /* 0x0006304c01007387 */ /* 0x000fe80000100800 */
[----:B------:R1:W-:Y:S04]  /*2d380*/  STL [R1+0x624], R4 ;  /* 0x0006240401007387 */ /* 0x0003e80000100800 */
[----:B-1----:R-:W4:Y:S01]  /*2d390*/  LDL.LU.64 R4, [R1+0xa70] ;  /* 0x000a700001047983 */ /* 0x002f220000300a00 */
[----:B------:R-:W-:-:S03]  /*2d3a0*/  IMAD.MOV.U32 R76, RZ, RZ, R77 ;  /* 0x000000ffff4c7224 */ /* 0x000fc600078e004d */
[----:B------:R-:W4:Y:S04]  /*2d3b0*/  LDL.LU.64 R92, [R1+0x7b0] ;  /* 0x0007b000015c7983 */ /* 0x000f280000300a00 */
[----:B------:R1:W-:Y:S04]  /*2d3c0*/  STL [R1+0x62c], R76 ;  /* 0x00062c4c01007387 */ /* 0x0003e80000100800 */
[----:B------:R1:W-:Y:S02]  /*2d3d0*/  STL [R1+0x638], R6 ;  /* 0x0006380601007387 */ /* 0x0003e40000100800 */
[----:B-1----:R-:W-:-:S02]  /*2d3e0*/  MOV R76, R7 ;  /* 0x00000007004c7202 */ /* 0x002fc40000000f00 */
[----:B------:R-:W4:Y:S04]  /*2d3f0*/  LDL.LU.64 R6, [R1+0x7b8] ;  /* 0x0007b80001067983 */ /* 0x000f280000300a00 */
[----:B------:R1:W-:Y:S04]  /*2d400*/  STL [R1+0x634], R76 ;  /* 0x0006344c01007387 */ /* 0x0003e80000100800 */
[----:B---3--:R3:W-:Y:S04]  /*2d410*/  STL [R1+0x640], R74 ;  /* 0x0006404a01007387 */ /* 0x0087e80000100800 */
[----:B-1----:R-:W4:Y:S01]  /*2d420*/  LDL.LU.64 R76, [R1+0x7c0] ;  /* 0x0007c000014c7983 */ /* 0x002f220000300a00 */
[----:B---3--:R-:W-:-:S05]  /*2d430*/  IMAD.MOV.U32 R74, RZ, RZ, R75 ;  /* 0x000000ffff4a7224 */ /* 0x008fca00078e004b */
[----:B------:R1:W-:Y:S04]  /*2d440*/  STL [R1+0x63c], R74 ;  /* 0x00063c4a01007387 */ /* 0x0003e80000100800 */
[----:B-----5:R3:W-:Y:S04]  /*2d450*/  STL [R1+0x648], R78 ;  /* 0x0006484e01007387 */ /* 0x0207e80000100800 */
[----:B-1----:R-:W5:Y:S01]  /*2d460*/  LDL.LU.64 R74, [R1+0x978] ;  /* 0x00097800014a7983 */ /* 0x002f620000300a00 */
[----:B---3--:R-:W-:-:S03]  /*2d470*/  IMAD.MOV.U32 R78, RZ, RZ, R79 ;  /* 0x000000ffff4e7224 */ /* 0x008fc600078e004f */
[----:B--2---:R-:W-:Y:S04]  /*2d480*/  STL [R1+0x650], R72 ;  /* 0x0006504801007387 */ /* 0x004fe80000100800 */
[----:B------:R1:W-:Y:S02]  /*2d490*/  STL [R1+0x644], R78 ;  /* 0x0006444e01007387 */ /* 0x0003e40000100800 */
[----:B-1----:R-:W-:Y:S02]  /*2d4a0*/  MOV R78, R73 ;  /* 0x00000049004e7202 */ /* 0x002fe40000000f00 */
[----:B------:R-:W2:Y:S04]  /*2d4b0*/  LDL.LU.64 R72, [R1+0x7c8] ;  /* 0x0007c80001487983 */ /* 0x000ea80000300a00 */
[----:B------:R1:W-:Y:S04]  /*2d4c0*/  STL [R1+0x64c], R78 ;  /* 0x00064c4e01007387 */ /* 0x0003e80000100800 */
[----:B------:R3:W-:Y:S04]  /*2d4d0*/  STL [R1+0x658], R70 ;  /* 0x0006584601007387 */ /* 0x0007e80000100800 */
[----:B------:R-:W-:Y:S01]  /*2d4e0*/  STL [R1+0x660], R100 ;  /* 0x0006606401007387 */ /* 0x000fe20000100800 */
[----:B-1----:R-:W-:-:S02]  /*2d4f0*/  IMAD.MOV.U32 R78, RZ, RZ, R101 ;  /* 0x000000ffff4e7224 */ /* 0x002fc400078e0065 */
[----:B---3--:R-:W-:-:S05]  /*2d500*/  IMAD.MOV.U32 R70, RZ, RZ, R71 ;  /* 0x000000ffff467224 */ /* 0x008fca00078e0047 */
[----:B------:R1:W-:Y:S04]  /*2d510*/  STL [R1+0x654], R70 ;  /* 0x0006544601007387 */ /* 0x0003e80000100800 */
[----:B-1----:R-:W3:Y:S04]  /*2d520*/  LDL.LU.64 R70, [R1+0x7d0] ;  /* 0x0007d00001467983 */ /* 0x002ee80000300a00 */
[----:B------:R-:W-:Y:S04]  /*2d530*/  STL [R1+0x668], R68 ;  /* 0x0006684401007387 */ /* 0x000fe80000100800 */
[----:B------:R1:W-:Y:S02]  /*2d540*/  STL [R1+0x65c], R78 ;  /* 0x00065c4e01007387 */ /* 0x0003e40000100800 */
[----:B-1----:R-:W-:-:S02]  /*2d550*/  MOV R78, R69 ;  /* 0x00000045004e7202 */ /* 0x002fc40000000f00 */
[----:B------:R-:W3:Y:S04]  /*2d560*/  LDL.LU.64 R68, [R1+0x7d8] ;  /* 0x0007d80001447983 */ /* 0x000ee80000300a00 */
[----:B------:R1:W-:Y:S04]  /*2d570*/  STL [R1+0x664], R78 ;  /* 0x0006644e01007387 */ /* 0x0003e80000100800 */
[----:B------:R4:W-:Y:S01]  /*2d580*/  STL [R1+0x670], R80 ;  /* 0x0006705001007387 */ /* 0x0009e20000100800 */
[----:B-1----:R-:W-:-:S03]  /*2d590*/  IMAD.MOV.U32 R78, RZ, RZ, R81 ;  /* 0x000000ffff4e7224 */ /* 0x002fc600078e0051 */
[----:B----4-:R-:W-:Y:S04]  /*2d5a0*/  STL [R1+0x678], R96 ;  /* 0x0006786001007387 */ /* 0x010fe80000100800 */
[----:B------:R1:W-:Y:S04]  /*2d5b0*/  STL [R1+0x66c], R78 ;  /* 0x00066c4e01007387 */ /* 0x0003e80000100800 */
[----:B------:R-:W4:Y:S01]  /*2d5c0*/  LDL.LU.64 R80, [R1+0x970] ;  /* 0x0009700001507983 */ /* 0x000f220000300a00 */
[----:B-1----:R-:W-:-:S03]  /*2d5d0*/  IMAD.MOV.U32 R78, RZ, RZ, R97 ;  /* 0x000000ffff4e7224 */ /* 0x002fc600078e0061 */
[----:B------:R-:W-:Y:S04]  /*2d5e0*/  STL [R1+0x680], R82 ;  /* 0x0006805201007387 */ /* 0x000fe80000100800 */
[----:B------:R1:W-:Y:S02]  /*2d5f0*/  STL [R1+0x674], R78 ;  /* 0x0006744e01007387 */ /* 0x0003e40000100800 */
[----:B-1----:R-:W-:Y:S02]  /*2d600*/  MOV R78, R83 ;  /* 0x00000053004e7202 */ /* 0x002fe40000000f00 */
[----:B------:R-:W4:Y:S04]  /*2d610*/  LDL.LU.64 R82, [R1+0x7e0] ;  /* 0x0007e00001527983 */ /* 0x000f280000300a00 */
[----:B------:R-:W-:Y:S04]  /*2d620*/  STL [R1+0x67c], R78 ;  /* 0x00067c4e01007387 */ /* 0x000fe80000100800 */
[----:B------:R1:W-:Y:S04]  /*2d630*/  STL [R1+0x688], R4 ;  /* 0x0006880401007387 */ /* 0x0003e80000100800 */
[----:B------:R-:W-:Y:S01]  /*2d640*/  STL [R1+0x690], R92 ;  /* 0x0006905c01007387 */ /* 0x000fe20000100800 */
[----:B-1----:R-:W-:-:S02]  /*2d650*/  IMAD.MOV.U32 R4, RZ, RZ, R5 ;  /* 0x000000ffff047224 */ /* 0x002fc400078e0005 */
[----:B------:R-:W-:-:S03]  /*2d660*/  IMAD.MOV.U32 R78, RZ, RZ, R93 ;  /* 0x000000ffff4e7224 */ /* 0x000fc600078e005d */
[----:B------:R1:W-:Y:S04]  /*2d670*/  STL [R1+0x684], R4 ;  /* 0x0006840401007387 */ /* 0x0003e80000100800 */
[----:B-1----:R-:W4:Y:S04]  /*2d680*/  LDL.LU.64 R4, [R1+0x7e8] ;  /* 0x0007e80001047983 */ /* 0x002f280000300a00 */
[----:B------:R-:W-:Y:S04]  /*2d690*/  STL [R1+0x698], R6 ;  /* 0x0006980601007387 */ /* 0x000fe80000100800 */
[----:B------:R1:W-:Y:S02]  /*2d6a0*/  STL [R1+0x68c], R78 ;  /* 0x00068c4e01007387 */ /* 0x0003e40000100800 */
[----:B-1----:R-:W-:-:S02]  /*2d6b0*/  MOV R78, R7 ;  /* 0x00000007004e7202 */ /* 0x002fc40000000f00 */
[----:B------:R-:W4:Y:S04]  /*2d6c0*/  LDL.LU.64 R6, [R1+0x7f0] ;  /* 0x0007f00001067983 */ /* 0x000f280000300a00 */
[----:B------:R-:W-:Y:S04]  /*2d6d0*/  STL [R1+0x694], R78 ;  /* 0x0006944e01007387 */ /* 0x000fe80000100800 */
[----:B------:R1:W-:Y:S02]  /*2d6e0*/  STL [R1+0x6a0], R76 ;  /* 0x0006a04c01007387 */ /* 0x0003e40000100800 */
[----:B-1----:R-:W-:-:S02]  /*2d6f0*/  IMAD.MOV.U32 R76, RZ, RZ, R77 ;  /* 0x000000ffff4c7224 */ /* 0x002fc400078e004d */
[----:B-----5:R1:W-:Y:S04]  /*2d700*/  STL [R1+0x6a8], R74 ;  /* 0x0006a84a01007387 */ /* 0x0203e80000100800 */
[----:B------:R-:W-:Y:S04]  /*2d710*/  STL [R1+0x69c], R76 ;  /* 0x00069c4c01007387 */ /* 0x000fe80000100800 */
[----:B------:R-:W5:Y:S01]  /*2d720*/  LDL.LU.64 R112, [R1+0x968] ;  /* 0x0009680001707983 */ /* 0x000f620000300a00 */
[----:B-1----:R-:W-:-:S03]  /*2d730*/  IMAD.MOV.U32 R74, RZ, RZ, R75 ;  /* 0x000000ffff4a7224 */ /* 0x002fc600078e004b */
[----:B------:R-:W5:Y:S04]  /*2d740*/  LDL.LU.64 R108, [R1+0x7f8] ;  /* 0x0007f800016c7983 */ /* 0x000f680000300a00 */
[----:B------:R-:W-:Y:S04]  /*2d750*/  STL [R1+0x6a4], R74 ;  /* 0x0006a44a01007387 */ /* 0x000fe80000100800 */
[----:B--2---:R1:W-:Y:S04]  /*2d760*/  STL [R1+0x6b0], R72 ;  /* 0x0006b04801007387 */ /* 0x0043e80000100800 */
[----:B------:R-:W2:Y:S04]  /*2d770*/  LDL.LU.64 R104, [R1+0x800] ;  /* 0x0008000001687983 */ /* 0x000ea80000300a00 */
[----:B------:R-:W2:Y:S01]  /*2d780*/  LDL.LU.64 R78, [R1+0x808] ;  /* 0x00080800014e7983 */ /* 0x000ea20000300a00 */
[----:B-1----:R-:W-:-:S05]  /*2d790*/  MOV R72, R73 ;  /* 0x0000004900487202 */ /* 0x002fca0000000f00 */
[----:B------:R-:W-:Y:S04]  /*2d7a0*/  STL [R1+0x6ac], R72 ;  /* 0x0006ac4801007387 */ /* 0x000fe80000100800 */
[----:B---3--:R1:W-:Y:S04]  /*2d7b0*/  STL [R1+0x6b8], R70 ;  /* 0x0006b84601007387 */ /* 0x0083e80000100800 */
[----:B------:R-:W3:Y:S04]  /*2d7c0*/  LDL.LU.64 R100, [R1+0x960] ;  /* 0x0009600001647983 */ /* 0x000ee80000300a00 */
[----:B------:R-:W3:Y:S01]  /*2d7d0*/  LDL.LU.64 R96, [R1+0x810] ;  /* 0x0008100001607983 */ /* 0x000ee20000300a00 */
[----:B-1----:R-:W-:-:S05]  /*2d7e0*/  IMAD.MOV.U32 R70, RZ, RZ, R71 ;  /* 0x000000ffff467224 */ /* 0x002fca00078e0047 */
[----:B------:R-:W-:Y:S04]  /*2d7f0*/  STL [R1+0x6b4], R70 ;  /* 0x0006b44601007387 */ /* 0x000fe80000100800 */
[----:B------:R1:W-:Y:S04]  /*2d800*/  STL [R1+0x6c0], R68 ;  /* 0x0006c04401007387 */ /* 0x0003e80000100800 */
[----:B------:R-:W3:Y:S04]  /*2d810*/  LDL.LU.64 R92, [R1+0x818] ;  /* 0x00081800015c7983 */ /* 0x000ee80000300a00 */
[----:B------:R-:W3:Y:S01]  /*2d820*/  LDL.LU.64 R76, [R1+0x820] ;  /* 0x00082000014c7983 */ /* 0x000ee20000300a00 */
[----:B-1----:R-:W-:-:S05]  /*2d830*/  IMAD.MOV.U32 R68, RZ, RZ, R69 ;  /* 0x000000ffff447224 */ /* 0x002fca00078e0045 */
[----:B------:R1:W-:Y:S04]  /*2d840*/  STL [R1+0x6bc], R68 ;  /* 0x0006bc4401007387 */ /* 0x0003e80000100800 */
[----:B----4-:R4:W-:Y:S04]  /*2d850*/  STL [R1+0x6c8], R80 ;  /* 0x0006c85001007387 */ /* 0x0109e80000100800 */
[----:B------:R-:W3:Y:S01]  /*2d860*/  LDL.LU.64 R74, [R1+0x958] ;  /* 0x00095800014a7983 */ /* 0x000ee20000300a00 */
[----:B-1----:R-:W-:-:S03]  /*2d870*/  MOV R68, R81 ;  /* 0x0000005100447202 */ /* 0x002fc60000000f00 */
[----:B------:R-:W3:Y:S04]  /*2d880*/  LDL.LU.64 R72, [R1+0x828] ;  /* 0x0008280001487983 */ /* 0x000ee80000300a00 */
[----:B------:R1:W-:Y:S04]  /*2d890*/  STL [R1+0x6c4], R68 ;  /* 0x0006c44401007387 */ /* 0x0003e80000100800 */
[----:B------:R-:W-:Y:S01]  /*2d8a0*/  STL [R1+0x6d0], R82 ;  /* 0x0006d05201007387 */ /* 0x000fe20000100800 */
[----:B----4-:R-:W-:-:S03]  /*2d8b0*/  IMAD.MOV.U32 R80, RZ, RZ, R83 ;  /* 0x000000ffff507224 */ /* 0x010fc600078e0053 */
[----:B------:R-:W4:Y:S04]  /*2d8c0*/  LDL.LU.64 R70, [R1+0x830] ;  /* 0x0008300001467983 */ /* 0x000f280000300a00 */
[----:B-1----:R-:W4:Y:S04]  /*2d8d0*/  LDL.LU.64 R68, [R1+0x838] ;  /* 0x0008380001447983 */ /* 0x002f280000300a00 */
[----:B------:R1:W-:Y:S04]  /*2d8e0*/  STL [R1+0x6cc], R80 ;  /* 0x0006cc5001007387 */ /* 0x0003e80000100800 */
[----:B------:R1:W-:Y:S04]  /*2d8f0*/  STL [R1+0x6d8], R4 ;  /* 0x0006d80401007387 */ /* 0x0003e80000100800 */
[----:B-1----:R-:W4:Y:S04]  /*2d900*/  LDL.LU.64 R80, [R1+0x948] ;  /* 0x0009480001507983 */ /* 0x002f280000300a00 */
[----:B------:R-:W4:Y:S01]  /*2d910*/  LDL.LU.64 R82, [R1+0x840] ;  /* 0x0008400001527983 */ /* 0x000f220000300a00 */
[----:B------:R-:W-:-:S05]  /*2d920*/  IMAD.MOV.U32 R4, RZ, RZ, R5 ;  /* 0x000000ffff047224 */ /* 0x000fca00078e0005 */
[----:B------:R1:W-:Y:S04]  /*2d930*/  STL [R1+0x6d4], R4 ;  /* 0x0006d40401007387 */ /* 0x0003e80000100800 */
[----:B------:R1:W-:Y:S01]  /*2d940*/  STL [R1+0x6e0], R6 ;  /* 0x0006e00601007387 */ /* 0x0003e20000100800 */
[----:B------:R-:W-:-:S03]  /*2d950*/  MOV R84, R7 ;  /* 0x0000000700547202 */ /* 0x000fc60000000f00 */
[----:B-1----:R-:W4:Y:S04]  /*2d960*/  LDL.LU.64 R4, [R1+0x848] ;  /* 0x0008480001047983 */ /* 0x002f280000300a00 */
[----:B------:R-:W4:Y:S04]  /*2d970*/  LDL.LU.64 R6, [R1+0x850] ;  /* 0x0008500001067983 */ /* 0x000f280000300a00 */
[----:B------:R5:W-:Y:S02]  /*2d980*/  STL [R1+0x6dc], R84 ;  /* 0x0006dc5401007387 */ /* 0x000be40000100800 */
[----:B-----5:R-:W-:-:S02]  /*2d990*/  IMAD.MOV.U32 R84, RZ, RZ, R113 ;  /* 0x000000ffff547224 */ /* 0x020fc400078e0071 */
[----:B------:R-:W-:Y:S04]  /*2d9a0*/  STL [R1+0x6e8], R112 ;  /* 0x0006e87001007387 */ /* 0x000fe80000100800 */
[----:B------:R-:W-:Y:S04]  /*2d9b0*/  STL [R1+0x6f0], R108 ;  /* 0x0006f06c01007387 */ /* 0x000fe80000100800 */
[----:B------:R1:W-:Y:S02]  /*2d9c0*/  STL [R1+0x6e4], R84 ;  /* 0x0006e45401007387 */ /* 0x0003e40000100800 */
[----:B-1----:R-:W-:-:S02]  /*2d9d0*/  IMAD.MOV.U32 R84, RZ, RZ, R109 ;  /* 0x000000ffff547224 */ /* 0x002fc400078e006d */
[----:B--2---:R-:W-:Y:S04]  /*2d9e0*/  STL [R1+0x6f8], R104 ;  /* 0x0006f86801007387 */ /* 0x004fe80000100800 */
[----:B------:R1:W-:Y:S04]  /*2d9f0*/  STL [R1+0x6ec], R84 ;  /* 0x0006ec5401007387 */ /* 0x0003e80000100800 */
[----:B------:R2:W-:Y:S01]  /*2da00*/  STL [R1+0x700], R78 ;  /* 0x0007004e01007387 */ /* 0x0005e20000100800 */
[----:B-1----:R-:W-:Y:S01]  /*2da10*/  MOV R84, R105 ;  /* 0x0000006900547202 */ /* 0x002fe20000000f00 */
[----:B--2---:R-:W-:-:S04]  /*2da20*/  IMAD.MOV.U32 R78, RZ, RZ, R79 ;  /* 0x000000ffff4e7224 */ /* 0x004fc800078e004f */
[----:B------:R-:W-:Y:S04]  /*2da30*/  STL [R1+0x6f4], R84 ;  /* 0x0006f45401007387 */ /* 0x000fe80000100800 */
[----:B---3--:R-:W-:Y:S04]  /*2da40*/  STL [R1+0x708], R100 ;  /* 0x0007086401007387 */ /* 0x008fe80000100800 */
[----:B------:R1:W-:Y:S04]  /*2da50*/  STL [R1+0x6fc], R78 ;  /* 0x0006fc4e01007387 */ /* 0x0003e80000100800 */
[----:B------:R-:W-:Y:S01]  /*2da60*/  STL [R1+0x710], R96 ;  /* 0x0007106001007387 */ /* 0x000fe20000100800 */
[----:B-1----:R-:W-:-:S05]  /*2da70*/  IMAD.MOV.U32 R78, RZ, RZ, R101 ;  /* 0x000000ffff4e7224 */ /* 0x002fca00078e0065 */
[----:B------:R1:W-:Y:S04]  /*2da80*/  STL [R1+0x704], R78 ;  /* 0x0007044e01007387 */ /* 0x0003e80000100800 */
[----:B------:R-:W-:Y:S01]  /*2da90*/  STL [R1+0x718], R92 ;  /* 0x0007185c01007387 */ /* 0x000fe20000100800 */
[----:B-1----:R-:W-:-:S05]  /*2daa0*/  MOV R78, R97 ;  /* 0x00000061004e7202 */ /* 0x002fca0000000f00 */
[----:B------:R1:W-:Y:S04]  /*2dab0*/  STL [R1+0x70c], R78 ;  /* 0x00070c4e01007387 */ /* 0x0003e80000100800 */
[----:B------:R2:W-:Y:S01]  /*2dac0*/  STL [R1+0x720], R76 ;  /* 0x0007204c01007387 */ /* 0x0005e20000100800 */
[----:B-1----:R-:W-:Y:S02]  /*2dad0*/  IMAD.MOV.U32 R78, RZ, RZ, R93 ;  /* 0x000000ffff4e7224 */ /* 0x002fe400078e005d */
[----:B--2---:R-:W-:-:S03]  /*2dae0*/  IMAD.MOV.U32 R76, RZ, RZ, R77 ;  /* 0x000000ffff4c7224 */ /* 0x004fc600078e004d */
[----:B------:R-:W-:Y:S04]  /*2daf0*/  STL [R1+0x714], R78 ;  /* 0x0007144e01007387 */ /* 0x000fe80000100800 */
[----:B------:R1:W-:Y:S04]  /*2db00*/  STL [R1+0x728], R74 ;  /* 0x0007284a01007387 */ /* 0x0003e80000100800 */
[----:B------:R-:W-:Y:S04]  /*2db10*/  STL [R1+0x71c], R76 ;  /* 0x00071c4c01007387 */ /* 0x000fe80000100800 */
[----:B------:R2:W-:Y:S01]  /*2db20*/  STL [R1+0x730], R72 ;  /* 0x0007304801007387 */ /* 0x0005e20000100800 */
[----:B-1----:R-:W-:-:S05]  /*2db30*/  MOV R74, R75 ;  /* 0x0000004b004a7202 */ /* 0x002fca0000000f00 */
[----:B------:R-:W-:Y:S01]  /*2db40*/  STL [R1+0x724], R74 ;  /* 0x0007244a01007387 */ /* 0x000fe20000100800 */
[----:B--2---:R-:W-:-:S03]  /*2db50*/  IMAD.MOV.U32 R72, RZ, RZ, R73 ;  /* 0x000000ffff487224 */ /* 0x004fc600078e0049 */
[----:B----4-:R1:W-:Y:S04]  /*2db60*/  STL [R1+0x738], R70 ;  /* 0x0007384601007387 */ /* 0x0103e80000100800 */
[----:B------:R-:W-:Y:S04]  /*2db70*/  STL [R1+0x72c], R72 ;  /* 0x00072c4801007387 */ /* 0x000fe80000100800 */
[----:B------:R2:W-:Y:S01]  /*2db80*/  STL [R1+0x740], R68 ;  /* 0x0007404401007387 */ /* 0x0005e20000100800 */
[----:B-1----:R-:W-:-:S05]  /*2db90*/  IMAD.MOV.U32 R70, RZ, RZ, R71 ;  /* 0x000000ffff467224 */ /* 0x002fca00078e0047 */
[----:B------:R-:W-:Y:S01]  /*2dba0*/  STL [R1+0x734], R70 ;  /* 0x0007344601007387 */ /* 0x000fe20000100800 */
[----:B--2---:R-:W-:-:S03]  /*2dbb0*/  MOV R68, R69 ;  /* 0x0000004500447202 */ /* 0x004fc60000000f00 */
[----:B------:R-:W-:Y:S04]  /*2dbc0*/  STL [R1+0x748], R80 ;  /* 0x0007485001007387 */ /* 0x000fe80000100800 */
[----:B------:R1:W-:Y:S04]  /*2dbd0*/  STL [R1+0x73c], R68 ;  /* 0x00073c4401007387 */ /* 0x0003e80000100800 */
[----:B------:R-:W-:Y:S01]  /*2dbe0*/  STL [R1+0x750], R82 ;  /* 0x0007505201007387 */ /* 0x000fe20000100800 */
[----:B-1----:R-:W-:-:S05]  /*2dbf0*/  IMAD.MOV.U32 R68, RZ, RZ, R81 ;  /* 0x000000ffff447224 */ /* 0x002fca00078e0051 */
[----:B------:R1:W-:Y:S04]  /*2dc00*/  STL [R1+0x744], R68 ;  /* 0x0007444401007387 */ /* 0x0003e80000100800 */
[----:B------:R2:W-:Y:S01]  /*2dc10*/  STL [R1+0x758], R4 ;  /* 0x0007580401007387 */ /* 0x0005e20000100800 */
[----:B-1----:R-:W-:Y:S01]  /*2dc20*/  IMAD.MOV.U32 R68, RZ, RZ, R83 ;  /* 0x000000ffff447224 */ /* 0x002fe200078e0053 */
[----:B--2---:R-:W-:-:S04]  /*2dc30*/  MOV R4, R5 ;  /* 0x0000000500047202 */ /* 0x004fc80000000f00 */
[----:B------:R-:W-:Y:S04]  /*2dc40*/  STL [R1+0x74c], R68 ;  /* 0x00074c4401007387 */ /* 0x000fe80000100800 */
[----:B------:R-:W-:Y:S04]  /*2dc50*/  STL [R1+0x760], R6 ;  /* 0x0007600601007387 */ /* 0x000fe80000100800 */
[----:B------:R1:W-:Y:S04]  /*2dc60*/  STL [R1+0x754], R4 ;  /* 0x0007540401007387 */ /* 0x0003e80000100800 */
[----:B------:R-:W-:Y:S01]  /*2dc70*/  STL [R1+0x768], R18 ;  /* 0x0007681201007387 */ /* 0x000fe20000100800 */
[----:B-1----:R-:W-:-:S05]  /*2dc80*/  IMAD.MOV.U32 R4, RZ, RZ, R7 ;  /* 0x000000ffff047224 */ /* 0x002fca00078e0007 */
[----:B------:R1:W-:Y:S04]  /*2dc90*/  STL [R1+0x75c], R4 ;  /* 0x00075c0401007387 */ /* 0x0003e80000100800 */
[----:B------:R-:W-:Y:S01]  /*2dca0*/  STL [R1+0x770], R8 ;  /* 0x0007700801007387 */ /* 0x000fe20000100800 */
[----:B-1----:R-:W-:-:S05]  /*2dcb0*/  IMAD.MOV.U32 R4, RZ, RZ, R19 ;  /* 0x000000ffff047224 */ /* 0x002fca00078e0013 */
[----:B------:R1:W-:Y:S04]  /*2dcc0*/  STL [R1+0x764], R4 ;  /* 0x0007640401007387 */ /* 0x0003e80000100800 */
[----:B------:R-:W-:Y:S01]  /*2dcd0*/  STL [R1+0x778], R10 ;  /* 0x0007780a01007387 */ /* 0x000fe20000100800 */
[----:B-1----:R-:W-:-:S05]  /*2dce0*/  MOV R4, R9 ;  /* 0x0000000900047202 */ /* 0x002fca0000000f00 */
        /* <DEDUP_REMOVED lines=206> */
[----:B-1----:R-:W-:Y:S02]  /*2e9d0*/  MOV R4, R27 ;  /* 0x0000001b00047202 */ /* 0x002fe40000000f00 */
[----:B------:R-:W-:-:S03]  /*2e9e0*/  SHF.R.S32.HI R2, RZ, 0x6, R2 ;  /* 0x00000006ff027819 */ /* 0x000fc60000011402 */
[----:B------:R1:W-:Y:S02]  /*2e9f0*/  STL [R1+0x994], R4 ;  /* 0x0009940401007387 */ /* 0x0003e40000100800 */
[----:B-1----:R-:W-:-:S05]  /*2ea00*/  IMAD.MOV.U32 R4, RZ, RZ, R25 ;  /* 0x000000ffff047224 */ /* 0x002fca00078e0019 */
[----:B------:R1:W-:Y:S02]  /*2ea10*/  STL [R1+0x99c], R4 ;  /* 0x00099c0401007387 */ /* 0x0003e40000100800 */
[----:B-1----:R-:W-:-:S04]  /*2ea20*/  VIMNMX R4, PT, PT, R2, 0x2, !PT ;  /* 0x0000000202047848 */ /* 0x002fc80007fe0100 */
[----:B------:R-:W-:-:S05]  /*2ea30*/  IADD3 R5, PT, PT, R4, -0x2, RZ ;  /* 0xfffffffe04057810 */ /* 0x000fca0007ffe0ff */
[----:B------:R1:W-:Y:S01]  /*2ea40*/  STL [R1+0xa44], R5 ;  /* 0x000a440501007387 */ /* 0x0003e20000100800 */
[----:B------:R-:W-:Y:S02]  /*2ea50*/  VIADD R2, R2, 0xfffffff9 ;  /* 0xfffffff902027836 */ /* 0x000fe40000000000 */
[----:B------:R-:W-:Y:S02]  /*2ea60*/  IMAD.MOV.U32 R4, RZ, RZ, RZ ;  /* 0x000000ffff047224 */ /* 0x000fe400078e00ff */
[----:B------:R-:W-:Y:S01]  /*2ea70*/  IMAD.MOV.U32 R2, RZ, RZ, RZ ;  /* 0x000000ffff027224 */ /* 0x000fe200078e00ff */
[----:B------:R-:W-:Y:S01]  /*2ea80*/  UMOV UR17, 0x1 ;  /* 0x0000000100117882 */ /* 0x000fe20000000000 */
[----:B------:R-:W-:Y:S01]  /*2ea90*/  UMOV UR18, 0x6 ;  /* 0x0000000600127882 */ /* 0x000fe20000000000 */
[----:B------:R-:W-:Y:S01]  /*2eaa0*/  UMOV UR5, URZ ;  /* 0x000000ff00057c82 */ /* 0x000fe20008000000 */
[----:B------:R-:W-:Y:S01]  /*2eab0*/  UMOV UR6, URZ ;  /* 0x000000ff00067c82 */ /* 0x000fe20008000000 */
[----:B-1----:R-:W-:-:S05]  /*2eac0*/  UMOV UR9, URZ ;  /* 0x000000ff00097c82 */ /* 0x002fca0008000000 */
.L_x_12:
[----:B------:R-:W-:Y:S01]  /*2ead0*/  SHF.L.U32 R4, R4, 0x1f, RZ ;  /* 0x0000001f04047819 */ /* 0x000fe200000006ff */
[----:B------:R-:W-:-:S03]  /*2eae0*/  UIADD3 UR6, UPT, UPT, UR6, 0x1, URZ ;  /* 0x0000000106067890 */ /* 0x000fc6000fffe0ff */
[----:B------:R-:W1:Y:S01]  /*2eaf0*/  SYNCS.PHASECHK.TRANS64.TRYWAIT P3, [UR8], R4 ;  /* 0x00000004ff0075a7 */ /* 0x000e620008061108 */
[----:B------:R-:W-:-:S04]  /*2eb00*/  UISETP.GT.AND UP1, UPT, UR6, 0x5, UPT ;  /* 0x000000050600788c */ /* 0x000fc8000bf24270 */
[----:B------:R-:W-:-:S04]  /*2eb10*/  USEL UR6, UR6, URZ, !UP1 ;  /* 0x000000ff06067287 */ /* 0x000fc8000c800000 */
[----:B------:R-:W-:Y:S01]  /*2eb20*/  ULEA UR19, UR6, UR7, 0x11 ;  /* 0x0000000706137291 */ /* 0x000fe2000f8e88ff */
[----:B-1----:R-:W-:Y:S11]  /*2eb30*/  @!P3 BRA `(.L_x_10) ;  /* 0x0000012c00dcb947 */ /* 0x002ff60003800000 */
.L_x_18:
[----:B------:R-:W-:-:S04]  /*2eb40*/  DEPBAR.LE SB0, 0xa ;  /* 0x000082800000791a */ /* 0x000fc80000000000 */
[----:B------:R-:W-:Y:S06]  /*2eb50*/  BAR.SYNC.DEFER_BLOCKING 0x0 ;  /* 0x0000000000007b1d */ /* 0x000fec0000010000 */
[----:B------:R-:W-:Y:S04]  /*2eb60*/  STL [R1+0xbd4], R252 ;  /* 0x000bd4fc01007387 */ /* 0x000fe80000100800 */
[----:B------:R-:W-:Y:S04]  /*2eb70*/  STL [R1+0xbd0], R2 ;  /* 0x000bd00201007387 */ /* 0x000fe80000100800 */
[----:B------:R-:W1:Y:S04]  /*2eb80*/  LDSM.16.M88.4 R48, [R0+UR19+0x15000] ;  /* 0x015000130030783b */ /* 0x000e680008000200 */
[----:B------:R-:W2:Y:S04]  /*2eb90*/  LDSM.16.M88.4 R136, [R0+UR19+0x17000] ;  /* 0x017000130088783b */ /* 0x000ea80008000200 */
[----:B------:R-:W-:Y:S04]  /*2eba0*/  LDSM.16.M88.4 R8, [R0+UR19+0x1800] ;  /* 0x001800130008783b */ /* 0x000fe80008000200 */
[----:B------:R-:W3:Y:S04]  /*2ebb0*/  LDSM.16.M88.4 R12, [R0+UR19+0x3000] ;  /* 0x00300013000c783b */ /* 0x000ee80008000200 */
[----:B------:R-:W4:Y:S04]  /*2ebc0*/  LDSM.16.M88.4 R16, [R0+UR19+0x5000] ;  /* 0x005000130010783b */ /* 0x000f280008000200 */
[----:B------:R-:W4:Y:S04]  /*2ebd0*/  LDSM.16.M88.4 R96, [R0+UR19+0xd800] ;  /* 0x00d800130060783b */ /* 0x000f280008000200 */
[----:B------:R-:W4:Y:S04]  /*2ebe0*/  LDSM.16.M88.4 R168, [R0+UR19+0x1a000] ;  /* 0x01a0001300a8783b */ /* 0x000f280008000200 */
[----:B------:R-:W4:Y:S04]  /*2ebf0*/  LDSM.16.M88.4 R92, [R0+UR19+0xb800] ;  /* 0x00b80013005c783b */ /* 0x000f280008000200 */
[----:B------:R-:W4:Y:S04]  /*2ec00*/  LDSM.16.M88.4 R88, [R0+UR19+0x9800] ;  /* 0x009800130058783b */ /* 0x000f280008000200 */
[----:B------:R-:W4:Y:S04]  /*2ec10*/  LDSM.16.M88.4 R84, [R0+UR19+0x7800] ;  /* 0x007800130054783b */ /* 0x000f280008000200 */
[----:B-1----:R-:W-:Y:S01]  /*2ec20*/  STL [R1+0x4], R49 ;  /* 0x0000043101007387 */ /* 0x002fe20000100800 */
[----:B------:R-:W-:Y:S01]  /*2ec30*/  IMAD.MOV.U32 R178, RZ, RZ, R48 ;  /* 0x000000ffffb27224 */ /* 0x000fe200078e0030 */
[----:B------:R-:W-:Y:S01]  /*2ec40*/  MOV R68, R51 ;  /* 0x0000003300447202 */ /* 0x000fe20000000f00 */
[----:B------:R-:W-:Y:S01]  /*2ec50*/  IMAD.MOV.U32 R69, RZ, RZ, R50 ;  /* 0x000000ffff457224 */ /* 0x000fe200078e0032 */
[----:B--2---:R-:W-:Y:S01]  /*2ec60*/  STL [R1+0x44], R137 ;  /* 0x0000448901007387 */ /* 0x004fe20000100800 */
[----:B------:R-:W-:-:S03]  /*2ec70*/  IMAD.MOV.U32 R182, RZ, RZ, R136 ;  /* 0x000000ffffb67224 */ /* 0x000fc600078e0088 */
[----:B------:R-:W-:Y:S04]  /*2ec80*/  STL.64 [R1+0x48], R138 ;  /* 0x0000488a01007387 */ /* 0x000fe80000100a00 */
[----:B------:R-:W1:Y:S01]  /*2ec90*/  LDSM.16.M88.4 R136, [R0+UR19+0x17800] ;  /* 0x017800130088783b */ /* 0x000e620008000200 */
[----:B---3--:R-:W-:Y:S02]  /*2eca0*/  IMAD.MOV.U32 R142, RZ, RZ, R12 ;  /* 0x000000ffff8e7224 */ /* 0x008fe400078e000c */
[----:B----4-:R-:W-:Y:S01]  /*2ecb0*/  IMAD.MOV.U32 R146, RZ, RZ, R16 ;  /* 0x000000ffff927224 */ /* 0x010fe200078e0010 */
[----:B------:R-:W2:Y:S01]  /*2ecc0*/  LDSM.16.M88.4 R80, [R0+UR19+0x5800] ;  /* 0x005800130050783b */ /* 0x000ea20008000200 */
[----:B------:R-:W-:-:S03]  /*2ecd0*/  IMAD.MOV.U32 R163, RZ, RZ, R96 ;  /* 0x000000ffffa37224 */ /* 0x000fc600078e0060 */
[----:B------:R-:W3:Y:S01]  /*2ece0*/  LDSM.16.M88.4 R124, [R0+UR19+0xe000] ;  /* 0x00e00013007c783b */ /* 0x000ee20008000200 */
[----:B------:R-:W-:Y:S01]  /*2ecf0*/  IMAD.MOV.U32 R96, RZ, RZ, R168 ;  /* 0x000000ffff607224 */ /* 0x000fe200078e00a8 */
[----:B------:R-:W-:Y:S01]  /*2ed00*/  MOV R16, R170 ;  /* 0x000000aa00107202 */ /* 0x000fe20000000f00 */
[----:B------:R-:W-:Y:S01]  /*2ed10*/  IMAD.MOV.U32 R12, RZ, RZ, R171 ;  /* 0x000000ffff0c7224 */ /* 0x000fe200078e00ab */
[----:B------:R-:W4:Y:S01]  /*2ed20*/  LDSM.16.M88.4 R76, [R0+UR19+0x3800] ;  /* 0x00380013004c783b */ /* 0x000f220008000200 */
[----:B------:R-:W-:Y:S02]  /*2ed30*/  MOV R159, R92 ;  /* 0x0000005c009f7202 */ /* 0x000fe40000000f00 */
[----:B------:R-:W-:Y:S01]  /*2ed40*/  MOV R188, R96 ;  /* 0x0000006000bc7202 */ /* 0x000fe20000000f00 */
[----:B------:R-:W4:Y:S01]  /*2ed50*/  LDSM.16.M88.4 R72, [R0+UR19+0x2000] ;  /* 0x002000130048783b */ /* 0x000f220008000200 */
[----:B------:R-:W-:-:S03]  /*2ed60*/  IMAD.MOV.U32 R155, RZ, RZ, R88 ;  /* 0x000000ffff9b7224 */ /* 0x000fc600078e0058 */
[----:B------:R-:W-:Y:S01]  /*2ed70*/  LDSM.16.M88.4 R4, [R0+UR19] ;  /* 0x000000130004783b */ /* 0x000fe20008000200 */
[----:B------:R-:W-:-:S03]  /*2ed80*/  IMAD.MOV.U32 R151, RZ, RZ, R84 ;  /* 0x000000ffff977224 */ /* 0x000fc600078e0054 */
[----:B------:R-:W-:Y:S04]  /*2ed90*/  LDSM.16.M88.4 R132, [R0+UR19+0x800] ;  /* 0x000800130084783b */ /* 0x000fe80008000200 */
[----:B------:R-:W4:Y:S04]  /*2eda0*/  LDSM.16.M88.4 R244, [R0+UR19+0x2800] ;  /* 0x0028001300f4783b */ /* 0x000f280008000200 */
[----:B------:R-:W4:Y:S04]  /*2edb0*/  LDSM.16.M88.4 R36, [R0+UR19+0xf000] ;  /* 0x00f000130024783b */ /* 0x000f280008000200 */
[----:B------:R-:W-:Y:S01]  /*2edc0*/  LDSM.16.M88.4 R240, [R0+UR19+0x1000] ;  /* 0x0010001300f0783b */ /* 0x000fe20008000200 */
[----:B-1----:R-:W-:-:S03]  /*2edd0*/  IMAD.MOV.U32 R183, RZ, RZ, R136 ;  /* 0x000000ffffb77224 */ /* 0x002fc600078e0088 */
[----:B------:R-:W-:Y:S01]  /*2ede0*/  STL [R1+0x34], R137 ;  /* 0x0000348901007387 */ /* 0x000fe20000100800 */
[----:B--2---:R-:W-:-:S03]  /*2edf0*/  MOV R147, R80 ;  /* 0x0000005000937202 */ /* 0x004fc60000000f00 */
[----:B------:R-:W-:Y:S01]  /*2ee00*/  STL.64 [R1+0x38], R138 ;  /* 0x0000388a01007387 */ /* 0x000fe20000100a00 */
[----:B---3--:R-:W-:Y:S01]  /*2ee10*/  IMAD.MOV.U32 R164, RZ, RZ, R124 ;  /* 0x000000ffffa47224 */ /* 0x008fe200078e007c */
[----:B------:R-:W-:Y:S02]  /*2ee20*/  MOV R96, R126 ;  /* 0x0000007e00607202 */ /* 0x000fe40000000f00 */
[----:B------:R-:W1:Y:S01]  /*2ee30*/  LDSM.16.M88.4 R136, [R0+UR19+0x18000] ;  /* 0x018000130088783b */ /* 0x000e620008000200 */
[----:B----4-:R-:W-:-:S03]  /*2ee40*/  IMAD.MOV.U32 R143, RZ, RZ, R76 ;  /* 0x000000ffff8f7224 */ /* 0x010fc600078e004c */
[----:B------:R-:W2:Y:S01]  /*2ee50*/  LDSM.16.M88.4 R236, [R0+UR19+0x4800] ;  /* 0x0048001300ec783b */ /* 0x000ea20008000200 */
[----:B------:R-:W-:-:S03]  /*2ee60*/  IMAD.MOV.U32 R140, RZ, RZ, R72 ;  /* 0x000000ffff8c7224 */ /* 0x000fc600078e0048 */
[----:B------:R-:W3:Y:S04]  /*2ee70*/  LDSM.16.M88.4 R32, [R0+UR19+0xd000] ;  /* 0x00d000130020783b */ /* 0x000ee80008000200 */
[----:B------:R-:W4:Y:S04]  /*2ee80*/  LDSM.16.M88.4 R128, [R0+UR19+0xe800] ;  /* 0x00e800130080783b */ /* 0x000f280008000200 */
[----:B------:R-:W4:Y:S01]  /*2ee90*/  LDSM.16.M88.4 R232, [R0+UR19+0x4000] ;  /* 0x0040001300e8783b */ /* 0x000f220008000200 */
[----:B------:R-:W-:-:S03]  /*2eea0*/  MOV R141, R244 ;  /* 0x000000f4008d7202 */ /* 0x000fc60000000f00 */
[----:B------:R-:W4:Y:S01]  /*2eeb0*/  LDSM.16.M88.4 R224, [R0+UR19+0x6000] ;  /* 0x0060001300e0783b */ /* 0x000f220008000200 */
[----:B------:R-:W-:-:S03]  /*2eec0*/  IMAD.MOV.U32 R166, RZ, RZ, R36 ;  /* 0x000000ffffa67224 */ /* 0x000fc600078e0024 */
[----:B------:R-:W4:Y:S04]  /*2eed0*/  LDSM.16.M88.4 R228, [R0+UR19+0x6800] ;  /* 0x0068001300e4783b */ /* 0x000f280008000200 */
[----:B------:R-:W4:Y:S04]  /*2eee0*/  LDSM.16.M88.4 R28, [R0+UR19+0xb000] ;  /* 0x00b00013001c783b */ /* 0x000f280008000200 */
[----:B------:R-:W4:Y:S04]  /*2eef0*/  LDSM.16.M88.4 R216, [R0+UR19+0x8000] ;  /* 0x0080001300d8783b */ /* 0x000f280008000200 */
[----:B------:R-:W4:Y:S01]  /*2ef00*/  LDSM.16.M88.4 R220, [R0+UR19+0x8800] ;  /* 0x0088001300dc783b */ /* 0x000f220008000200 */
[----:B-1----:R-:W-:Y:S01]  /*2ef10*/  MOV R184, R136 ;  /* 0x0000008800b87202 */ /* 0x002fe20000000f00 */
[----:B------:R-:W-:-:S02]  /*2ef20*/  IMAD.MOV.U32 R71, RZ, RZ, R138 ;  /* 0x000000ffff477224 */ /* 0x000fc400078e008a */
[----:B------:R-:W-:Y:S01]  /*2ef30*/  STL [R1+0x24], R137 ;  /* 0x0000248901007387 */ /* 0x000fe20000100800 */
[----:B------:R-:W-:Y:S02]  /*2ef40*/  IMAD.MOV.U32 R70, RZ, RZ, R139 ;  /* 0x000000ffff467224 */ /* 0x000fe400078e008b */
[----:B--2---:R-:W-:Y:S01]  /*2ef50*/  IMAD.MOV.U32 R145, RZ, RZ, R236 ;  /* 0x000000ffff917224 */ /* 0x004fe200078e00ec */
[----:B------:R-:W1:Y:S01]  /*2ef60*/  LDSM.16.M88.4 R136, [R0+UR19+0x18800] ;  /* 0x018800130088783b */ /* 0x000e620008000200 */
[----:B---3--:R-:W-:-:S03]  /*2ef70*/  MOV R162, R32 ;  /* 0x0000002000a27202 */ /* 0x008fc60000000f00 */
[----:B------:R-:W2:Y:S01]  /*2ef80*/  LDSM.16.M88.4 R24, [R0+UR19+0x9000] ;  /* 0x009000130018783b */ /* 0x000ea20008000200 */
[----:B----4-:R-:W-:-:S03]  /*2ef90*/  MOV R165, R128 ;  /* 0x0000008000a57202 */ /* 0x010fc60000000f00 */
[----:B------:R-:W3:Y:S01]  /*2efa0*/  LDSM.16.M88.4 R212, [R0+UR19+0xa800] ;  /* 0x00a8001300d4783b */ /* 0x000ee20008000200 */
[----:B------:R-:W-:-:S03]  /*2efb0*/  MOV R144, R232 ;  /* 0x000000e800907202 */ /* 0x000fc60000000f00 */
[----:B------:R-:W4:Y:S01]  /*2efc0*/  LDSM.16.M88.4 R20, [R0+UR19+0x7000] ;  /* 0x007000130014783b */ /* 0x000f220008000200 */
[----:B------:R-:W-:-:S03]  /*2efd0*/  IMAD.MOV.U32 R148, RZ, RZ, R224 ;  /* 0x000000ffff947224 */ /* 0x000fc600078e00e0 */
[----:B------:R-:W4:Y:S01]  /*2efe0*/  LDSM.16.M88.4 R208, [R0+UR19+0xa000] ;  /* 0x00a0001300d0783b */ /* 0x000f220008000200 */
[----:B------:R-:W-:-:S03]  /*2eff0*/  IMAD.MOV.U32 R149, RZ, RZ, R228 ;  /* 0x000000ffff957224 */ /* 0x000fc600078e00e4 */
[----:B------:R-:W4:Y:S01]  /*2f000*/  LDSM.16.M88.4 R200, [R0+UR19+0xc000] ;  /* 0x00c0001300c8783b */ /* 0x000f220008000200 */
[----:B------:R-:W-:-:S03]  /*2f010*/  IMAD.MOV.U32 R158, RZ, RZ, R28 ;  /* 0x000000ffff9e7224 */ /* 0x000fc600078e001c */
[----:B------:R-:W4:Y:S01]  /*2f020*/  LDSM.16.M88.4 R204, [R0+UR19+0xc800] ;  /* 0x00c8001300cc783b */ /* 0x000f220008000200 */
[----:B------:R-:W-:-:S03]  /*2f030*/  IMAD.MOV.U32 R152, RZ, RZ, R216 ;  /* 0x000000ffff987224 */ /* 0x000fc600078e00d8 */
[----:B------:R-:W4:Y:S01]  /*2f040*/  LDSM.16.M88.4 R44, [R0+UR19+0x13000] ;  /* 0x01300013002c783b */ /* 0x000f220008000200 */
[----:B------:R-:W-:-:S03]  /*2f050*/  MOV R153, R220 ;  /* 0x000000dc00997202 */ /* 0x000fc60000000f00 */
[----:B------:R-:W4:Y:S04]  /*2f060*/  LDSM.16.M88.4 R100, [R0+UR19+0xf800] ;  /* 0x00f800130064783b */ /* 0x000f280008000200 */
[----:B------:R-:W4:Y:S04]  /*2f070*/  LDSM.16.M88.4 R116, [R0+UR19+0x10000] ;  /* 0x010000130074783b */ /* 0x000f280008000200 */
[----:B-1----:R-:W-:Y:S01]  /*2f080*/  STL [R1+0x14], R137 ;  /* 0x0000148901007387 */ /* 0x002fe20000100800 */
[----:B------:R-:W-:-:S03]  /*2f090*/  MOV R185, R136 ;  /* 0x0000008800b97202 */ /* 0x000fc60000000f00 */
[----:B------:R-:W-:Y:S01]  /*2f0a0*/  STL.64 [R1+0x18], R138 ;  /* 0x0000188a01007387 */ /* 0x000fe20000100a00 */
[----:B--2---:R-:W-:-:S03]  /*2f0b0*/  IMAD.MOV.U32 R154, RZ, RZ, R24 ;  /* 0x000000ffff9a7224 */ /* 0x004fc600078e0018 */
[----:B------:R-:W1:Y:S01]  /*2f0c0*/  LDSM.16.M88.4 R136, [R0+UR19+0x19000] ;  /* 0x019000130088783b */ /* 0x000e620008000200 */
[----:B---3--:R-:W-:-:S03]  /*2f0d0*/  IMAD.MOV.U32 R157, RZ, RZ, R212 ;  /* 0x000000ffff9d7224 */ /* 0x008fc600078e00d4 */
[----:B------:R-:W-:Y:S01]  /*2f0e0*/  LDSM.16.M88.4 R120, [R0+UR19+0x10800] ;  /* 0x010800130078783b */ /* 0x000fe20008000200 */
[----:B----4-:R-:W-:-:S03]  /*2f0f0*/  MOV R150, R20 ;  /* 0x0000001400967202 */ /* 0x010fc60000000f00 */
[----:B------:R-:W-:Y:S01]  /*2f100*/  LDSM.16.M88.4 R40, [R0+UR19+0x11000] ;  /* 0x011000130028783b */ /* 0x000fe20008000200 */
[----:B------:R-:W-:-:S03]  /*2f110*/  MOV R156, R208 ;  /* 0x000000d0009c7202 */ /* 0x000fc60000000f00 */
[----:B------:R-:W-:Y:S01]  /*2f120*/  LDSM.16.M88.4 R104, [R0+UR19+0x11800] ;  /* 0x011800130068783b */ /* 0x000fe20008000200 */
[----:B------:R-:W-:-:S03]  /*2f130*/  IMAD.MOV.U32 R160, RZ, RZ, R200 ;  /* 0x000000ffffa07224 */ /* 0x000fc600078e00c8 */
[----:B------:R-:W2:Y:S01]  /*2f140*/  LDSM.16.M88.4 R108, [R0+UR19+0x12000] ;  /* 0x01200013006c783b */ /* 0x000ea20008000200 */
[----:B------:R-:W-:-:S03]  /*2f150*/  IMAD.MOV.U32 R161, RZ, RZ, R204 ;  /* 0x000000ffffa17224 */ /* 0x000fc600078e00cc */
[----:B------:R-:W3:Y:S01]  /*2f160*/  LDSM.16.M88.4 R112, [R0+UR19+0x12800] ;  /* 0x012800130070783b */ /* 0x000ee20008000200 */
        /* <DEDUP_REMOVED lines=8> */
[----:B------:R-:W-:-:S03]  /*2f1f0*/  IMAD.MOV.U32 R186, RZ, RZ, R136 ;  /* 0x000000ffffba7224 */ /* 0x000fc600078e0088 */
[----:B------:R-:W-:Y:S04]  /*2f200*/  STL.64 [R1+0x88], R138 ;  /* 0x0000888a01007387 */ /* 0x000fe80000100a00 */
[----:B------:R-:W1:Y:S04]  /*2f210*/  LDSM.16.M88.4 R136, [R0+UR19+0x19800] ;  /* 0x019800130088783b */ /* 0x000e680008000200 */
[----:B------:R-:W1:Y:S04]  /*2f220*/  LDSM.16.M88.4 R48, [R0+UR19+0x16000] ;  /* 0x016000130030783b */ /* 0x000e680008000200 */
[----:B------:R-:W1:Y:S01]  /*2f230*/  LDSM.16.M88.4 R52, [R0+UR19+0x16800] ;  /* 0x016800130034783b */ /* 0x000e620008000200 */
[----:B--2---:R-:W-:Y:S01]  /*2f240*/  MOV R172, R108 ;  /* 0x0000006c00ac7202 */ /* 0x004fe20000000f00 */
[----:B---3--:R-:W-:-:S02]  /*2f250*/  IMAD.MOV.U32 R173, RZ, RZ, R112 ;  /* 0x000000ffffad7224 */ /* 0x008fc400078e0070 */
[----:B------:R-:W-:Y:S01]  /*2f260*/  IMAD.MOV.U32 R112, RZ, RZ, R68 ;  /* 0x000000ffff707224 */ /* 0x000fe200078e0044 */
[----:B----4-:R-:W-:Y:S01]  /*2f270*/  MOV R175, R56 ;  /* 0x0000003800af7202 */ /* 0x010fe20000000f00 */
[----:B------:R-:W-:Y:S01]  /*2f280*/  UIADD3 UR5, UPT, UPT, UR5, 0x1, URZ ;  /* 0x0000000105057890 */ /* 0x000fe2000fffe0ff */
[----:B------:R-:W-:Y:S02]  /*2f290*/  IMAD.MOV.U32 R56, RZ, RZ, R12 ;  /* 0x000000ffff387224 */ /* 0x000fe400078e000c */
[----:B------:R-:W-:Y:S01]  /*2f2a0*/  IMAD.MOV.U32 R176, RZ, RZ, R60 ;  /* 0x000000ffffb07224 */ /* 0x000fe200078e003c */
[----:B------:R-:W-:Y:S01]  /*2f2b0*/  MOV R108, R62 ;  /* 0x0000003e006c7202 */ /* 0x000fe20000000f00 */
[----:B------:R-:W-:Y:S02]  /*2f2c0*/  IMAD.MOV.U32 R68, RZ, RZ, R6 ;  /* 0x000000ffff447224 */ /* 0x000fe400078e0006 */
[----:B------:R-:W-:Y:S02]  /*2f2d0*/  IMAD.MOV.U32 R177, RZ, RZ, R64 ;  /* 0x000000ffffb17224 */ /* 0x000fe400078e0040 */
[----:B------:R-:W-:Y:S01]  /*2f2e0*/  IMAD.MOV.U32 R44, RZ, RZ, R63 ;  /* 0x000000ffff2c7224 */ /* 0x000fe200078e003f */
[----:B------:R-:W-:Y:S01]  /*2f2f0*/  MOV R179, R248 ;  /* 0x000000f800b37202 */ /* 0x000fe20000000f00 */
[----:B------:R-:W-:-:S02]  /*2f300*/  IMAD.MOV.U32 R6, RZ, RZ, R243 ;  /* 0x000000ffff067224 */ /* 0x000fc400078e00f3 */
[----:B------:R-:W-:Y:S02]  /*2f310*/  IMAD.MOV.U32 R12, RZ, RZ, R235 ;  /* 0x000000ffff0c7224 */ /* 0x000fe400078e00eb */
[----:B-1----:R-:W-:Y:S01]  /*2f320*/  IMAD.MOV.U32 R3, RZ, RZ, R139 ;  /* 0x000000ffff037224 */ /* 0x002fe200078e008b */
[----:B------:R1:W-:Y:S01]  /*2f330*/  STL [R1+0x74], R137 ;  /* 0x0000748901007387 */ /* 0x0003e20000100800 */
[----:B------:R-:W-:Y:S01]  /*2f340*/  IMAD.MOV.U32 R139, RZ, RZ, R8 ;  /* 0x000000ffff8b7224 */ /* 0x000fe200078e0008 */
[----:B------:R-:W-:Y:S01]  /*2f350*/  MOV R2, R138 ;  /* 0x0000008a00027202 */ /* 0x000fe20000000f00 */
[----:B------:R-:W-:Y:S01]  /*2f360*/  IMAD.MOV.U32 R8, RZ, RZ, R169 ;  /* 0x000000ffff087224 */ /* 0x000fe200078e00a9 */
[----:B------:R-:W-:Y:S01]  /*2f370*/  MOV R138, R240 ;  /* 0x000000f0008a7202 */ /* 0x000fe20000000f00 */
[----:B------:R-:W2:Y:S01]  /*2f380*/  LDSM.16.M88.4 R168, [R0+UR19+0x1a800] ;  /* 0x01a8001300a8783b */ /* 0x000ea20008000200 */
[----:B------:R-:W-:Y:S02]  /*2f390*/  IMAD.MOV.U32 R187, RZ, RZ, R136 ;  /* 0x000000ffffbb7224 */ /* 0x000fe400078e0088 */
[----:B------:R-:W-:Y:S01]  /*2f3a0*/  IMAD.MOV.U32 R136, RZ, RZ, R4 ;  /* 0x000000ffff887224 */ /* 0x000fe200078e0004 */
[----:B------:R-:W-:Y:S01]  /*2f3b0*/  MOV R4, R3 ;  /* 0x0000000300047202 */ /* 0x000fe20000000f00 */
[----:B-1----:R-:W-:-:S02]  /*2f3c0*/  IMAD.MOV.U32 R137, RZ, RZ, R132 ;  /* 0x000000ffff897224 */ /* 0x002fc400078e0084 */
[----:B------:R-:W-:Y:S02]  /*2f3d0*/  IMAD.MOV.U32 R132, RZ, RZ, R2 ;  /* 0x000000ffff847224 */ /* 0x000fe400078e0002 */
[----:B------:R-:W-:Y:S02]  /*2f3e0*/  IMAD.MOV.U32 R180, RZ, RZ, R48 ;  /* 0x000000ffffb47224 */ /* 0x000fe400078e0030 */
        /* <DEDUP_REMOVED lines=23> */
[----:B------:R-:W-:Y:S02]  /*2f560*/  IMAD.MOV.U32 R34, RZ, RZ, R39 ;  /* 0x000000ffff227224 */ /* 0x000fe400078e0027 */
[----:B------:R-:W-:Y:S01]  /*2f570*/  IMAD.MOV.U32 R27, RZ, RZ, R95 ;  /* 0x000000ffff1b7224 */ /* 0x000fe200078e005f */
[----:B------:R-:W-:Y:S01]  /*2f580*/  MOV R95, R98 ;  /* 0x00000062005f7202 */ /* 0x000fe20000000f00 */
[----:B------:R-:W-:Y:S01]  /*2f590*/  IMAD.MOV.U32 R39, RZ, RZ, R107 ;  /* 0x000000ffff277224 */ /* 0x000fe200078e006b */
[----:B--2---:R-:W-:Y:S01]  /*2f5a0*/  STL [R1+0x54], R169 ;  /* 0x000054a901007387 */ /* 0x004fe20000100800 */
[----:B------:R-:W-:Y:S01]  /*2f5b0*/  MOV R92, R168 ;  /* 0x000000a8005c7202 */ /* 0x000fe20000000f00 */
[----:B------:R-:W-:Y:S01]  /*2f5c0*/  IMAD.MOV.U32 R134, RZ, RZ, R241 ;  /* 0x000000ffff867224 */ /* 0x000fe200078e00f1 */
[----:B------:R-:W-:Y:S01]  /*2f5d0*/  MOV R107, R58 ;  /* 0x0000003a006b7202 */ /* 0x000fe20000000f00 */
[----:B------:R-:W-:Y:S01]  /*2f5e0*/  STL.64 [R1+0x58], R170 ;  /* 0x000058aa01007387 */ /* 0x000fe20000100a00 */
[----:B------:R-:W-:Y:S01]  /*2f5f0*/  MOV R98, R38 ;  /* 0x0000002600627202 */ /* 0x000fe20000000f00 */
[----:B------:R-:W-:Y:S01]  /*2f600*/  IMAD.MOV.U32 R189, RZ, RZ, R92 ;  /* 0x000000ffffbd7224 */ /* 0x000fe200078e005c */
[----:B------:R-:W-:Y:S01]  /*2f610*/  MOV R92, R202 ;  /* 0x000000ca005c7202 */ /* 0x000fe20000000f00 */
[----:B------:R-:W1:Y:S01]  /*2f620*/  LDSM.16.M88.4 R168, [R0+UR19+0x1b000] ;  /* 0x01b0001300a8783b */ /* 0x000e620008000200 */
[----:B------:R-:W-:-:S02]  /*2f630*/  IMAD.MOV.U32 R38, RZ, RZ, R43 ;  /* 0x000000ffff267224 */ /* 0x000fc400078e002b */
[----:B------:R-:W-:Y:S02]  /*2f640*/  IMAD.MOV.U32 R43, RZ, RZ, R59 ;  /* 0x000000ffff2b7224 */ /* 0x000fe400078e003b */
[----:B------:R-:W-:Y:S02]  /*2f650*/  IMAD.MOV.U32 R135, RZ, RZ, R9 ;  /* 0x000000ffff877224 */ /* 0x000fe400078e0009 */
[----:B------:R-:W-:Y:S01]  /*2f660*/  IMAD.MOV.U32 R9, RZ, RZ, R247 ;  /* 0x000000ffff097224 */ /* 0x000fe200078e00f7 */
[----:B-1----:R-:W-:Y:S01]  /*2f670*/  STL [R1+0xc4], R169 ;  /* 0x0000c4a901007387 */ /* 0x002fe20000100800 */
[----:B------:R-:W-:-:S03]  /*2f680*/  IMAD.MOV.U32 R88, RZ, RZ, R168 ;  /* 0x000000ffff587224 */ /* 0x000fc600078e00a8 */
[----:B------:R-:W-:Y:S01]  /*2f690*/  STL.64 [R1+0xc8], R170 ;  /* 0x0000c8aa01007387 */ /* 0x000fe20000100a00 */
[----:B------:R-:W-:Y:S01]  /*2f6a0*/  IMAD.MOV.U32 R190, RZ, RZ, R88 ;  /* 0x000000ffffbe7224 */ /* 0x000fe200078e0058 */
[----:B------:R-:W-:Y:S02]  /*2f6b0*/  MOV R88, R210 ;  /* 0x000000d200587202 */ /* 0x000fe40000000f00 */
[----:B------:R-:W1:Y:S04]  /*2f6c0*/  LDSM.16.M88.4 R168, [R0+UR19+0x1b800] ;  /* 0x01b8001300a8783b */ /* 0x000e680008000200 */
[----:B-1----:R-:W-:Y:S01]  /*2f6d0*/  STL [R1+0xb4], R169 ;  /* 0x0000b4a901007387 */ /* 0x002fe20000100800 */
[----:B------:R-:W-:-:S03]  /*2f6e0*/  IMAD.MOV.U32 R84, RZ, RZ, R168 ;  /* 0x000000ffff547224 */ /* 0x000fc600078e00a8 */
[----:B------:R-:W-:Y:S02]  /*2f6f0*/  STL.64 [R1+0xb8], R170 ;  /* 0x0000b8aa01007387 */ /* 0x000fe40000100a00 */
[----:B------:R-:W-:Y:S02]  /*2f700*/  MOV R191, R84 ;  /* 0x0000005400bf7202 */ /* 0x000fe40000000f00 */
[----:B------:R-:W1:Y:S01]  /*2f710*/  LDSM.16.M88.4 R168, [R0+UR19+0x1c000] ;  /* 0x01c0001300a8783b */ /* 0x000e620008000200 */
[----:B------:R-:W-:-:S03]  /*2f720*/  MOV R84, R218 ;  /* 0x000000da00547202 */ /* 0x000fc60000000f00 */
[----:B-1----:R-:W-:Y:S01]  /*2f730*/  STL [R1+0xa4], R169 ;  /* 0x0000a4a901007387 */ /* 0x002fe20000100800 */
[----:B------:R-:W-:Y:S01]  /*2f740*/  MOV R80, R168 ;  /* 0x000000a800507202 */ /* 0x000fe20000000f00 */
[----:B------:R-:W-:Y:S02]  /*2f750*/  IMAD.MOV.U32 R124, RZ, RZ, R170 ;  /* 0x000000ffff7c7224 */ /* 0x000fe400078e00aa */
[----:B------:R-:W-:Y:S02]  /*2f760*/  STL [R1+0xac], R171 ;  /* 0x0000acab01007387 */ /* 0x000fe40000100800 */
[----:B------:R-:W-:Y:S01]  /*2f770*/  IMAD.MOV.U32 R192, RZ, RZ, R80 ;  /* 0x000000ffffc07224 */ /* 0x000fe200078e0050 */
[----:B------:R-:W-:Y:S01]  /*2f780*/  MOV R80, R226 ;  /* 0x000000e200507202 */ /* 0x000fe20000000f00 */
[----:B------:R-:W1:Y:S04]  /*2f790*/  LDSM.16.M88.4 R168, [R0+UR19+0x1c800] ;  /* 0x01c8001300a8783b */ /* 0x000e680008000200 */
[----:B-1----:R-:W-:Y:S01]  /*2f7a0*/  STL [R1+0x94], R169 ;  /* 0x000094a901007387 */ /* 0x002fe20000100800 */
[----:B------:R-:W-:-:S03]  /*2f7b0*/  IMAD.MOV.U32 R76, RZ, RZ, R168 ;  /* 0x000000ffff4c7224 */ /* 0x000fc600078e00a8 */
[----:B------:R-:W-:Y:S01]  /*2f7c0*/  STL.64 [R1+0x98], R170 ;  /* 0x000098aa01007387 */ /* 0x000fe20000100a00 */
[----:B------:R-:W-:Y:S01]  /*2f7d0*/  IMAD.MOV.U32 R193, RZ, RZ, R76 ;  /* 0x000000ffffc17224 */ /* 0x000fe200078e004c */
[----:B------:R-:W-:Y:S02]  /*2f7e0*/  MOV R76, R234 ;  /* 0x000000ea004c7202 */ /* 0x000fe40000000f00 */
[----:B------:R-:W1:Y:S04]  /*2f7f0*/  LDSM.16.M88.4 R168, [R0+UR19+0x1d000] ;  /* 0x01d0001300a8783b */ /* 0x000e680008000200 */
[----:B-1----:R-:W-:Y:S01]  /*2f800*/  STL [R1+0x104], R169 ;  /* 0x000104a901007387 */ /* 0x002fe20000100800 */
[----:B------:R-:W-:Y:S01]  /*2f810*/  MOV R72, R168 ;  /* 0x000000a800487202 */ /* 0x000fe20000000f00 */
[----:B------:R-:W-:-:S02]  /*2f820*/  IMAD.MOV.U32 R252, RZ, RZ, R171 ;  /* 0x000000fffffc7224 */ /* 0x000fc400078e00ab */
[----:B------:R-:W-:Y:S01]  /*2f830*/  STL [R1+0x108], R170 ;  /* 0x000108aa01007387 */ /* 0x000fe20000100800 */
[----:B------:R-:W-:Y:S02]  /*2f840*/  MOV R194, R72 ;  /* 0x0000004800c27202 */ /* 0x000fe40000000f00 */
[----:B------:R-:W-:Y:S01]  /*2f850*/  MOV R72, R74 ;  /* 0x0000004a00487202 */ /* 0x000fe20000000f00 */
[----:B------:R-:W1:Y:S01]  /*2f860*/  LDSM.16.M88.4 R168, [R0+UR19+0x1d800] ;  /* 0x01d8001300a8783b */ /* 0x000e620008000200 */
[----:B------:R-:W-:Y:S01]  /*2f870*/  MOV R74, R14 ;  /* 0x0000000e004a7202 */ /* 0x000fe20000000f00 */
[----:B------:R-:W-:Y:S02]  /*2f880*/  IMAD.MOV.U32 R14, RZ, RZ, R19 ;  /* 0x000000ffff0e7224 */ /* 0x000fe400078e0013 */
[----:B------:R-:W-:Y:S01]  /*2f890*/  IMAD.MOV.U32 R19, RZ, RZ, R87 ;  /* 0x000000ffff137224 */ /* 0x000fe200078e0057 */
[----:B------:R-:W-:Y:S02]  /*2f8a0*/  MOV R87, R90 ;  /* 0x0000005a00577202 */ /* 0x000fe40000000f00 */
[----:B------:R-:W-:Y:S01]  /*2f8b0*/  MOV R90, R30 ;  /* 0x0000001e005a7202 */ /* 0x000fe20000000f00 */
[----:B------:R-:W-:-:S02]  /*2f8c0*/  IMAD.MOV.U32 R30, RZ, RZ, R35 ;  /* 0x000000ffff1e7224 */ /* 0x000fc400078e0023 */
[----:B------:R-:W-:Y:S01]  /*2f8d0*/  IMAD.MOV.U32 R35, RZ, RZ, R103 ;  /* 0x000000ffff237224 */ /* 0x000fe200078e0067 */
[----:B------:R-:W-:Y:S02]  /*2f8e0*/  MOV R103, R106 ;  /* 0x0000006a00677202 */ /* 0x000fe40000000f00 */
[----:B------:R-:W-:Y:S01]  /*2f8f0*/  MOV R106, R46 ;  /* 0x0000002e006a7202 */ /* 0x000fe20000000f00 */
[----:B-1----:R-:W-:Y:S01]  /*2f900*/  IMAD.MOV.U32 R36, RZ, RZ, R168 ;  /* 0x000000ffff247224 */ /* 0x002fe200078e00a8 */
[----:B------:R-:W-:Y:S01]  /*2f910*/  MOV R2, R169 ;  /* 0x000000a900027202 */ /* 0x000fe20000000f00 */
[----:B------:R-:W-:Y:S02]  /*2f920*/  IMAD.MOV.U32 R3, RZ, RZ, R170 ;  /* 0x000000ffff037224 */ /* 0x000fe400078e00aa */
[----:B------:R-:W-:Y:S02]  /*2f930*/  IMAD.MOV.U32 R244, RZ, RZ, R171 ;  /* 0x000000fffff47224 */ /* 0x000fe400078e00ab */
[----:B------:R-:W1:Y:S01]  /*2f940*/  LDSM.16.M88.4 R168, [R0+UR19+0x1e000] ;  /* 0x01e0001300a8783b */ /* 0x000e620008000200 */
[----:B------:R-:W-:Y:S01]  /*2f950*/  IMAD.MOV.U32 R195, RZ, RZ, R36 ;  /* 0x000000ffffc37224 */ /* 0x000fe200078e0024 */
[----:B------:R-:W-:-:S02]  /*2f960*/  MOV R46, R112 ;  /* 0x00000070002e7202 */ /* 0x000fc40000000f00 */
[----:B-1----:R-:W-:Y:S01]  /*2f970*/  MOV R32, R168 ;  /* 0x000000a800207202 */ /* 0x002fe20000000f00 */
[----:B------:R-:W-:Y:S01]  /*2f980*/  IMAD.MOV.U32 R240, RZ, RZ, R169 ;  /* 0x000000fffff07224 */ /* 0x000fe200078e00a9 */
[----:B------:R-:W-:Y:S01]  /*2f990*/  MOV R236, R171 ;  /* 0x000000ab00ec7202 */ /* 0x000fe20000000f00 */
[----:B------:R-:W-:Y:S02]  /*2f9a0*/  IMAD.MOV.U32 R128, RZ, RZ, R170 ;  /* 0x000000ffff807224 */ /* 0x000fe400078e00aa */
[----:B------:R-:W1:Y:S01]  /*2f9b0*/  LDSM.16.M88.4 R168, [R0+UR19+0x1e800] ;  /* 0x01e8001300a8783b */ /* 0x000e620008000200 */
[----:B------:R-:W-:Y:S02]  /*2f9c0*/  IMAD.MOV.U32 R196, RZ, RZ, R32 ;  /* 0x000000ffffc47224 */ /* 0x000fe400078e0020 */
[----:B------:R-:W-:Y:S02]  /*2f9d0*/  IMAD.MOV.U32 R112, RZ, RZ, R50 ;  /* 0x000000ffff707224 */ /* 0x000fe400078e0032 */
[----:B------:R-:W-:-:S02]  /*2f9e0*/  IMAD.MOV.U32 R62, RZ, RZ, R252 ;  /* 0x000000ffff3e7224 */ /* 0x000fc400078e00fc */
[----:B------:R-:W-:Y:S02]  /*2f9f0*/  IMAD.MOV.U32 R32, RZ, RZ, R127 ;  /* 0x000000ffff207224 */ /* 0x000fe400078e007f */
[----:B------:R-:W-:Y:S02]  /*2fa00*/  IMAD.MOV.U32 R36, RZ, RZ, R119 ;  /* 0x000000ffff247224 */ /* 0x000fe400078e0077 */
[----:B-1----:R-:W-:Y:S01]  /*2fa10*/  IMAD.MOV.U32 R28, RZ, RZ, R168 ;  /* 0x000000ffff1c7224 */ /* 0x002fe200078e00a8 */
[----:B------:R-:W-:Y:S01]  /*2fa20*/  MOV R228, R170 ;  /* 0x000000aa00e47202 */ /* 0x000fe20000000f00 */
[----:B------:R-:W-:Y:S02]  /*2fa30*/  IMAD.MOV.U32 R232, RZ, RZ, R169 ;  /* 0x000000ffffe87224 */ /* 0x000fe400078e00a9 */
[----:B------:R-:W-:Y:S01]  /*2fa40*/  IMAD.MOV.U32 R224, RZ, RZ, R171 ;  /* 0x000000ffffe07224 */ /* 0x000fe200078e00ab */
[----:B------:R-:W-:Y:S01]  /*2fa50*/  MOV R197, R28 ;  /* 0x0000001c00c57202 */ /* 0x000fe20000000f00 */
[----:B------:R-:W1:Y:S01]  /*2fa60*/  LDSM.16.M88.4 R168, [R0+UR19+0x1f000] ;  /* 0x01f0001300a8783b */ /* 0x000e620008000200 */
[----:B------:R-:W-:Y:S01]  /*2fa70*/  MOV R127, R3 ;  /* 0x00000003007f7202 */ /* 0x000fe20000000f00 */
[----:B------:R-:W-:-:S02]  /*2fa80*/  IMAD.MOV.U32 R119, RZ, RZ, R248 ;  /* 0x000000ffff777224 */ /* 0x000fc400078e00f8 */
[----:B------:R-:W-:Y:S02]  /*2fa90*/  IMAD.MOV.U32 R28, RZ, RZ, R203 ;  /* 0x000000ffff1c7224 */ /* 0x000fe400078e00cb */
[----:B-1----:R-:W-:Y:S01]  /*2faa0*/  IMAD.MOV.U32 R24, RZ, RZ, R168 ;  /* 0x000000ffff187224 */ /* 0x002fe200078e00a8 */
[----:B------:R-:W-:Y:S01]  /*2fab0*/  MOV R220, R169 ;  /* 0x000000a900dc7202 */ /* 0x000fe20000000f00 */
[----:B------:R-:W-:Y:S02]  /*2fac0*/  IMAD.MOV.U32 R216, RZ, RZ, R170 ;  /* 0x000000ffffd87224 */ /* 0x000fe400078e00aa */
[----:B------:R-:W-:Y:S02]  /*2fad0*/  IMAD.MOV.U32 R212, RZ, RZ, R171 ;  /* 0x000000ffffd47224 */ /* 0x000fe400078e00ab */
[----:B------:R-:W1:Y:S01]  /*2fae0*/  LDSM.16.M88.4 R168, [R0+UR19+0x1f800] ;  /* 0x01f8001300a8783b */ /* 0x000e620008000200 */
        /* <DEDUP_REMOVED lines=8> */
[----:B------:R-:W1:Y:S01]  /*2fb70*/  S2R R3, SR_TID.X ;  /* 0x0000000000037919 */ /* 0x000e620000002100 */
[----:B------:R-:W-:Y:S01]  /*2fb80*/  IMAD.MOV.U32 R170, RZ, RZ, R40 ;  /* 0x000000ffffaa7224 */ /* 0x000fe200078e0028 */
[----:B------:R-:W-:Y:S01]  /*2fb90*/  MOV R120, R16 ;  /* 0x0000001000787202 */ /* 0x000fe20000000f00 */
[----:B------:R-:W-:Y:S01]  /*2fba0*/  IMAD.MOV.U32 R171, RZ, RZ, R104 ;  /* 0x000000ffffab7224 */ /* 0x000fe200078e0068 */
[----:B------:R-:W-:Y:S01]  /*2fbb0*/  MOV R104, R110 ;  /* 0x0000006e00687202 */ /* 0x000fe20000000f00 */
[----:B------:R-:W-:-:S02]  /*2fbc0*/  IMAD.MOV.U32 R199, RZ, RZ, R20 ;  /* 0x000000ffffc77224 */ /* 0x000fc400078e0014 */
[----:B------:R-:W-:Y:S02]  /*2fbd0*/  IMAD.MOV.U32 R110, RZ, RZ, R48 ;  /* 0x000000ffff6e7224 */ /* 0x000fe400078e0030 */
[----:B------:R2:W-:Y:S01]  /*2fbe0*/  STTM.x64 tmem[UR11+0x100], R136 ;  /* 0x00010088000079ed */ /* 0x0005e2000834000b */
[----:B------:R-:W-:Y:S01]  /*2fbf0*/  MOV R48, R51 ;  /* 0x0000003300307202 */ /* 0x000fe20000000f00 */
[----:B------:R-:W-:Y:S01]  /*2fc00*/  IMAD.MOV.U32 R116, RZ, RZ, R71 ;  /* 0x000000ffff747224 */ /* 0x000fe200078e0047 */
[----:B------:R-:W-:Y:S01]  /*2fc10*/  MOV R71, R10 ;  /* 0x0000000a00477202 */ /* 0x000fe20000000f00 */
[----:B------:R-:W-:Y:S02]  /*2fc20*/  IMAD.MOV.U32 R10, RZ, RZ, R15 ;  /* 0x000000ffff0a7224 */ /* 0x000fe400078e000f */
        /* <DEDUP_REMOVED lines=9> */
[----:B------:R-:W-:Y:S02]  /*2fcc0*/  IMAD.MOV.U32 R42, RZ, RZ, R47 ;  /* 0x000000ffff2a7224 */ /* 0x000fe400078e002f */
[----:B------:R-:W-:Y:S02]  /*2fcd0*/  IMAD.MOV.U32 R20, RZ, RZ, R219 ;  /* 0x000000ffff147224 */ /* 0x000fe400078e00db */
[----:B--2---:R-:W-:Y:S01]  /*2fce0*/  IMAD.MOV.U32 R167, RZ, RZ, R105 ;  /* 0x000000ffffa77224 */ /* 0x004fe200078e0069 */
[----:B------:R-:W2:Y:S01]  /*2fcf0*/  LDL.LU R174, [R1+0x4] ;  /* 0x0000040001ae7983 */ /* 0x000ea20000300800 */
[----:B------:R-:W-:Y:S01]  /*2fd00*/  MOV R105, R114 ;  /* 0x0000007200697202 */ /* 0x000fe20000000f00 */
[----:B------:R-:W-:-:S02]  /*2fd10*/  IMAD.MOV.U32 R166, RZ, RZ, R41 ;  /* 0x000000ffffa67224 */ /* 0x000fc400078e0029 */
[----:B------:R-:W2:Y:S01]  /*2fd20*/  LDL.LU R178, [R1+0x44] ;  /* 0x0000440001b27983 */ /* 0x000ea20000300800 */
[----:B------:R-:W-:Y:S02]  /*2fd30*/  IMAD.MOV.U32 R41, RZ, RZ, R115 ;  /* 0x000000ffff297224 */ /* 0x000fe400078e0073 */
[----:B------:R-:W-:Y:S01]  /*2fd40*/  IMAD.MOV.U32 R164, RZ, RZ, R117 ;  /* 0x000000ffffa47224 */ /* 0x000fe200078e0075 */
[----:B------:R-:W3:Y:S01]  /*2fd50*/  LDL.LU R114, [R1+0x48] ;  /* 0x0000480001727983 */ /* 0x000ee20000300800 */
[----:B------:R-:W-:Y:S02]  /*2fd60*/  IMAD.MOV.U32 R169, RZ, RZ, R113 ;  /* 0x000000ffffa97224 */ /* 0x000fe400078e0071 */
[----:B------:R-:W-:Y:S01]  /*2fd70*/  IMAD.MOV.U32 R165, RZ, RZ, R121 ;  /* 0x000000ffffa57224 */ /* 0x000fe200078e0079 */
[----:B------:R-:W4:Y:S01]  /*2fd80*/  LDL.LU R50, [R1+0x4c] ;  /* 0x00004c0001327983 */ /* 0x000f220000300800 */
[----:B------:R-:W-:Y:S02]  /*2fd90*/  IMAD.MOV.U32 R171, RZ, RZ, R57 ;  /* 0x000000ffffab7224 */ /* 0x000fe400078e0039 */
[----:B------:R-:W-:Y:S01]  /*2fda0*/  IMAD.MOV.U32 R163, RZ, RZ, R101 ;  /* 0x000000ffffa37224 */ /* 0x000fe200078e0065 */
[----:B------:R-:W2:Y:S01]  /*2fdb0*/  LDL.LU R179, [R1+0x34] ;  /* 0x0000340001b37983 */ /* 0x000ea20000300800 */
[----:B------:R-:W-:Y:S01]  /*2fdc0*/  IMAD.MOV.U32 R177, RZ, RZ, R53 ;  /* 0x000000ffffb17224 */ /* 0x000fe200078e0035 */
[----:B------:R-:W-:Y:S01]  /*2fdd0*/  MOV R101, R122 ;  /* 0x0000007a00657202 */ /* 0x000fe20000000f00 */
[----:B------:R-:W-:Y:S01]  /*2fde0*/  IMAD.MOV.U32 R162, RZ, RZ, R37 ;  /* 0x000000ffffa27224 */ /* 0x000fe200078e0025 */
[----:B------:R-:W3:Y:S01]  /*2fdf0*/  LDL.LU R115, [R1+0x38] ;  /* 0x0000380001737983 */ /* 0x000ee20000300800 */
[----:B------:R-:W-:-:S02]  /*2fe00*/  IMAD.MOV.U32 R113, RZ, RZ, R54 ;  /* 0x000000ffff717224 */ /* 0x000fc400078e0036 */
        /* <DEDUP_REMOVED lines=28> */
[----:B------:R-:W-:Y:S01]  /*2ffd0*/  IMAD.MOV.U32 R144, RZ, RZ, R225 ;  /* 0x000000ffff907224 */ /* 0x000fe200078e00e1 */
[----:B------:R-:W-:Y:S01]  /*2ffe0*/  MOV R81, R230 ;  /* 0x000000e600517202 */ /* 0x000fe20000000f00 */
[----:B------:R-:W-:Y:S01]  /*2fff0*/  IMAD.MOV.U32 R145, RZ, RZ, R229 ;  /* 0x000000ffff917224 */ /* 0x000fe200078e00e5 */
[----:B------:R-:W2:Y:S01]  /*30000*/  LDL.LU R183, [R1+0x74] ;  /* 0x0000740001b77983 */ /* 0x000ea20000300800 */
        /* <DEDUP_REMOVED lines=16> */
[----:B------:R-:W3:Y:S01]  /*30110*/  LDL.LU R122, [R1+0xc8] ;  /* 0x0000c800017a7983 */ /* 0x000ee20000300800 */
[----:B------:R-:W-:Y:S01]  /*30120*/  IMAD.MOV.U32 R156, RZ, RZ, R201 ;  /* 0x000000ffff9c7224 */ /* 0x000fe200078e00c9 */
[----:B------:R-:W-:Y:S01]  /*30130*/  MOV R93, R206 ;  /* 0x000000ce005d7202 */ /* 0x000fe20000000f00 */
[----:B------:R-:W-:Y:S01]  /*30140*/  IMAD.MOV.U32 R157, RZ, RZ, R205 ;  /* 0x000000ffff9d7224 */ /* 0x000fe200078e00cd */
[----:B------:R-:W4:Y:S01]  /*30150*/  LDL.LU R58, [R1+0xcc] ;  /* 0x0000cc00013a7983 */ /* 0x000f220000300800 */
[----:B------:R-:W-:-:S02]  /*30160*/  IMAD.MOV.U32 R161, RZ, RZ, R129 ;  /* 0x000000ffffa17224 */ /* 0x000fc400078e0081 */
[----:B------:R-:W-:Y:S01]  /*30170*/  IMAD.MOV.U32 R33, RZ, RZ, R131 ;  /* 0x000000ffff217224 */ /* 0x000fe200078e0083 */
[----:B------:R-:W2:Y:S01]  /*30180*/  LDL.LU R187, [R1+0xb4] ;  /* 0x0000b40001bb7983 */ /* 0x000ea20000300800 */
[----:B------:R-:W-:Y:S01]  /*30190*/  IMAD.MOV.U32 R168, RZ, RZ, R109 ;  /* 0x000000ffffa87224 */ /* 0x000fe200078e006d */
[----:B------:R-:W-:Y:S01]  /*301a0*/  MOV R109, R66 ;  /* 0x00000042006d7202 */ /* 0x000fe20000000f00 */
[----:B------:R-:W-:Y:S01]  /*301b0*/  IMAD.MOV.U32 R170, RZ, RZ, R45 ;  /* 0x000000ffffaa7224 */ /* 0x000fe200078e002d */
[----:B------:R-:W3:Y:S01]  /*301c0*/  LDL.LU R123, [R1+0xb8] ;  /* 0x0000b800017b7983 */ /* 0x000ee20000300800 */
[----:B------:R-:W-:Y:S02]  /*301d0*/  IMAD.MOV.U32 R173, RZ, RZ, R65 ;  /* 0x000000ffffad7224 */ /* 0x000fe400078e0041 */
[----:B------:R-:W-:Y:S01]  /*301e0*/  IMAD.MOV.U32 R175, RZ, RZ, R249 ;  /* 0x000000ffffaf7224 */ /* 0x000fe200078e00f9 */
[----:B------:R-:W4:Y:S01]  /*301f0*/  LDL.LU R59, [R1+0xbc] ;  /* 0x0000bc00013b7983 */ /* 0x000f220000300800 */
[----:B------:R-:W-:-:S02]  /*30200*/  IMAD.MOV.U32 R192, RZ, RZ, R240 ;  /* 0x000000ffffc07224 */ /* 0x000fc400078e00f0 */
[----:B------:R-:W-:Y:S01]  /*30210*/  IMAD.MOV.U32 R193, RZ, RZ, R232 ;  /* 0x000000ffffc17224 */ /* 0x000fe200078e00e8 */
[----:B------:R-:W2:Y:S01]  /*30220*/  LDL.LU R188, [R1+0xa4] ;  /* 0x0000a40001bc7983 */ /* 0x000ea20000300800 */
[----:B------:R-:W-:Y:S02]  /*30230*/  IMAD.MOV.U32 R194, RZ, RZ, R220 ;  /* 0x000000ffffc27224 */ /* 0x000fe400078e00dc */
[----:B------:R-:W-:Y:S01]  /*30240*/  IMAD.MOV.U32 R195, RZ, RZ, R208 ;  /* 0x000000ffffc37224 */ /* 0x000fe200078e00d0 */
[----:B------:R-:W4:Y:S01]  /*30250*/  LDL.LU R60, [R1+0xac] ;  /* 0x0000ac00013c7983 */ /* 0x000f220000300800 */
[----:B------:R-:W-:Y:S01]  /*30260*/  IMAD.MOV.U32 R45, RZ, RZ, R67 ;  /* 0x000000ffff2d7224 */ /* 0x000fe200078e0043 */
[----:B------:R-:W-:Y:S01]  /*30270*/  MOV R47, R251 ;  /* 0x000000fb002f7202 */ /* 0x000fe20000000f00 */
[----:B------:R-:W-:Y:S01]  /*30280*/  IMAD.MOV.U32 R111, RZ, RZ, R250 ;  /* 0x000000ffff6f7224 */ /* 0x000fe200078e00fa */
[----:B------:R-:W2:Y:S01]  /*30290*/  LDL.LU R189, [R1+0x94] ;  /* 0x0000940001bd7983 */ /* 0x000ea20000300800 */
[----:B------:R-:W-:-:S02]  /*302a0*/  IMAD.MOV.U32 R55, RZ, RZ, R64 ;  /* 0x000000ffff377224 */ /* 0x000fc400078e0040 */
        /* <DEDUP_REMOVED lines=8> */
[----:B------:R-:W-:-:S03]  /*30330*/  IMAD.MOV.U32 R29, RZ, RZ, R207 ;  /* 0x000000ffff1d7224 */ /* 0x000fc600078e00cf */
[----:B------:R-:W3:Y:S04]  /*30340*/  LDL.LU R126, [R1+0x108] ;  /* 0x00010800017e7983 */ /* 0x000ee80000300800 */
[----:B------:R1:W5:Y:S04]  /*30350*/  LDL.LU R252, [R1+0xbd4] ;  /* 0x000bd40001fc7983 */ /* 0x0003680000300800 */
[----:B------:R1:W5:Y:S01]  /*30360*/  LDL.LU R2, [R1+0xbd0] ;  /* 0x000bd00001027983 */ /* 0x0003620000300800 */
[----:B------:R-:W-:Y:S01]  /*30370*/  IMAD.MOV.U32 R129, RZ, RZ, R228 ;  /* 0x000000ffff817224 */ /* 0x000fe200078e00e4 */
[----:B------:R-:W-:Y:S01]  /*30380*/  MOV R64, R236 ;  /* 0x000000ec00407202 */ /* 0x000fe20000000f00 */
[----:B------:R-:W-:Y:S01]  /*30390*/  IMAD.MOV.U32 R131, RZ, RZ, R204 ;  /* 0x000000ffff837224 */ /* 0x000fe200078e00cc */
[----:B------:R-:W-:Y:S01]  /*303a0*/  MOV R65, R224 ;  /* 0x000000e000417202 */ /* 0x000fe20000000f00 */
[----:B------:R-:W-:Y:S01]  /*303b0*/  IMAD.MOV.U32 R63, RZ, RZ, R244 ;  /* 0x000000ffff3f7224 */ /* 0x000fe200078e00f4 */
[----:B------:R-:W-:-:S02]  /*303c0*/  MOV R66, R212 ;  /* 0x000000d400427202 */ /* 0x000fc40000000f00 */
[----:B------:R-:W-:Y:S01]  /*303d0*/  MOV R67, R200 ;  /* 0x000000c800437202 */ /* 0x000fe20000000f00 */
[----:B------:R-:W-:Y:S02]  /*303e0*/  UISETP.GT.AND UP1, UPT, UR5, 0x6, UPT ;  /* 0x000000060500788c */ /* 0x000fe4000bf24270 */
[----:B------:R-:W-:Y:S02]  /*303f0*/  ULEA UR8, UR17, UR7, 0x3 ;  /* 0x0000000711087291 */ /* 0x000fe4000f8e18ff */
[----:B------:R-:W-:Y:S02]  /*30400*/  USEL UR5, UR5, URZ, !UP1 ;  /* 0x000000ff05057287 */ /* 0x000fe4000c800000 */
[----:B------:R-:W-:Y:S01]  /*30410*/  UIADD3 UR8, UPT, UPT, UR8, 0xdc000, URZ ;  /* 0x000dc00008087890 */ /* 0x000fe2000fffe0ff */
[----:B------:R-:W-:Y:S01]  /*30420*/  UMOV UR4, UR9 ;  /* 0x0000000900047c82 */ /* 0x000fe20008000000 */
[----:B-1----:R-:W-:Y:S01]  /*30430*/  LOP3.LUT R3, R3, 0x7f, RZ, 0xc0, !PT ;  /* 0x0000007f03037812 */ /* 0x002fe200078ec0ff */
[----:B--2---:R1:W-:Y:S01]  /*30440*/  STTM.x64 tmem[UR11+0x140], R132 ;  /* 0x00014084000079ed */ /* 0x0043e2000834000b */
[----:B---3--:R1:W-:Y:S01]  /*30450*/  STTM.x64 tmem[UR11+0x180], R68 ;  /* 0x00018044000079ed */ /* 0x0083e2000834000b */
[----:B----4-:R1:W-:Y:S01]  /*30460*/  STTM.x64 tmem[UR11+0x1c0], R4 ;  /* 0x0001c004000079ed */ /* 0x0103e2000834000b */
[----:B------:R-:W2:Y:S02]  /*30470*/  FENCE.VIEW.ASYNC.T ;  /* 0x00000000000073c6 */ /* 0x000ea40000000200 */
[----:B--2---:R-:W-:Y:S06]  /*30480*/  BAR.SYNC.DEFER_BLOCKING 0x0 ;  /* 0x0000000000007b1d */ /* 0x004fec0000010000 */
[----:B------:R-:W-:Y:S05]  /*30490*/  @P2 BRA `(.L_x_11) ;  /* 0x0000000800502947 */ /* 0x000fea0003800000 */
[----:B------:R-:W-:Y:S01]  /*304a0*/  ULEA UR26, UR5, UR7, 0xe ;  /* 0x00000007051a7291 */ /* 0x000fe2000f8e70ff */
[----:B-1----:R-:W-:Y:S01]  /*304b0*/  MOV.SPILL R4, UR13 ;  /* 0x0000000d00047c02 */ /* 0x002fe20009000f00 */
[----:B------:R-:W-:Y:S01]  /*304c0*/  UMOV UR27, URZ ;  /* 0x000000ff001b7c82 */ /* 0x000fe20008000000 */
[----:B------:R-:W-:Y:S01]  /*304d0*/  UIADD3 UR77, UPT, UPT, UR10, 0x108, URZ ;  /* 0x000001080a4d7890 */ /* 0x000fe2000fffe0ff */
[----:B------:R-:W-:Y:S01]  /*304e0*/  MOV.SPILL R5, UR12 ;  /* 0x0000000c00057c02 */ /* 0x000fe20009000f00 */
[----:B------:R-:W-:Y:S02]  /*304f0*/  UIADD3 UR26, UPT, UPT, UR26, 0xc0000, URZ ;  /* 0x000c00001a1a7890 */ /* 0x000fe4000fffe0ff */
[----:B------:R-:W-:Y:S02]  /*30500*/  UIADD3 UR35, UPT, UPT, UR10, 0x110, URZ ;  /* 0x000001100a237890 */ /* 0x000fe4000fffe0ff */
[----:B------:R-:W-:Y:S01]  /*30510*/  USHF.R.U32.HI UR26, URZ, 0x4, UR26 ;  /* 0x00000004ff1a7899 */ /* 0x000fe2000801161a */
[----:B------:R-:W-:Y:S01]  /*30520*/  UMOV UR38, 0x0 ;  /* 0x0000000000267882 */ /* 0x000fe20000000000 */
[----:B------:R-:W-:-:S02]  /*30530*/  UMOV UR39, 0x8100910 ;  /* 0x0810091000277882 */ /* 0x000fc40000000000 */
[----:B------:R-:W-:Y:S01]  /*30540*/  USGXT.U32 UR26, UR26, 0xe ;  /* 0x0000000e1a1a789a */ /* 0x000fe20008000000 */
[----:B------:R-:W-:Y:S01]  /*30550*/  UMOV UR60, 0x0 ;  /* 0x00000000003c7882 */ /* 0x000fe20000000000 */
[----:B------:R-:W-:Y:S02]  /*30560*/  UMOV UR61, 0x8100910 ;  /* 0x08100910003d7882 */ /* 0x000fe40000000000 */
[----:B------:R-:W-:Y:S01]  /*30570*/  UIADD3 UR28, UP1, UPT, UR26, 0x2, URZ ;  /* 0x000000021a1c7890 */ /* 0x000fe2000ff3e0ff */
[----:B------:R-:W-:Y:S01]  /*30580*/  UMOV UR58, 0x0 ;  /* 0x00000000003a7882 */ /* 0x000fe20000000000 */
[----:B------:R-:W-:Y:S02]  /*30590*/  UMOV UR59, 0x8100910 ;  /* 0x08100910003b7882 */ /* 0x000fe40000000000 */
[----:B------:R-:W-:Y:S02]  /*305a0*/  UIADD3.X UR29, UPT, UPT, UR27, 0x40004040, URZ, UP1, !UPT ;  /* 0x400040401b1d7890 */ /* 0x000fe40008ffe4ff */
[----:B------:R-:W-:-:S02]  /*305b0*/  UIADD3 UR30, UP1, UPT, UR28, 0x2, URZ ;  /* 0x000000021c1e7890 */ /* 0x000fc4000ff3e0ff */
[----:B------:R-:W-:Y:S02]  /*305c0*/  UIADD3 UR32, UP2, UPT, UR28, 0x4, URZ ;  /* 0x000000041c207890 */ /* 0x000fe4000ff5e0ff */
[----:B------:R-:W-:Y:S01]  /*305d0*/  UIADD3.X UR31, UPT, UPT, UR29, URZ, URZ, UP1, !UPT ;  /* 0x000000ff1d1f7290 */ /* 0x000fe20008ffe4ff */
[----:B------:R-:W-:Y:S01]  /*305e0*/  UMOV UR27, 0x40004040 ;  /* 0x40004040001b7882 */ /* 0x000fe20000000000 */
[----:B------:R-:W-:Y:S01]  /*305f0*/  UIADD3 UR34, UP1, UPT, UR28, 0x1fe, URZ ;  /* 0x000001fe1c227890 */ /* 0x000fe2000ff3e0ff */
[----:B------:R-:W-:Y:S01]  /*30600*/  UTCHMMA tmem[UR16], gdesc[UR26], tmem[UR10], tmem[UR38], idesc[UR39], UPT ;  /* 0x00ff261a100079ea */ /* 0x000fe2000b80000a */
[----:B------:R-:W-:Y:S02]  /*30610*/  UIADD3 UR37, UPT, UPT, UR10, 0x118, URZ ;  /* 0x000001180a257890 */ /* 0x000fe4000fffe0ff */
[----:B------:R-:W-:Y:S01]  /*30620*/  UTCHMMA tmem[UR77], gdesc[UR28], tmem[UR10], tmem[UR60], idesc[UR61], UPT ;  /* 0x00ff3c1c4d0079ea */ /* 0x000fe2000b80000a */
[----:B------:R-:W-:Y:S02]  /*30630*/  UIADD3.X UR33, UPT, UPT, UR29, URZ, URZ, UP2, !UPT ;  /* 0x000000ff1d217290 */ /* 0x000fe400097fe4ff */
[----:B------:R1:W-:Y:S01]  /*30640*/  UTCHMMA tmem[UR35], gdesc[UR30], tmem[UR10], tmem[UR58], idesc[UR59], UPT ;  /* 0x00ff3a1e230079ea */ /* 0x0003e2000b80000a */
[----:B------:R-:W-:Y:S01]  /*30650*/  UIADD3 UR36, UP2, UPT, UR28, 0x200, URZ ;  /* 0x000002001c247890 */ /* 0x000fe2000ff5e0ff */
[----:B------:R-:W-:Y:S01]  /*30660*/  UMOV UR56, 0x0 ;  /* 0x0000000000387882 */ /* 0x000fe20000000000 */
[----:B------:R-:W-:Y:S01]  /*30670*/  UMOV UR57, 0x8100910 ;  /* 0x0810091000397882 */ /* 0x000fe20000000000 */
[----:B------:R-:W-:-:S03]  /*30680*/  UIADD3 UR74, UPT, UPT, UR10, 0x120, URZ ;  /* 0x000001200a4a7890 */ /* 0x000fc6000fffe0ff */
[----:B------:R2:W-:Y:S01]  /*30690*/  UTCHMMA tmem[UR37], gdesc[UR32], tmem[UR10], tmem[UR56], idesc[UR57], UPT ;  /* 0x00ff3820250079ea */ /* 0x0005e2000b80000a */
[----:B------:R-:W-:Y:S02]  /*306a0*/  UIADD3 UR9, UPT, UPT, UR10, 0x128, URZ ;  /* 0x000001280a097890 */ /* 0x000fe4000fffe0ff */
[----:B-1----:R-:W-:Y:S02]  /*306b0*/  UIADD3.X UR35, UPT, UPT, UR29, URZ, URZ, UP1, !UPT ;  /* 0x000000ff1d237290 */ /* 0x002fe40008ffe4ff */
[----:B------:R-:W-:Y:S02]  /*306c0*/  UIADD3 UR38, UP1, UPT, UR28, 0x202, URZ ;  /* 0x000002021c267890 */ /* 0x000fe4000ff3e0ff */
[----:B------:R-:W-:Y:S02]  /*306d0*/  UIADD3 UR22, UPT, UPT, UR10, 0x130, URZ ;  /* 0x000001300a167890 */ /* 0x000fe4000fffe0ff */
[----:B------:R-:W-:Y:S02]  /*306e0*/  UIADD3.X UR39, UPT, UPT, UR29, URZ, URZ, UP1, !UPT ;  /* 0x000000ff1d277290 */ /* 0x000fe40008ffe4ff */
[----:B------:R-:W-:-:S02]  /*306f0*/  UIADD3 UR60, UP1, UPT, UR28, 0x204, URZ ;  /* 0x000002041c3c7890 */ /* 0x000fc4000ff3e0ff */
[----:B--2---:R-:W-:Y:S02]  /*30700*/  UIADD3.X UR37, UPT, UPT, UR29, URZ, URZ, UP2, !UPT ;  /* 0x000000ff1d257290 */ /* 0x004fe400097fe4ff */
[----:B------:R-:W-:Y:S02]  /*30710*/  UIADD3 UR23, UPT, UPT, UR10, 0x138, URZ ;  /* 0x000001380a177890 */ /* 0x000fe4000fffe0ff */
[----:B------:R-:W-:Y:S02]  /*30720*/  UIADD3.X UR61, UPT, UPT, UR29, URZ, URZ, UP1, !UPT ;  /* 0x000000ff1d3d7290 */ /* 0x000fe40008ffe4ff */
[----:B------:R-:W-:Y:S02]  /*30730*/  UIADD3 UR24, UPT, UPT, UR10, 0x40, URZ ;  /* 0x000000400a187890 */ /* 0x000fe4000fffe0ff */
[----:B------:R-:W-:Y:S02]  /*30740*/  UIADD3 UR25, UPT, UPT, UR10, 0x140, URZ ;  /* 0x000001400a197890 */ /* 0x000fe4000fffe0ff */
[----:B------:R-:W-:-:S02]  /*30750*/  UIADD3 UR62, UPT, UPT, UR10, 0x40, URZ ;  /* 0x000000400a3e7890 */ /* 0x000fc4000fffe0ff */
[----:B------:R-:W-:Y:S02]  /*30760*/  UIADD3 UR63, UPT, UPT, UR10, 0x148, URZ ;  /* 0x000001480a3f7890 */ /* 0x000fe4000fffe0ff */
        /* <DEDUP_REMOVED lines=24> */
[----:B------:R-:W-:Y:S01]  /*308f0*/  UIADD3 UR75, UPT, UPT, UR10, 0x40, URZ ;  /* 0x000000400a4b7890 */ /* 0x000fe2000fffe0ff */
[----:B------:R-:W-:Y:S01]  /*30900*/  UTCHMMA tmem[UR25], gdesc[UR26], tmem[UR24], tmem[UR48], idesc[UR49], UPT ;  /* 0x00ff301a190079ea */ /* 0x000fe2000b800018 */
        /* <DEDUP_REMOVED lines=13> */
[----:B-1----:R-:W-:Y:S01]  /*309e0*/  UIADD3 UR40, UPT, UPT, UR10, 0x80, URZ ;  /* 0x000000800a287890 */ /* 0x002fe2000fffe0ff */
[----:B------:R1:W-:Y:S01]  /*309f0*/  UTCHMMA tmem[UR67], gdesc[UR32], tmem[UR66], tmem[UR54], idesc[UR55], UPT ;  /* 0x00ff3620430079ea */ /* 0x0003e2000b800042 */
[----:B------:R-:W-:Y:S01]  /*30a00*/  UIADD3 UR41, UPT, UPT, UR10, 0x190, URZ ;  /* 0x000001900a297890 */ /* 0x000fe2000fffe0ff */
[----:B------:R-:W-:Y:S01]  /*30a10*/  UMOV UR12, 0x0 ;  /* 0x00000000000c7882 */ /* 0x000fe20000000000 */
[----:B------:R-:W-:Y:S01]  /*30a20*/  UMOV UR13, 0x8100910 ;  /* 0x08100910000d7882 */ /* 0x000fe20000000000 */
[----:B--2---:R-:W-:Y:S01]  /*30a30*/  UIADD3 UR9, UPT, UPT, UR10, 0x80, URZ ;  /* 0x000000800a097890 */ /* 0x004fe2000fffe0ff */
[----:B------:R2:W-:Y:S01]  /*30a40*/  UTCHMMA tmem[UR69], gdesc[UR34], tmem[UR68], tmem[UR12], idesc[UR13], UPT ;  /* 0x00ff0c22450079ea */ /* 0x0005e2000b800044 */
[----:B------:R-:W-:Y:S01]  /*30a50*/  UIADD3 UR43, UPT, UPT, UR10, 0x198, URZ ;  /* 0x000001980a2b7890 */ /* 0x000fe2000fffe0ff */
[----:B------:R1:W-:Y:S01]  /*30a60*/  UTCHMMA tmem[UR71], gdesc[UR36], tmem[UR70], tmem[UR44], idesc[UR45], UPT ;  /* 0x00ff2c24470079ea */ /* 0x0003e2000b800046 */
[----:B------:R-:W-:Y:S01]  /*30a70*/  UIADD3 UR42, UPT, UPT, UR10, 0x80, URZ ;  /* 0x000000800a2a7890 */ /* 0x000fe2000fffe0ff */
[----:B------:R1:W-:Y:S01]  /*30a80*/  UTCHMMA tmem[UR73], gdesc[UR38], tmem[UR72], tmem[UR44], idesc[UR45], UPT ;  /* 0x00ff2c26490079ea */ /* 0x0003e2000b800048 */
[----:B---3--:R-:W-:Y:S01]  /*30a90*/  UIADD3 UR47, UPT, UPT, UR10, 0x1a0, URZ ;  /* 0x000001a00a2f7890 */ /* 0x008fe2000fffe0ff */
[----:B------:R-:W-:Y:S01]  /*30aa0*/  UTCHMMA tmem[UR76], gdesc[UR60], tmem[UR75], tmem[UR44], idesc[UR45], UPT ;  /* 0x00ff2c3c4c0079ea */ /* 0x000fe2000b80004b */
[----:B------:R-:W-:Y:S01]  /*30ab0*/  UIADD3 UR46, UPT, UPT, UR10, 0x80, URZ ;  /* 0x000000800a2e7890 */ /* 0x000fe2000fffe0ff */
[----:B------:R-:W-:Y:S01]  /*30ac0*/  UTCHMMA tmem[UR58], gdesc[UR26], tmem[UR77], tmem[UR48], idesc[UR49], UPT ;  /* 0x00ff301a3a0079ea */ /* 0x000fe2000b80004d */
[----:B------:R-:W-:Y:S01]  /*30ad0*/  UIADD3 UR74, UPT, UPT, UR10, 0x1a8, URZ ;  /* 0x000001a80a4a7890 */ /* 0x000fe2000fffe0ff */
[----:B------:R3:W-:Y:S01]  /*30ae0*/  UTCHMMA tmem[UR56], gdesc[UR28], tmem[UR57], tmem[UR50], idesc[UR51], UPT ;  /* 0x00ff321c380079ea */ /* 0x0007e2000b800039 */
[----:B------:R-:W-:Y:S01]  /*30af0*/  UIADD3 UR59, UPT, UPT, UR10, 0x80, URZ ;  /* 0x000000800a3b7890 */ /* 0x000fe2000fffe0ff */
[----:B------:R2:W-:Y:S01]  /*30b00*/  UTCHMMA tmem[UR41], gdesc[UR30], tmem[UR40], tmem[UR52], idesc[UR53], UPT ;  /* 0x00ff341e290079ea */ /* 0x0005e2000b800028 */
[----:B----4-:R-:W-:Y:S01]  /*30b10*/  UIADD3 UR63, UPT, UPT, UR10, 0x1b0, URZ ;  /* 0x000001b00a3f7890 */ /* 0x010fe2000fffe0ff */
[----:B------:R4:W-:Y:S01]  /*30b20*/  UTCHMMA tmem[UR43], gdesc[UR32], tmem[UR9], tmem[UR54], idesc[UR55], UPT ;  /* 0x00ff36202b0079ea */ /* 0x0009e2000b800009 */
[----:B------:R-:W-:-:S02]  /*30b30*/  UIADD3 UR62, UPT, UPT, UR10, 0x80, URZ ;  /* 0x000000800a3e7890 */ /* 0x000fc4000fffe0ff */
[----:B------:R-:W-:Y:S02]  /*30b40*/  UIADD3 UR65, UPT, UPT, UR10, 0x1b8, URZ ;  /* 0x000001b80a417890 */ /* 0x000fe4000fffe0ff */
[----:B------:R-:W-:Y:S02]  /*30b50*/  UIADD3 UR64, UPT, UPT, UR10, 0xc0, URZ ;  /* 0x000000c00a407890 */ /* 0x000fe4000fffe0ff */
[----:B-1----:R-:W-:Y:S02]  /*30b60*/  UIADD3 UR67, UPT, UPT, UR10, 0x1c0, URZ ;  /* 0x000001c00a437890 */ /* 0x002fe4000fffe0ff */
[----:B------:R-:W-:Y:S02]  /*30b70*/  UIADD3 UR66, UPT, UPT, UR10, 0xc0, URZ ;  /* 0x000000c00a427890 */ /* 0x000fe4000fffe0ff */
[----:B--2---:R-:W-:Y:S02]  /*30b80*/  UIADD3 UR68, UPT, UPT, UR10, 0x1c8, URZ ;  /* 0x000001c80a447890 */ /* 0x004fe4000fffe0ff */
[----:B------:R-:W-:-:S02]  /*30b90*/  UIADD3 UR69, UPT, UPT, UR10, 0xc0, URZ ;  /* 0x000000c00a457890 */ /* 0x000fc4000fffe0ff */
[----:B------:R-:W-:Y:S02]  /*30ba0*/  UIADD3 UR71, UPT, UPT, UR10, 0x1d0, URZ ;  /* 0x000001d00a477890 */ /* 0x000fe4000fffe0ff */
[----:B------:R-:W-:Y:S02]  /*30bb0*/  UIADD3 UR70, UPT, UPT, UR10, 0xc0, URZ ;  /* 0x000000c00a467890 */ /* 0x000fe4000fffe0ff */
[----:B------:R-:W-:Y:S01]  /*30bc0*/  UIADD3 UR73, UPT, UPT, UR10, 0x1d8, URZ ;  /* 0x000001d80a497890 */ /* 0x000fe2000fffe0ff */
[----:B---3--:R-:W-:Y:S01]  /*30bd0*/  UMOV UR56, 0x0 ;  /* 0x0000000000387882 */ /* 0x008fe20000000000 */
        /* <DEDUP_REMOVED lines=12> */
[----:B------:R-:W-:Y:S01]  /*30ca0*/  UIADD3 UR76, UPT, UPT, UR10, 0xc0, URZ ;  /* 0x000000c00a4c7890 */ /* 0x000fe2000fffe0ff */
[----:B------:R3:W-:Y:S01]  /*30cb0*/  UTCHMMA tmem[UR65], gdesc[UR60], tmem[UR62], tmem[UR22], idesc[UR23], UPT ;  /* 0x00ff163c410079ea */ /* 0x0007e2000b80003e */
[----:B----4-:R-:W-:Y:S01]  /*30cc0*/  UIADD3 UR43, UPT, UPT, UR10, 0x1f0, URZ ;  /* 0x000001f00a2b7890 */ /* 0x010fe2000fffe0ff */
[----:B------:R-:W-:Y:S01]  /*30cd0*/  UMOV UR24, 0x0 ;  /* 0x0000000000187882 */ /* 0x000fe20000000000 */
[----:B------:R-:W-:Y:S01]  /*30ce0*/  UMOV UR25, 0x8100910 ;  /* 0x0810091000197882 */ /* 0x000fe20000000000 */
[----:B-1----:R-:W-:Y:S01]  /*30cf0*/  UIADD3 UR42, UPT, UPT, UR10, 0xc0, URZ ;  /* 0x000000c00a2a7890 */ /* 0x002fe2000fffe0ff */
[----:B------:R4:W-:Y:S01]  /*30d00*/  UTCHMMA tmem[UR67], gdesc[UR26], tmem[UR64], tmem[UR24], idesc[UR25], UPT ;  /* 0x00ff181a430079ea */ /* 0x0009e2000b800040 */
[----:B--2---:R-:W-:Y:S01]  /*30d10*/  UIADD3 UR46, UPT, UPT, UR10, 0x1f8, URZ ;  /* 0x000001f80a2e7890 */ /* 0x004fe2000fffe0ff */
[----:B------:R4:W-:Y:S01]  /*30d20*/  UTCHMMA tmem[UR68], gdesc[UR28], tmem[UR66], tmem[UR44], idesc[UR45], UPT ;  /* 0x00ff2c1c440079ea */ /* 0x0009e2000b800042 */
[----:B------:R4:W-:Y:S01]  /*30d30*/  UTCHMMA tmem[UR71], gdesc[UR30], tmem[UR69], tmem[UR48], idesc[UR49], UPT ;  /* 0x00ff301e470079ea */ /* 0x0009e2000b800045 */
[----:B------:R4:W-:Y:S01]  /*30d40*/  UTCHMMA tmem[UR73], gdesc[UR32], tmem[UR70], tmem[UR50], idesc[UR51], UPT ;  /* 0x00ff3220490079ea */ /* 0x0009e2000b800046 */
[----:B------:R-:W-:Y:S01]  /*30d50*/  UMOV UR9, URZ ;  /* 0x000000ff00097c82 */ /* 0x000fe20008000000 */
[----:B------:R4:W-:Y:S01]  /*30d60*/  UTCHMMA tmem[UR75], gdesc[UR34], tmem[UR72], tmem[UR52], idesc[UR53], UPT ;  /* 0x00ff34224b0079ea */ /* 0x0009e2000b800048 */
[----:B------:R4:W-:Y:S01]  /*30d70*/  UTCHMMA tmem[UR77], gdesc[UR36], tmem[UR58], tmem[UR54], idesc[UR55], UPT ;  /* 0x00ff36244d0079ea */ /* 0x0009e2000b80003a */
[----:B------:R-:W-:Y:S01]  /*30d80*/  UMOV UR9, UR8 ;  /* 0x0000000800097c82 */ /* 0x000fe20008000000 */
[----:B------:R4:W-:Y:S01]  /*30d90*/  UTCHMMA tmem[UR43], gdesc[UR38], tmem[UR76], tmem[UR56], idesc[UR57], UPT ;  /* 0x00ff38262b0079ea */ /* 0x0009e2000b80004c */
[----:B------:R4:W-:Y:S01]  /*30da0*/  UTCHMMA tmem[UR46], gdesc[UR60], tmem[UR42], tmem[UR40], idesc[UR41], UPT ;  /* 0x00ff283c2e0079ea */ /* 0x0009e2000b80002a */
[----:B------:R4:W-:Y:S01]  /*30db0*/  UTCBAR [UR9], URZ ;  /* 0x000000ff090073e9 */ /* 0x0009e200080000ff */
[----:B---3--:R-:W-:-:S02]  /*30dc0*/  R2UR.FILL UR13, R4 ;  /* 0x00000000040d72ca */ /* 0x008fc400004e0000 */
[----:B------:R-:W-:-:S15]  /*30dd0*/  R2UR.FILL UR12, R5 ;  /* 0x00000000050c72ca */ /* 0x000fde00004e0000 */
.L_x_11:
[----:B-1----:R-:W2:Y:S01]  /*30de0*/  LDL.LU R7, [R1+0xa24] ;  /* 0x000a240001077983 */ /* 0x002ea20000300800 */
[----:B------:R-:W1:Y:S03]  /*30df0*/  LDC R4, c[0x0][0x3a0] ;  /* 0x0000e800ff047b82 */ /* 0x000e660000000800 */
[----:B------:R-:W3:Y:S04]  /*30e00*/  LDL.LU R6, [R1+0xa2c] ;  /* 0x000a2c0001067983 */ /* 0x000ee80000300800 */
[----:B----4-:R-:W4:Y:S01]  /*30e10*/  LDL.LU R20, [R1+0xa1c] ;  /* 0x000a1c0001147983 */ /* 0x010f220000300800 */
[----:B------:R-:W1:Y:S03]  /*30e20*/  LDC R8, c[0x0][0x3a0] ;  /* 0x0000e800ff087b82 */ /* 0x000e660000000800 */
[----:B------:R-:W4:Y:S04]  /*30e30*/  LDL.LU R19, [R1+0xa28] ;  /* 0x000a280001137983 */ /* 0x000f280000300800 */
[----:B------:R-:W4:Y:S04]  /*30e40*/  LDL.LU R11, [R1+0xa14] ;  /* 0x000a1400010b7983 */ /* 0x000f280000300800 */
[----:B------:R-:W4:Y:S04]  /*30e50*/  LDL.LU R9, [R1+0xa20] ;  /* 0x000a200001097983 */ /* 0x000f280000300800 */
[----:B------:R-:W4:Y:S01]  /*30e60*/  LDL.LU R18, [R1+0xa0c] ;  /* 0x000a0c0001127983 */ /* 0x000f220000300800 */
[----:B-1----:R-:W-:-:S03]  /*30e70*/  VIADD R4, R4, 0x3f ;  /* 0x0000003f04047836 */ /* 0x002fc60000000000 */
[----:B------:R-:W4:Y:S04]  /*30e80*/  LDL.LU R17, [R1+0xa18] ;  /* 0x000a180001117983 */ /* 0x000f280000300800 */
[----:B------:R-:W4:Y:S04]  /*30e90*/  LDL.LU R12, [R1+0xa04] ;  /* 0x000a0400010c7983 */ /* 0x000f280000300800 */
[----:B------:R-:W4:Y:S01]  /*30ea0*/  LDL.LU R10, [R1+0xa10] ;  /* 0x000a1000010a7983 */ /* 0x000f220000300800 */
[----:B------:R-:W-:Y:S02]  /*30eb0*/  SHF.R.S32.HI R5, RZ, 0x1f, R4 ;  /* 0x0000001fff057819 */ /* 0x000fe40000011404 */
[----:B------:R-:W-:-:S02]  /*30ec0*/  IADD3 R8, PT, PT, R8, -0x1c0, RZ ;  /* 0xfffffe4008087810 */ /* 0x000fc40007ffe0ff */
[----:B------:R-:W-:-:S04]  /*30ed0*/  LEA.HI R5, R5, R4, RZ, 0x6 ;  /* 0x0000000405057211 */ /* 0x000fc800078f30ff */
[----:B------:R-:W-:Y:S01]  /*30ee0*/  SHF.R.S32.HI R5, RZ, 0x6, R5 ;  /* 0x00000006ff057819 */ /* 0x000fe20000011405 */
[----:B-----5:R-:W-:-:S04]  /*30ef0*/  IMAD R4, R2, -0x40, R8 ;  /* 0xffffffc002047824 */ /* 0x020fc800078e0208 */
[----:B------:R-:W-:Y:S01]  /*30f00*/  VIADD R5, R5, 0xfffffff9 ;  /* 0xfffffff905057836 */ /* 0x000fe20000000000 */
[----:B------:R-:W-:Y:S01]  /*30f10*/  BAR.SYNC.DEFER_BLOCKING 0x0 ;  /* 0x0000000000007b1d */ /* 0x000fe20000010000 */
[----:B------:R-:W-:-:S03]  /*30f20*/  ISETP.GT.AND P4, PT, R4, RZ, PT ;  /* 0x000000ff0400720c */ /* 0x000fc60003f84270 */
[----:B------:R-:W-:Y:S02]  /*30f30*/  ISETP.GE.AND P3, PT, R2, R5, PT ;  /* 0x000000050200720c */ /* 0x000fe40003f66270 */
[----:B------:R-:W-:-:S04]  /*30f40*/  SEL R5, RZ, 0x4, !P4 ;  /* 0x00000004ff057807 */ /* 0x000fc80006000000 */
[----:B------:R-:W-:Y:S02]  /*30f50*/  SEL R5, R5, RZ, !P3 ;  /* 0x000000ff05057207 */ /* 0x000fe40005800000 */
[----:B---3--:R-:W-:-:S04]  /*30f60*/  IADD3 R6, P4, PT, R6, UR14, RZ ;  /* 0x0000000e06067c10 */ /* 0x008fc8000ff9e0ff */
[----:B--2---:R-:W-:Y:S01]  /*30f70*/  IADD3.X R7, PT, PT, R7, UR15, RZ, P4, !PT ;  /* 0x0000000f07077c10 */ /* 0x004fe2000a7fe4ff */
[----:B------:R1:W-:Y:S04]  /*30f80*/  STL [R1+0xa2c], R6 ;  /* 0x000a2c0601007387 */ /* 0x0003e80000100800 */
[----:B------:R2:W-:Y:S04]  /*30f90*/  STL [R1+0xa24], R7 ;  /* 0x000a240701007387 */ /* 0x0005e80000100800 */
[----:B------:R-:W3:Y:S04]  /*30fa0*/  LDL.LU R16, [R1+0x9fc] ;  /* 0x0009fc0001107983 */ /* 0x000ee80000300800 */
[----:B------:R-:W3:Y:S04]  /*30fb0*/  LDL.LU R15, [R1+0xa08] ;  /* 0x000a0800010f7983 */ /* 0x000ee80000300800 */
[----:B------:R-:W3:Y:S04]  /*30fc0*/  LDL.LU R14, [R1+0x9f4] ;  /* 0x0009f400010e7983 */ /* 0x000ee80000300800 */
[----:B------:R-:W3:Y:S01]  /*30fd0*/  LDL.LU R13, [R1+0xa00] ;  /* 0x000a0000010d7983 */ /* 0x000ee20000300800 */
[----:B------:R-:W-:-:S02]  /*30fe0*/  ISETP.NE.U32.AND P5, PT, R5, RZ, PT ;  /* 0x000000ff0500720c */ /* 0x000fc40003fa5070 */
[----:B----4-:R-:W-:Y:S02]  /*30ff0*/  IADD3 R19, P4, PT, R19, UR14, RZ ;  /* 0x0000000e13137c10 */ /* 0x010fe4000ff9e0ff */
[----:B------:R-:W-:Y:S02]  /*31000*/  IADD3 R9, P6, PT, R9, UR14, RZ ;  /* 0x0000000e09097c10 */ /* 0x000fe4000ffde0ff */
[----:B------:R-:W-:Y:S02]  /*31010*/  LEA R5, R3, UR19, 0x2 ;  /* 0x0000001303057c11 */ /* 0x000fe4000f8e10ff */
[----:B------:R-:W-:Y:S02]  /*31020*/  IADD3.X R20, PT, PT, R20, UR15, RZ, P4, !PT ;  /* 0x0000000f14147c10 */ /* 0x000fe4000a7fe4ff */
[----:B------:R-:W-:Y:S01]  /*31030*/  IADD3.X R11, PT, PT, R11, UR15, RZ, P6, !PT ;  /* 0x0000000f0b0b7c10 */ /* 0x000fe2000b7fe4ff */
[----:B------:R-:W-:Y:S04]  /*31040*/  STL [R1+0xa28], R19 ;  /* 0x000a281301007387 */ /* 0x000fe80000100800 */
[----:B------:R-:W-:Y:S01]  /*31050*/  @!PT LDS RZ, [RZ] ;  /* 0x00000000fffff984 */ /* 0x000fe20000000800 */
[----:B------:R-:W-:Y:S01]  /*31060*/  @!PT LDS RZ, [RZ] ;  /* 0x00000000fffff984 */ /* 0x000fe20000000800 */
[----:B------:R-:W-:Y:S01]  /*31070*/  @!PT LDS RZ, [RZ] ;  /* 0x00000000fffff984 */ /* 0x000fe20000000800 */
[----:B------:R1:W-:Y:S04]  /*31080*/  LDGSTS.E [R5], desc[UR20][R6.64], P5 ;  /* 0x0000000006057fae */ /* 0x0003e8000a9a1014 */
[----:B------:R4:W-:Y:S04]  /*31090*/  STL [R1+0xa1c], R20 ;  /* 0x000a1c1401007387 */ /* 0x0009e80000100800 */
[----:B------:R-:W-:Y:S01]  /*310a0*/  STL [R1+0xa20], R9 ;  /* 0x000a200901007387 */ /* 0x000fe20000100800 */
[----:B-1----:R-:W-:-:S02]  /*310b0*/  IMAD.MOV.U32 R6, RZ, RZ, R19 ;  /* 0x000000ffff067224 */ /* 0x002fc400078e0013 */
[----:B--2---:R-:W-:Y:S01]  /*310c0*/  IMAD.MOV.U32 R7, RZ, RZ, R20 ;  /* 0x000000ffff077224 */ /* 0x004fe200078e0014 */
[----:B------:R1:W-:Y:S04]  /*310d0*/  STL [R1+0xa14], R11 ;  /* 0x000a140b01007387 */ /* 0x0003e80000100800 */
[----:B----4-:R-:W2:Y:S04]  /*310e0*/  LDL.LU R20, [R1+0x9ec] ;  /* 0x0009ec0001147983 */ /* 0x010ea80000300800 */
[----:B------:R-:W4:Y:S01]  /*310f0*/  LDL.LU R19, [R1+0x9f8] ;  /* 0x0009f80001137983 */ /* 0x000f220000300800 */
[----:B------:R-:W-:-:S03]  /*31100*/  ISETP.GT.AND P4, PT, R4, 0x1, PT ;  /* 0x000000010400780c */ /* 0x000fc60003f84270 */
[----:B------:R1:W-:Y:S01]  /*31110*/  LDGSTS.E [R5+0x200], desc[UR20][R6.64], P5 ;  /* 0x0020000006057fae */ /* 0x0003e2000a9a1014 */
[----:B------:R-:W-:Y:S02]  /*31120*/  IADD3 R17, P6, PT, R17, UR14, RZ ;  /* 0x0000000e11117c10 */ /* 0x000fe4000ffde0ff */
[----:B-1----:R-:W-:Y:S01]  /*31130*/  MOV R6, R9 ;  /* 0x0000000900067202 */ /* 0x002fe20000000f00 */
[----:B------:R-:W-:Y:S02]  /*31140*/  IMAD.MOV.U32 R7, RZ, RZ, R11 ;  /* 0x000000ffff077224 */ /* 0x000fe400078e000b */
[----:B------:R-:W2:Y:S04]  /*31150*/  LDL.LU R11, [R1+0x9e4] ;  /* 0x0009e400010b7983 */ /* 0x000ea80000300800 */
[----:B------:R-:W2:Y:S04]  /*31160*/  LDL.LU R9, [R1+0x9f0] ;  /* 0x0009f00001097983 */ /* 0x000ea80000300800 */
[----:B------:R1:W-:Y:S01]  /*31170*/  LDGSTS.E [R5+0x400], desc[UR20][R6.64], P5 ;  /* 0x0040000006057fae */ /* 0x0003e2000a9a1014 */
[----:B------:R-:W-:-:S02]  /*31180*/  IADD3.X R18, PT, PT, R18, UR15, RZ, P6, !PT ;  /* 0x0000000f12127c10 */ /* 0x000fc4000b7fe4ff */
[----:B------:R-:W-:Y:S02]  /*31190*/  IADD3 R10, P6, PT, R10, UR14, RZ ;  /* 0x0000000e0a0a7c10 */ /* 0x000fe4000ffde0ff */
[----:B-1----:R-:W-:-:S04]  /*311a0*/  SEL R6, RZ, 0x4, !P4 ;  /* 0x00000004ff067807 */ /* 0x002fc80006000000 */
[----:B------:R-:W-:Y:S02]  /*311b0*/  SEL R6, R6, RZ, !P3 ;  /* 0x000000ff06067207 */ /* 0x000fe40005800000 */
[----:B------:R-:W-:Y:S02]  /*311c0*/  IADD3.X R12, PT, PT, R12, UR15, RZ, P6, !PT ;  /* 0x0000000f0c0c7c10 */ /* 0x000fe4000b7fe4ff */
[----:B------:R-:W-:Y:S01]  /*311d0*/  ISETP.NE.U32.AND P4, PT, R6, RZ, PT ;  /* 0x000000ff0600720c */ /* 0x000fe20003f85070 */
[----:B------:R-:W-:Y:S01]  /*311e0*/  IMAD.MOV.U32 R6, RZ, RZ, R17 ;  /* 0x000000ffff067224 */ /* 0x000fe200078e0011 */
[----:B------:R-:W-:Y:S01]  /*311f0*/  MOV R7, R18 ;  /* 0x0000001200077202 */ /* 0x000fe20000000f00 */
[----:B------:R-:W-:Y:S04]  /*31200*/  STL [R1+0xa18], R17 ;  /* 0x000a181101007387 */ /* 0x000fe80000100800 */
[----:B------:R1:W-:Y:S04]  /*31210*/  STL [R1+0xa0c], R18 ;  /* 0x000a0c1201007387 */ /* 0x0003e80000100800 */
[----:B------:R-:W-:Y:S04]  /*31220*/  STL [R1+0xa10], R10 ;  /* 0x000a100a01007387 */ /* 0x000fe80000100800 */
[----:B------:R1:W-:Y:S04]  /*31230*/  STL [R1+0xa04], R12 ;  /* 0x000a040c01007387 */ /* 0x0003e80000100800 */
[----:B------:R1:W-:Y:S04]  /*31240*/  LDGSTS.E [R5+0x600], desc[UR20][R6.64], P5 ;  /* 0x0060000006057fae */ /* 0x0003e8000a9a1014 */
[----:B-1----:R-:W2:Y:S04]  /*31250*/  LDL.LU R18, [R1+0x9dc] ;  /* 0x0009dc0001127983 */ /* 0x002ea80000300800 */
[----:B------:R-:W2:Y:S01]  /*31260*/  LDL.LU R17, [R1+0x9e8] ;  /* 0x0009e80001117983 */ /* 0x000ea20000300800 */
[----:B------:R-:W-:-:S02]  /*31270*/  IMAD.MOV.U32 R7, RZ, RZ, R12 ;  /* 0x000000ffff077224 */ /* 0x000fc400078e000c */
[----:B------:R-:W-:Y:S01]  /*31280*/  IMAD.MOV.U32 R6, RZ, RZ, R10 ;  /* 0x000000ffff067224 */ /* 0x000fe200078e000a */
[----:B------:R-:W2:Y:S04]  /*31290*/  LDL.LU R12, [R1+0x9d4] ;  /* 0x0009d400010c7983 */ /* 0x000ea80000300800 */
[----:B------:R-:W2:Y:S04]  /*312a0*/  LDL.LU R10, [R1+0x9e0] ;  /* 0x0009e000010a7983 */ /* 0x000ea80000300800 */
[----:B------:R1:W-:Y:S01]  /*312b0*/  LDGSTS.E [R5+0x800], desc[UR20][R6.64], P4 ;  /* 0x0080000006057fae */ /* 0x0003e2000a1a1014 */
[----:B---3--:R-:W-:-:S04]  /*312c0*/  IADD3 R15, P5, PT, R15, UR14, RZ ;  /* 0x0000000e0f0f7c10 */ /* 0x008fc8000ffbe0ff */
[----:B------:R-:W-:Y:S02]  /*312d0*/  IADD3.X R16, PT, PT, R16, UR15, RZ, P5, !PT ;  /* 0x0000000f10107c10 */ /* 0x000fe4000affe4ff */
[----:B------:R-:W-:Y:S01]  /*312e0*/  IADD3 R13, P6, PT, R13, UR14, RZ ;  /* 0x0000000e0d0d7c10 */ /* 0x000fe2000ffde0ff */
[----:B------:R-:W-:Y:S03]  /*312f0*/  STL [R1+0xa08], R15 ;  /* 0x000a080f01007387 */ /* 0x000fe60000100800 */
[----:B------:R-:W-:Y:S01]  /*31300*/  IADD3.X R14, PT, PT, R14, UR15, RZ, P6, !PT ;  /* 0x0000000f0e0e7c10 */ /* 0x000fe2000b7fe4ff */
[----:B------:R3:W-:Y:S01]  /*31310*/  STL [R1+0x9fc], R16 ;  /* 0x0009fc1001007387 */ /* 0x0007e20000100800 */
[----:B-1----:R-:W-:Y:S01]  /*31320*/  MOV R6, R15 ;  /* 0x0000000f00067202 */ /* 0x002fe20000000f00 */
[----:B------:R-:W-:Y:S02]  /*31330*/  IMAD.MOV.U32 R7, RZ, RZ, R16 ;  /* 0x000000ffff077224 */ /* 0x000fe400078e0010 */
[----:B------:R-:W-:Y:S04]  /*31340*/  STL [R1+0xa00], R13 ;  /* 0x000a000d01007387 */ /* 0x000fe80000100800 */
[----:B------:R1:W-:Y:S04]  /*31350*/  STL [R1+0x9f4], R14 ;  /* 0x0009f40e01007387 */ /* 0x0003e80000100800 */
[----:B---3--:R-:W3:Y:S04]  /*31360*/  LDL.LU R16, [R1+0x9cc] ;  /* 0x0009cc0001107983 */ /* 0x008ee80000300800 */
[----:B------:R-:W3:Y:S04]  /*31370*/  LDL.LU R15, [R1+0x9d8] ;  /* 0x0009d800010f7983 */ /* 0x000ee80000300800 */
[----:B------:R1:W-:Y:S02]  /*31380*/  LDGSTS.E [R5+0xa00], desc[UR20][R6.64], P4 ;  /* 0x00a0000006057fae */ /* 0x0003e4000a1a1014 */
[----:B-1----:R-:W-:Y:S01]  /*31390*/  MOV R7, R14 ;  /* 0x0000000e00077202 */ /* 0x002fe20000000f00 */
[----:B------:R-:W-:Y:S01]  /*313a0*/  IMAD.MOV.U32 R6, RZ, RZ, R13 ;  /* 0x000000ffff067224 */ /* 0x000fe200078e000d */
[----:B------:R-:W3:Y:S04]  /*313b0*/  LDL.LU R14, [R1+0x9c4] ;  /* 0x0009c400010e7983 */ /* 0x000ee80000300800 */
[----:B------:R-:W3:Y:S01]  /*313c0*/  LDL.LU R13, [R1+0x9d0] ;  /* 0x0009d000010d7983 */ /* 0x000ee20000300800 */
[----:B------:R-:W-:-:S02]  /*313d0*/  ISETP.GT.AND P5, PT, R4, 0x2, PT ;  /* 0x000000020400780c */ /* 0x000fc40003fa4270 */
[----:B----4-:R-:W-:Y:S01]  /*313e0*/  IADD3 R19, P6, PT, R19, UR14, RZ ;  /* 0x0000000e13137c10 */ /* 0x010fe2000ffde0ff */
[----:B------:R1:W-:Y:S03]  /*313f0*/  LDGSTS.E [R5+0xc00], desc[UR20][R6.64], P4 ;  /* 0x00c0000006057fae */ /* 0x0003e6000a1a1014 */
[----:B--2---:R-:W-:Y:S02]  /*31400*/  IADD3.X R20, PT, PT, R20, UR15, RZ, P6, !PT ;  /* 0x0000000f14147c10 */ /* 0x004fe4000b7fe4ff */
[----:B-1----:R-:W-:Y:S02]  /*31410*/  SEL R6, RZ, 0x4, !P5 ;  /* 0x00000004ff067807 */ /* 0x002fe40006800000 */
[----:B------:R-:W-:Y:S02]  /*31420*/  IADD3 R9, P6, PT, R9, UR14, RZ ;  /* 0x0000000e09097c10 */ /* 0x000fe4000ffde0ff */
[----:B------:R-:W-:Y:S01]  /*31430*/  SEL R6, R6, RZ, !P3 ;  /* 0x000000ff06067207 */ /* 0x000fe20005800000 */
[----:B------:R-:W-:Y:S01]  /*31440*/  IMAD.MOV.U32 R7, RZ, RZ, R20 ;  /* 0x000000ffff077224 */ /* 0x000fe200078e0014 */
[----:B------:R-:W-:-:S02]  /*31450*/  IADD3.X R11, PT, PT, R11, UR15, RZ, P6, !PT ;  /* 0x0000000f0b0b7c10 */ /* 0x000fc4000b7fe4ff */
[----:B------:R-:W-:Y:S01]  /*31460*/  ISETP.NE.U32.AND P5, PT, R6, RZ, PT ;  /* 0x000000ff0600720c */ /* 0x000fe20003fa5070 */
[----:B------:R-:W-:Y:S01]  /*31470*/  IMAD.MOV.U32 R6, RZ, RZ, R19 ;  /* 0x000000ffff067224 */ /* 0x000fe200078e0013 */
[----:B------:R-:W-:Y:S04]  /*31480*/  STL [R1+0x9f8], R19 ;  /* 0x0009f81301007387 */ /* 0x000fe80000100800 */
[----:B------:R1:W-:Y:S04]  /*31490*/  STL [R1+0x9ec], R20 ;  /* 0x0009ec1401007387 */ /* 0x0003e80000100800 */
[----:B------:R-:W-:Y:S04]  /*314a0*/  STL [R1+0x9f0], R9 ;  /* 0x0009f00901007387 */ /* 0x000fe80000100800 */
[----:B------:R2:W-:Y:S04]  /*314b0*/  STL [R1+0x9e4], R11 ;  /* 0x0009e40b01007387 */ /* 0x0005e80000100800 */
[----:B------:R4:W-:Y:S04]  /*314c0*/  LDGSTS.E [R5+0xe00], desc[UR20][R6.64], P4 ;  /* 0x00e0000006057fae */ /* 0x0009e8000a1a1014 */
[----:B-1----:R-:W3:Y:S04]  /*314d0*/  LDL.LU R20, [R1+0x9bc] ;  /* 0x0009bc0001147983 */ /* 0x002ee80000300800 */
[----:B------:R-:W3:Y:S01]  /*314e0*/  LDL.LU R19, [R1+0x9c8] ;  /* 0x0009c80001137983 */ /* 0x000ee20000300800 */
[----:B----4-:R-:W-:Y:S01]  /*314f0*/  IMAD.MOV.U32 R7, RZ, RZ, R11 ;  /* 0x000000ffff077224 */ /* 0x010fe200078e000b */
[----:B------:R-:W-:-:S02]  /*31500*/  MOV R6, R9 ;  /* 0x0000000900067202 */ /* 0x000fc40000000f00 */
[----:B--2---:R-:W2:Y:S04]  /*31510*/  LDL.LU R11, [R1+0x9b4] ;  /* 0x0009b400010b7983 */ /* 0x004ea80000300800 */
[----:B------:R-:W4:Y:S04]  /*31520*/  LDL.LU R9, [R1+0x9c0] ;  /* 0x0009c00001097983 */ /* 0x000f280000300800 */
[----:B------:R1:W-:Y:S01]  /*31530*/  LDGSTS.E [R5+0x1000], desc[UR20][R6.64], P5 ;  /* 0x0100000006057fae */ /* 0x0003e2000a9a1014 */
[----:B------:R-:W-:-:S04]  /*31540*/  IADD3 R17, P4, PT, R17, UR14, RZ ;  /* 0x0000000e11117c10 */ /* 0x000fc8000ff9e0ff */
[----:B------:R-:W-:Y:S01]  /*31550*/  IADD3.X R18, PT, PT, R18, UR15, RZ, P4, !PT ;  /* 0x0000000f12127c10 */ /* 0x000fe2000a7fe4ff */
[----:B------:R-:W-:Y:S01]  /*31560*/  STL [R1+0x9e8], R17 ;  /* 0x0009e81101007387 */ /* 0x000fe20000100800 */
[----:B------:R-:W-:-:S03]  /*31570*/  IADD3 R10, P6, PT, R10, UR14, RZ ;  /* 0x0000000e0a0a7c10 */ /* 0x000fc6000ffde0ff */
[----:B------:R1:W-:Y:S01]  /*31580*/  STL [R1+0x9dc], R18 ;  /* 0x0009dc1201007387 */ /* 0x0003e20000100800 */
[----:B------:R-:W-:Y:S01]  /*31590*/  IADD3.X R12, PT, PT, R12, UR15, RZ, P6, !PT ;  /* 0x0000000f0c0c7c10 */ /* 0x000fe2000b7fe4ff */
[----:B-1----:R-:W-:Y:S01]  /*315a0*/  IMAD.MOV.U32 R6, RZ, RZ, R17 ;  /* 0x000000ffff067224 */ /* 0x002fe200078e0011 */
[----:B------:R-:W-:Y:S01]  /*315b0*/  MOV R7, R18 ;  /* 0x0000001200077202 */ /* 0x000fe20000000f00 */
[----:B------:R-:W-:Y:S04]  /*315c0*/  STL [R1+0x9e0], R10 ;  /* 0x0009e00a01007387 */ /* 0x000fe80000100800 */
[----:B------:R1:W-:Y:S04]  /*315d0*/  STL [R1+0x9d4], R12 ;  /* 0x0009d40c01007387 */ /* 0x0003e80000100800 */
[----:B------:R-:W2:Y:S04]  /*315e0*/  LDL.LU R18, [R1+0x9ac] ;  /* 0x0009ac0001127983 */ /* 0x000ea80000300800 */
[----:B------:R-:W2:Y:S04]  /*315f0*/  LDL.LU R17, [R1+0x9b8] ;  /* 0x0009b80001117983 */ /* 0x000ea80000300800 */
[----:B------:R1:W-:Y:S02]  /*31600*/  LDGSTS.E [R5+0x1200], desc[UR20][R6.64], P5 ;  /* 0x0120000006057fae */ /* 0x0003e4000a9a1014 */
[----:B-1----:R-:W-:-:S02]  /*31610*/  IMAD.MOV.U32 R7, RZ, RZ, R12 ;  /* 0x000000ffff077224 */ /* 0x002fc400078e000c */
[----:B------:R-:W-:Y:S01]  /*31620*/  IMAD.MOV.U32 R6, RZ, RZ, R10 ;  /* 0x000000ffff067224 */ /* 0x000fe200078e000a */
[----:B------:R-:W2:Y:S04]  /*31630*/  LDL.LU R12, [R1+0x9a4] ;  /* 0x0009a400010c7983 */ /* 0x000ea80000300800 */
[----:B------:R-:W2:Y:S01]  /*31640*/  LDL.LU R10, [R1+0x9b0] ;  /* 0x0009b000010a7983 */ /* 0x000ea20000300800 */
[----:B------:R-:W-:-:S03]  /*31650*/  ISETP.GT.AND P4, PT, R4, 0x3, PT ;  /* 0x000000030400780c */ /* 0x000fc60003f84270 */
[----:B------:R1:W-:Y:S02]  /*31660*/  LDGSTS.E [R5+0x1400], desc[UR20][R6.64], P5 ;  /* 0x0140000006057fae */ /* 0x0003e4000a9a1014 */
[----:B-1----:R-:W-:-:S04]  /*31670*/  SEL R6, RZ, 0x4, !P4 ;  /* 0x00000004ff067807 */ /* 0x002fc80006000000 */
[----:B------:R-:W-:-:S04]  /*31680*/  SEL R6, R6, RZ, !P3 ;  /* 0x000000ff06067207 */ /* 0x000fc80005800000 */
[----:B------:R-:W-:Y:S02]  /*31690*/  ISETP.NE.U32.AND P4, PT, R6, RZ, PT ;  /* 0x000000ff0600720c */ /* 0x000fe40003f85070 */
[----:B---3--:R-:W-:-:S04]  /*316a0*/  IADD3 R15, P6, PT, R15, UR14, RZ ;  /* 0x0000000e0f0f7c10 */ /* 0x008fc8000ffde0ff */
[----:B------:R-:W-:Y:S01]  /*316b0*/  IADD3.X R16, PT, PT, R16, UR15, RZ, P6, !PT ;  /* 0x0000000f10107c10 */ /* 0x000fe2000b7fe4ff */
[----:B------:R-:W-:Y:S01]  /*316c0*/  STL [R1+0x9d8], R15 ;  /* 0x0009d80f01007387 */ /* 0x000fe20000100800 */
[----:B------:R-:W-:-:S03]  /*316d0*/  MOV R6, R15 ;  /* 0x0000000f00067202 */ /* 0x000fc60000000f00 */
[----:B------:R-:W-:Y:S01]  /*316e0*/  IMAD.MOV.U32 R7, RZ, RZ, R16 ;  /* 0x000000ffff077224 */ /* 0x000fe200078e0010 */
[----:B------:R1:W-:Y:S04]  /*316f0*/  STL [R1+0x9cc], R16 ;  /* 0x0009cc1001007387 */ /* 0x0003e80000100800 */
[----:B------:R3:W-:Y:S01]  /*31700*/  LDGSTS.E [R5+0x1600], desc[UR20][R6.64], P5 ;  /* 0x0160000006057fae */ /* 0x0007e2000a9a1014 */
[----:B------:R-:W-:-:S04]  /*31710*/  IADD3 R13, P6, PT, R13, UR14, RZ ;  /* 0x0000000e0d0d7c10 */ /* 0x000fc8000ffde0ff */
[----:B------:R-:W-:Y:S01]  /*31720*/  IADD3.X R14, PT, PT, R14, UR15, RZ, P6, !PT ;  /* 0x0000000f0e0e7c10 */ /* 0x000fe2000b7fe4ff */
[----:B------:R-:W-:Y:S01]  /*31730*/  STL [R1+0x9d0], R13 ;  /* 0x0009d00d01007387 */ /* 0x000fe20000100800 */
[----:B---3--:R-:W-:-:S03]  /*31740*/  IMAD.MOV.U32 R6, RZ, RZ, R13 ;  /* 0x000000ffff067224 */ /* 0x008fc600078e000d */
[----:B------:R3:W-:Y:S01]  /*31750*/  STL [R1+0x9c4], R14 ;  /* 0x0009c40e01007387 */ /* 0x0007e20000100800 */
[----:B------:R-:W-:-:S03]  /*31760*/  MOV R7, R14 ;  /* 0x0000000e00077202 */ /* 0x000fc60000000f00 */
[----:B-1----:R-:W2:Y:S04]  /*31770*/  LDL.LU R16, [R1+0x130] ;  /* 0x0001300001107983 */ /* 0x002ea80000300800 */
[----:B------:R-:W2:Y:S04]  /*31780*/  LDL.LU R15, [R1+0x9a8] ;  /* 0x0009a800010f7983 */ /* 0x000ea80000300800 */
[----:B---3--:R-:W3:Y:S04]  /*31790*/  LDL.LU R14, [R1+0x134] ;  /* 0x00013400010e7983 */ /* 0x008ee80000300800 */
[----:B------:R-:W3:Y:S04]  /*317a0*/  LDL.LU R13, [R1+0x138] ;  /* 0x00013800010d7983 */ /* 0x000ee80000300800 */
[----:B------:R1:W-:Y:S01]  /*317b0*/  LDGSTS.E [R5+0x1800], desc[UR20][R6.64], P4 ;  /* 0x0180000006057fae */ /* 0x0003e2000a1a1014 */
[----:B------:R-:W-:-:S04]  /*317c0*/  IADD3 R19, P5, PT, R19, UR14, RZ ;  /* 0x0000000e13137c10 */ /* 0x000fc8000ffbe0ff */
[----:B------:R-:W-:Y:S02]  /*317d0*/  IADD3.X R20, PT, PT, R20, UR15, RZ, P5, !PT ;  /* 0x0000000f14147c10 */ /* 0x000fe4000affe4ff */
[----:B----4-:R-:W-:Y:S01]  /*317e0*/  IADD3 R9, P6, PT, R9, UR14, RZ ;  /* 0x0000000e09097c10 */ /* 0x010fe2000ffde0ff */
[----:B------:R-:W-:Y:S03]  /*317f0*/  STL [R1+0x9c8], R19 ;  /* 0x0009c81301007387 */ /* 0x000fe60000100800 */
[----:B--2---:R-:W-:Y:S01]  /*31800*/  IADD3.X R11, PT, PT, R11, UR15, RZ, P6, !PT ;  /* 0x0000000f0b0b7c10 */ /* 0x004fe2000b7fe4ff */
[----:B------:R2:W-:Y:S01]  /*31810*/  STL [R1+0x9bc], R20 ;  /* 0x0009bc1401007387 */ /* 0x0005e20000100800 */
[----:B-1----:R-:W-:Y:S02]  /*31820*/  IMAD.MOV.U32 R6, RZ, RZ, R19 ;  /* 0x000000ffff067224 */ /* 0x002fe400078e0013 */
[----:B------:R-:W-:Y:S01]  /*31830*/  IMAD.MOV.U32 R7, RZ, RZ, R20 ;  /* 0x000000ffff077224 */ /* 0x000fe200078e0014 */
[----:B------:R-:W-:Y:S04]  /*31840*/  STL [R1+0x9c0], R9 ;  /* 0x0009c00901007387 */ /* 0x000fe80000100800 */
[----:B------:R1:W-:Y:S04]  /*31850*/  STL [R1+0x9b4], R11 ;  /* 0x0009b40b01007387 */ /* 0x0003e80000100800 */
[----:B--2---:R-:W2:Y:S04]  /*31860*/  LDL.LU R20, [R1+0x13c] ;  /* 0x00013c0001147983 */ /* 0x004ea80000300800 */
[----:B------:R-:W4:Y:S01]  /*31870*/  LDL.LU R19, [R1+0x140] ;  /* 0x0001400001137983 */ /* 0x000f220000300800 */
[----:B------:R-:W-:-:S03]  /*31880*/  ISETP.GT.AND P5, PT, R4, 0x4, PT ;  /* 0x000000040400780c */ /* 0x000fc60003fa4270 */
[----:B------:R1:W-:Y:S02]  /*31890*/  LDGSTS.E [R5+0x1a00], desc[UR20][R6.64], P4 ;  /* 0x01a0000006057fae */ /* 0x0003e4000a1a1014 */
[----:B-1----:R-:W-:Y:S01]  /*318a0*/  MOV R6, R9 ;  /* 0x0000000900067202 */ /* 0x002fe20000000f00 */
[----:B------:R-:W-:Y:S02]  /*318b0*/  IMAD.MOV.U32 R7, RZ, RZ, R11 ;  /* 0x000000ffff077224 */ /* 0x000fe400078e000b */
[----:B------:R-:W2:Y:S01]  /*318c0*/  LDL.LU R11, [R1+0x144] ;  /* 0x00014400010b7983 */ /* 0x000ea20000300800 */
[----:B------:R-:W-:-:S03]  /*318d0*/  IADD3 R17, P6, PT, R17, UR14, RZ ;  /* 0x0000000e11117c10 */ /* 0x000fc6000ffde0ff */
[----:B------:R-:W2:Y:S04]  /*318e0*/  LDL.LU R9, [R1+0x148] ;  /* 0x0001480001097983 */ /* 0x000ea80000300800 */
[----:B------:R1:W-:Y:S01]  /*318f0*/  LDGSTS.E [R5+0x1c00], desc[UR20][R6.64], P4 ;  /* 0x01c0000006057fae */ /* 0x0003e2000a1a1014 */
[----:B------:R-:W-:Y:S02]  /*31900*/  IADD3.X R18, PT, PT, R18, UR15, RZ, P6, !PT ;  /* 0x0000000f12127c10 */ /* 0x000fe4000b7fe4ff */
[----:B-1----:R-:W-:Y:S02]  /*31910*/  SEL R6, RZ, 0x4, !P5 ;  /* 0x00000004ff067807 */ /* 0x002fe40006800000 */
[----:B------:R-:W-:Y:S02]  /*31920*/  IADD3 R10, P6, PT, R10, UR14, RZ ;  /* 0x0000000e0a0a7c10 */ /* 0x000fe4000ffde0ff */
[----:B------:R-:W-:-:S02]  /*31930*/  SEL R6, R6, RZ, !P3 ;  /* 0x000000ff06067207 */ /* 0x000fc40005800000 */
        /* <DEDUP_REMOVED lines=16> */
[----:B------:R-:W-:-:S04]  /*31a40*/  IADD3 R15, P4, PT, R15, UR14, RZ ;  /* 0x0000000e0f0f7c10 */ /* 0x000fc8000ff9e0ff */
[----:B------:R-:W-:Y:S02]  /*31a50*/  IADD3.X R16, PT, PT, R16, UR15, RZ, P4, !PT ;  /* 0x0000000f10107c10 */ /* 0x000fe4000a7fe4ff */
[----:B---3--:R-:W-:Y:S01]  /*31a60*/  IADD3 R13, P6, PT, R13, UR14, RZ ;  /* 0x0000000e0d0d7c10 */ /* 0x008fe2000ffde0ff */
        /* <DEDUP_REMOVED lines=14> */
[----:B------:R-:W-:-:S03]  /*31b50*/  ISETP.GT.AND P4, PT, R4, 0x5, PT ;  /* 0x000000050400780c */ /* 0x000fc60003f84270 */
[----:B------:R1:W-:Y:S01]  /*31b60*/  LDGSTS.E [R5+0x2400], desc[UR20][R6.64], P5 ;  /* 0x0240000006057fae */ /* 0x0003e2000a9a1014 */
[----:B----4-:R-:W-:Y:S02]  /*31b70*/  IADD3 R19, P6, PT, R19, UR14, RZ ;  /* 0x0000000e13137c10 */ /* 0x010fe4000ffde0ff */
[----:B-1----:R-:W-:Y:S02]  /*31b80*/  SEL R6, RZ, 0x4, !P4 ;  /* 0x00000004ff067807 */ /* 0x002fe40006000000 */
[----:B--2---:R-:W-:Y:S02]  /*31b90*/  IADD3.X R20, PT, PT, R20, UR15, RZ, P6, !PT ;  /* 0x0000000f14147c10 */ /* 0x004fe4000b7fe4ff */
[----:B------:R-:W-:Y:S01]  /*31ba0*/  SEL R6, R6, RZ, !P3 ;  /* 0x000000ff06067207 */ /* 0x000fe20005800000 */
[----:B------:R-:W-:Y:S02]  /*31bb0*/  STL [R1+0x140], R19 ;  /* 0x0001401301007387 */ /* 0x000fe40000100800 */
[----:B------:R-:W-:Y:S01]  /*31bc0*/  IMAD.MOV.U32 R7, RZ, RZ, R20 ;  /* 0x000000ffff077224 */ /* 0x000fe200078e0014 */
[----:B------:R-:W-:Y:S01]  /*31bd0*/  ISETP.NE.U32.AND P4, PT, R6, RZ, PT ;  /* 0x000000ff0600720c */ /* 0x000fe20003f85070 */
[----:B------:R-:W-:Y:S01]  /*31be0*/  IMAD.MOV.U32 R6, RZ, RZ, R19 ;  /* 0x000000ffff067224 */ /* 0x000fe200078e0013 */
[----:B------:R1:W-:Y:S04]  /*31bf0*/  STL [R1+0x13c], R20 ;  /* 0x00013c1401007387 */ /* 0x0003e80000100800 */
[----:B------:R2:W-:Y:S01]  /*31c00*/  LDGSTS.E [R5+0x2600], desc[UR20][R6.64], P5 ;  /* 0x0260000006057fae */ /* 0x0005e2000a9a1014 */
[----:B------:R-:W-:-:S04]  /*31c10*/  IADD3 R9, P6, PT, R9, UR14, RZ ;  /* 0x0000000e09097c10 */ /* 0x000fc8000ffde0ff */
[----:B------:R-:W-:Y:S01]  /*31c20*/  IADD3.X R11, PT, PT, R11, UR15, RZ, P6, !PT ;  /* 0x0000000f0b0b7c10 */ /* 0x000fe2000b7fe4ff */
[----:B------:R-:W-:Y:S01]  /*31c30*/  STL [R1+0x148], R9 ;  /* 0x0001480901007387 */ /* 0x000fe20000100800 */
[----:B--2---:R-:W-:-:S03]  /*31c40*/  MOV R6, R9 ;  /* 0x0000000900067202 */ /* 0x004fc60000000f00 */
[----:B------:R2:W-:Y:S01]  /*31c50*/  STL [R1+0x144], R11 ;  /* 0x0001440b01007387 */ /* 0x0005e20000100800 */
[----:B------:R-:W-:-:S03]  /*31c60*/  IMAD.MOV.U32 R7, RZ, RZ, R11 ;  /* 0x000000ffff077224 */ /* 0x000fc600078e000b */
[----:B-1----:R-:W4:Y:S04]  /*31c70*/  LDL.LU R20, [R1+0x16c] ;  /* 0x00016c0001147983 */ /* 0x002f280000300800 */
[----:B------:R-:W4:Y:S04]  /*31c80*/  LDL.LU R19, [R1+0x170] ;  /* 0x0001700001137983 */ /* 0x000f280000300800 */
[----:B--2---:R-:W2:Y:S04]  /*31c90*/  LDL.LU R11, [R1+0x174] ;  /* 0x00017400010b7983 */ /* 0x004ea80000300800 */
[----:B------:R-:W2:Y:S04]  /*31ca0*/  LDL.LU R9, [R1+0x178] ;  /* 0x0001780001097983 */ /* 0x000ea80000300800 */
        /* <DEDUP_REMOVED lines=41> */
[----:B----4-:R-:W-:-:S04]  /*31f40*/  IADD3 R19, P4, PT, R19, UR14, RZ ;  /* 0x0000000e13137c10 */ /* 0x010fc8000ff9e0ff */
[----:B------:R-:W-:Y:S02]  /*31f50*/  IADD3.X R20, PT, PT, R20, UR15, RZ, P4, !PT ;  /* 0x0000000f14147c10 */ /* 0x000fe4000a7fe4ff */
[----:B--2---:R-:W-:Y:S01]  /*31f60*/  IADD3 R9, P6, PT, R9, UR14, RZ ;  /* 0x0000000e09097c10 */ /* 0x004fe2000ffde0ff */
[----:B------:R-:W-:Y:S03]  /*31f70*/  STL [R1+0x170], R19 ;  /* 0x0001701301007387 */ /* 0x000fe60000100800 */
[----:B------:R-:W-:Y:S01]  /*31f80*/  IADD3.X R11, PT, PT, R11, UR15, RZ, P6, !PT ;  /* 0x0000000f0b0b7c10 */ /* 0x000fe2000b7fe4ff */
        /* <DEDUP_REMOVED lines=11> */
[----:B------:R-:W2:Y:S04]  /*32040*/  LDL.LU R11, [R1+0x1a4] ;  /* 0x0001a400010b7983 */ /* 0x000ea80000300800 */
[----:B------:R-:W2:Y:S04]  /*32050*/  LDL.LU R9, [R1+0x1a8] ;  /* 0x0001a80001097983 */ /* 0x000ea80000300800 */
[----:B------:R1:W-:Y:S01]  /*32060*/  LDGSTS.E [R5+0x3400], desc[UR20][R6.64], P5 ;  /* 0x0340000006057fae */ /* 0x0003e2000a9a1014 */
[----:B------:R-:W-:-:S02]  /*32070*/  IADD3 R17, P6, PT, R17, UR14, RZ ;  /* 0x0000000e11117c10 */ /* 0x000fc4000ffde0ff */
[----:B-1----:R-:W-:Y:S02]  /*32080*/  SEL R6, RZ, 0x4, !P4 ;  /* 0x00000004ff067807 */ /* 0x002fe40006000000 */
[----:B------:R-:W-:Y:S02]  /*32090*/  IADD3.X R18, PT, PT, R18, UR15, RZ, P6, !PT ;  /* 0x0000000f12127c10 */ /* 0x000fe4000b7fe4ff */
[----:B------:R-:W-:Y:S01]  /*320a0*/  SEL R6, R6, RZ, !P3 ;  /* 0x000000ff06067207 */ /* 0x000fe20005800000 */
[----:B------:R-:W-:Y:S01]  /*320b0*/  STL [R1+0x180], R17 ;  /* 0x0001801101007387 */ /* 0x000fe20000100800 */
[----:B------:R-:W-:Y:S02]  /*320c0*/  MOV R7, R18 ;  /* 0x0000001200077202 */ /* 0x000fe40000000f00 */
[----:B------:R-:W-:Y:S01]  /*320d0*/  ISETP.NE.U32.AND P4, PT, R6, RZ, PT ;  /* 0x000000ff0600720c */ /* 0x000fe20003f85070 */
[----:B------:R-:W-:Y:S01]  /*320e0*/  IMAD.MOV.U32 R6, RZ, RZ, R17 ;  /* 0x000000ffff067224 */ /* 0x000fe200078e0011 */
[----:B------:R1:W-:Y:S04]  /*320f0*/  STL [R1+0x17c], R18 ;  /* 0x00017c1201007387 */ /* 0x0003e80000100800 */
[----:B------:R1:W-:Y:S01]  /*32100*/  LDGSTS.E [R5+0x3600], desc[UR20][R6.64], P5 ;  /* 0x0360000006057fae */ /* 0x0003e2000a9a1014 */
[----:B------:R-:W-:-:S04]  /*32110*/  IADD3 R10, P6, PT, R10, UR14, RZ ;  /* 0x0000000e0a0a7c10 */ /* 0x000fc8000ffde0ff */
[----:B------:R-:W-:Y:S01]  /*32120*/  IADD3.X R12, PT, PT, R12, UR15, RZ, P6, !PT ;  /* 0x0000000f0c0c7c10 */ /* 0x000fe2000b7fe4ff */
[----:B------:R-:W-:Y:S04]  /*32130*/  STL [R1+0x188], R10 ;  /* 0x0001880a01007387 */ /* 0x000fe80000100800 */
[----:B------:R1:W-:Y:S02]  /*32140*/  STL [R1+0x184], R12 ;  /* 0x0001840c01007387 */ /* 0x0003e40000100800 */
[----:B-1----:R-:W-:Y:S02]  /*32150*/  IMAD.MOV.U32 R7, RZ, RZ, R12 ;  /* 0x000000ffff077224 */ /* 0x002fe400078e000c */
[----:B------:R-:W2:Y:S01]  /*32160*/  LDL.LU R18, [R1+0x1ac] ;  /* 0x0001ac0001127983 */ /* 0x000ea20000300800 */
[----:B------:R-:W-:-:S03]  /*32170*/  IMAD.MOV.U32 R6, RZ, RZ, R10 ;  /* 0x000000ffff067224 */ /* 0x000fc600078e000a */
[----:B------:R-:W2:Y:S04]  /*32180*/  LDL.LU R17, [R1+0x1b0] ;  /* 0x0001b00001117983 */ /* 0x000ea80000300800 */
        /* <DEDUP_REMOVED lines=44> */
[----:B------:R-:W-:Y:S02]  /*32450*/  IADD3.X R18, PT, PT, R18, UR15, RZ, P4, !PT ;  /* 0x0000000f12127c10 */ /* 0x000fe4000a7fe4ff */
[----:B------:R-:W-:Y:S01]  /*32460*/  IADD3 R10, P6, PT, R10, UR14, RZ ;  /* 0x0000000e0a0a7c10 */ /* 0x000fe2000ffde0ff */
[----:B------:R-:W-:Y:S03]  /*32470*/  STL [R1+0x1b0], R17 ;  /* 0x0001b01101007387 */ /* 0x000fe60000100800 */
[----:B------:R-:W-:Y:S01]  /*32480*/  IADD3.X R12, PT, PT, R12, UR15, RZ, P6, !PT ;  /* 0x0000000f0c0c7c10 */ /* 0x000fe2000b7fe4ff */
[----:B------:R1:W-:Y:S02]  /*32490*/  STL [R1+0x1ac], R18 ;  /* 0x0001ac1201007387 */ /* 0x0003e40000100800 */
        /* <DEDUP_REMOVED lines=212> */
[----:B------:R1:W-:Y:S02]  /*331e0*/  LDGSTS.E [R5+0x6c00], desc[UR20][R6.64], P4 ;  /* 0x06c0000006057fae */ /* 0x0003e4000a1a1014 */
[----:B-1----:R-:W-:Y:S02]  /*331f0*/  SEL R6, RZ, 0x4, !P5 ;  /* 0x00000004ff067807 */ /* 0x002fe40006800000 */
[----:B----4-:R-:W-:Y:S02]  /*33200*/  IADD3 R19, P6, PT, R19, UR14, RZ ;  /* 0x0000000e13137c10 */ /* 0x010fe4000ffde0ff */
[----:B------:R-:W-:Y:S02]  /*33210*/  SEL R6, R6, RZ, !P3 ;  /* 0x000000ff06067207 */ /* 0x000fe40005800000 */
[----:B--2---:R-:W-:Y:S02]  /*33220*/  IADD3.X R20, PT, PT, R20, UR15, RZ, P6, !PT ;  /* 0x0000000f14147c10 */ /* 0x004fe4000b7fe4ff */
[----:B------:R-:W-:Y:S01]  /*33230*/  ISETP.NE.U32.AND P5, PT, R6, RZ, PT ;  /* 0x000000ff0600720c */ /* 0x000fe20003fa5070 */
[----:B------:R-:W-:Y:S01]  /*33240*/  IMAD.MOV.U32 R6, RZ, RZ, R19 ;  /* 0x000000ffff067224 */ /* 0x000fe200078e0013 */
[----:B------:R-:W-:Y:S01]  /*33250*/  STL [R1+0x260], R19 ;  /* 0x0002601301007387 */ /* 0x000fe20000100800 */
[----:B------:R-:W-:-:S03]  /*33260*/  IMAD.MOV.U32 R7, RZ, RZ, R20 ;  /* 0x000000ffff077224 */ /* 0x000fc600078e0014 */
        /* <DEDUP_REMOVED lines=595> */
[----:B--2---:R-:W-:Y:S01]  /*357a0*/  IADD3.X R20, PT, PT, R20, UR15, RZ, P6, !PT ;  /* 0x0000000f14147c10 */ /* 0x004fe2000b7fe4ff */
[----:B------:R-:W-:Y:S01]  /*357b0*/  STL [R1+0x440], R19 ;  /* 0x0004401301007387 */ /* 0x000fe20000100800 */
[----:B------:R-:W-:Y:S01]  /*357c0*/  ISETP.NE.U32.AND P4, PT, R6, RZ, PT ;  /* 0x000000ff0600720c */ /* 0x000fe20003f85070 */
[----:B------:R-:W-:-:S02]  /*357d0*/  IMAD.MOV.U32 R6, RZ, RZ, R19 ;  /* 0x000000ffff067224 */ /* 0x000fc400078e0013 */
[----:B------:R-:W-:Y:S01]  /*357e0*/  IMAD.MOV.U32 R7, RZ, RZ, R20 ;  /* 0x000000ffff077224 */ /* 0x000fe200078e0014 */
[----:B------:R1:W-:Y:S04]  /*357f0*/  STL [R1+0x43c], R20 ;  /* 0x00043c1401007387 */ /* 0x0003e80000100800 */
[----:B------:R2:W-:Y:S01]  /*35800*/  LDGSTS.E [R5+0xe600], desc[UR20][R6.64], P5 ;  /* 0x0e60000006057fae */ /* 0x0005e2000a9a1014 */
[----:B------:R-:W-:-:S04]  /*35810*/  IADD3 R9, P6, PT, R9, UR14, RZ ;  /* 0x0000000e09097c10 */ /* 0x000fc8000ffde0ff */
[----:B------:R-:W-:Y:S01]  /*35820*/  IADD3.X R11, PT, PT, R11, UR15, RZ, P6, !PT ;  /* 0x0000000f0b0b7c10 */ /* 0x000fe2000b7fe4ff */
[----:B------:R-:W-:Y:S04]  /*35830*/  STL [R1+0x448], R9 ;  /* 0x0004480901007387 */ /* 0x000fe80000100800 */
[----:B------:R4:W-:Y:S01]  /*35840*/  STL [R1+0x444], R11 ;  /* 0x0004440b01007387 */ /* 0x0009e20000100800 */
[----:B--2---:R-:W-:-:S03]  /*35850*/  IMAD.MOV.U32 R7, RZ, RZ, R11 ;  /* 0x000000ffff077224 */ /* 0x004fc600078e000b */
[----:B-1----:R-:W2:Y:S01]  /*35860*/  LDL.LU R20, [R1+0x46c] ;  /* 0x00046c0001147983 */ /* 0x002ea20000300800 */
[----:B------:R-:W-:-:S03]  /*35870*/  MOV R6, R9 ;  /* 0x0000000900067202 */ /* 0x000fc60000000f00 */
[----:B------:R-:W2:Y:S04]  /*35880*/  LDL.LU R19, [R1+0x470] ;  /* 0x0004700001137983 */ /* 0x000ea80000300800 */
[----:B----4-:R-:W4:Y:S04]  /*35890*/  LDL.LU R11, [R1+0x474] ;  /* 0x00047400010b7983 */ /* 0x010f280000300800 */
[----:B------:R-:W4:Y:S04]  /*358a0*/  LDL.LU R9, [R1+0x478] ;  /* 0x0004780001097983 */ /* 0x000f280000300800 */
        /* <DEDUP_REMOVED lines=11> */
[----:B------:R-:W4:Y:S04]  /*35960*/  LDL.LU R18, [R1+0x47c] ;  /* 0x00047c0001127983 */ /* 0x000f280000300800 */
[----:B------:R-:W4:Y:S04]  /*35970*/  LDL.LU R17, [R1+0x480] ;  /* 0x0004800001117983 */ /* 0x000f280000300800 */
[----:B------:R1:W-:Y:S02]  /*35980*/  LDGSTS.E [R5+0xea00], desc[UR20][R6.64], P4 ;  /* 0x0ea0000006057fae */ /* 0x0003e4000a1a1014 */
[----:B-1----:R-:W-:-:S02]  /*35990*/  IMAD.MOV.U32 R7, RZ, RZ, R12 ;  /* 0x000000ffff077224 */ /* 0x002fc400078e000c */
[----:B------:R-:W-:Y:S01]  /*359a0*/  IMAD.MOV.U32 R6, RZ, RZ, R10 ;  /* 0x000000ffff067224 */ /* 0x000fe200078e000a */
[----:B------:R-:W4:Y:S04]  /*359b0*/  LDL.LU R12, [R1+0x484] ;  /* 0x00048400010c7983 */ /* 0x000f280000300800 */
[----:B------:R-:W4:Y:S01]  /*359c0*/  LDL.LU R10, [R1+0x488] ;  /* 0x00048800010a7983 */ /* 0x000f220000300800 */
        /* <DEDUP_REMOVED lines=18> */
[----:B-1----:R-:W4:Y:S04]  /*35af0*/  LDL.LU R16, [R1+0x48c] ;  /* 0x00048c0001107983 */ /* 0x002f280000300800 */
[----:B------:R-:W4:Y:S04]  /*35b00*/  LDL.LU R15, [R1+0x490] ;  /* 0x00049000010f7983 */ /* 0x000f280000300800 */
[----:B---3--:R-:W3:Y:S04]  /*35b10*/  LDL.LU R14, [R1+0x494] ;  /* 0x00049400010e7983 */ /* 0x008ee80000300800 */
[----:B------:R-:W3:Y:S04]  /*35b20*/  LDL.LU R13, [R1+0x498] ;  /* 0x00049800010d7983 */ /* 0x000ee80000300800 */
[----:B------:R1:W-:Y:S01]  /*35b30*/  LDGSTS.E [R5+0xf000], desc[UR20][R6.64], P5 ;  /* 0x0f00000006057fae */ /* 0x0003e2000a9a1014 */
[----:B--2---:R-:W-:-:S04]  /*35b40*/  IADD3 R19, P4, PT, R19, UR14, RZ ;  /* 0x0000000e13137c10 */ /* 0x004fc8000ff9e0ff */
[----:B------:R-:W-:Y:S02]  /*35b50*/  IADD3.X R20, PT, PT, R20, UR15, RZ, P4, !PT ;  /* 0x0000000f14147c10 */ /* 0x000fe4000a7fe4ff */
[----:B----4-:R-:W-:Y:S01]  /*35b60*/  IADD3 R9, P6, PT, R9, UR14, RZ ;  /* 0x0000000e09097c10 */ /* 0x010fe2000ffde0ff */
[----:B------:R-:W-:Y:S01]  /*35b70*/  STL [R1+0x470], R19 ;  /* 0x0004701301007387 */ /* 0x000fe20000100800 */
[----:B-1----:R-:W-:Y:S02]  /*35b80*/  IMAD.MOV.U32 R6, RZ, RZ, R19 ;  /* 0x000000ffff067224 */ /* 0x002fe400078e0013 */
[----:B------:R-:W-:Y:S01]  /*35b90*/  IADD3.X R11, PT, PT, R11, UR15, RZ, P6, !PT ;  /* 0x0000000f0b0b7c10 */ /* 0x000fe2000b7fe4ff */
[----:B------:R-:W-:Y:S01]  /*35ba0*/  IMAD.MOV.U32 R7, RZ, RZ, R20 ;  /* 0x000000ffff077224 */ /* 0x000fe200078e0014 */
[----:B------:R1:W-:Y:S04]  /*35bb0*/  STL [R1+0x46c], R20 ;  /* 0x00046c1401007387 */ /* 0x0003e80000100800 */
[----:B------:R-:W-:Y:S04]  /*35bc0*/  STL [R1+0x478], R9 ;  /* 0x0004780901007387 */ /* 0x000fe80000100800 */
[----:B------:R2:W-:Y:S04]  /*35bd0*/  STL [R1+0x474], R11 ;  /* 0x0004740b01007387 */ /* 0x0005e80000100800 */
[----:B-1----:R-:W4:Y:S01]  /*35be0*/  LDL.LU R20, [R1+0x49c] ;  /* 0x00049c0001147983 */ /* 0x002f220000300800 */
[----:B------:R-:W-:-:S03]  /*35bf0*/  ISETP.GT.AND P4, PT, R4, 0x1f, PT ;  /* 0x0000001f0400780c */ /* 0x000fc60003f84270 */
[----:B------:R1:W-:Y:S04]  /*35c00*/  LDGSTS.E [R5+0xf200], desc[UR20][R6.64], P5 ;  /* 0x0f20000006057fae */ /* 0x0003e8000a9a1014 */
[----:B------:R-:W4:Y:S01]  /*35c10*/  LDL.LU R19, [R1+0x4a0] ;  /* 0x0004a00001137983 */ /* 0x000f220000300800 */
[----:B-1----:R-:W-:Y:S01]  /*35c20*/  MOV R6, R9 ;  /* 0x0000000900067202 */ /* 0x002fe20000000f00 */
[----:B------:R-:W-:Y:S02]  /*35c30*/  IMAD.MOV.U32 R7, RZ, RZ, R11 ;  /* 0x000000ffff077224 */ /* 0x000fe400078e000b */
[----:B--2---:R-:W2:Y:S04]  /*35c40*/  LDL.LU R11, [R1+0x4a4] ;  /* 0x0004a400010b7983 */ /* 0x004ea80000300800 */
        /* <DEDUP_REMOVED lines=14> */
[----:B------:R-:W-:Y:S01]  /*35d30*/  STL [R1+0x488], R10 ;  /* 0x0004880a01007387 */ /* 0x000fe20000100800 */
[----:B-1----:R-:W-:-:S03]  /*35d40*/  IMAD.MOV.U32 R6, RZ, RZ, R10 ;  /* 0x000000ffff067224 */ /* 0x002fc600078e000a */
[----:B------:R1:W-:Y:S01]  /*35d50*/  STL [R1+0x484], R12 ;  /* 0x0004840c01007387 */ /* 0x0003e20000100800 */
[----:B------:R-:W-:-:S03]  /*35d60*/  IMAD.MOV.U32 R7, RZ, RZ, R12 ;  /* 0x000000ffff077224 */ /* 0x000fc600078e000c */
[----:B------:R-:W2:Y:S04]  /*35d70*/  LDL.LU R18, [R1+0x4ac] ;  /* 0x0004ac0001127983 */ /* 0x000ea80000300800 */
[----:B------:R-:W2:Y:S04]  /*35d80*/  LDL.LU R17, [R1+0x4b0] ;  /* 0x0004b00001117983 */ /* 0x000ea80000300800 */
[----:B-1----:R-:W2:Y:S04]  /*35d90*/  LDL.LU R12, [R1+0x4b4] ;  /* 0x0004b400010c7983 */ /* 0x002ea80000300800 */
        /* <DEDUP_REMOVED lines=21> */
[----:B-1----:R-:W-:-:S04]  /*35ef0*/  SEL R6, RZ, 0x4, !P5 ;  /* 0x00000004ff067807 */ /* 0x002fc80006800000 */
[----:B------:R-:W-:Y:S02]  /*35f00*/  SEL R6, R6, RZ, !P3 ;  /* 0x000000ff06067207 */ /* 0x000fe40005800000 */
[----:B----4-:R-:W-:-:S04]  /*35f10*/  IADD3 R19, P6, PT, R19, UR14, RZ ;  /* 0x0000000e13137c10 */ /* 0x010fc8000ffde0ff */
[----:B------:R-:W-:Y:S02]  /*35f20*/  IADD3.X R20, PT, PT, R20, UR15, RZ, P6, !PT ;  /* 0x0000000f14147c10 */ /* 0x000fe4000b7fe4ff */
[----:B------:R-:W-:Y:S01]  /*35f30*/  ISETP.NE.U32.AND P5, PT, R6, RZ, PT ;  /* 0x000000ff0600720c */ /* 0x000fe20003fa5070 */
[----:B------:R-:W-:Y:S01]  /*35f40*/  IMAD.MOV.U32 R6, RZ, RZ, R19 ;  /* 0x000000ffff067224 */ /* 0x000fe200078e0013 */
[----:B------:R-:W-:Y:S01]  /*35f50*/  STL [R1+0x4a0], R19 ;  /* 0x0004a01301007387 */ /* 0x000fe20000100800 */
[----:B------:R-:W-:Y:S01]  /*35f60*/  IMAD.MOV.U32 R7, RZ, RZ, R20 ;  /* 0x000000ffff077224 */ /* 0x000fe200078e0014 */
[----:B--2---:R-:W-:Y:S02]  /*35f70*/  IADD3 R9, P6, PT, R9, UR14, RZ ;  /* 0x0000000e09097c10 */ /* 0x004fe4000ffde0ff */
[----:B------:R1:W-:Y:S02]  /*35f80*/  STL [R1+0x49c], R20 ;  /* 0x00049c1401007387 */ /* 0x0003e40000100800 */
[----:B------:R-:W-:-:S02]  /*35f90*/  IADD3.X R11, PT, PT, R11, UR15, RZ, P6, !PT ;  /* 0x0000000f0b0b7c10 */ /* 0x000fc4000b7fe4ff */
        /* <DEDUP_REMOVED lines=53> */
[----:B------:R-:W-:Y:S01]  /*362f0*/  STL [R1+0x4d0], R19 ;  /* 0x0004d01301007387 */ /* 0x000fe20000100800 */
[----:B-1----:R-:W-:Y:S02]  /*36300*/  IMAD.MOV.U32 R6, RZ, RZ, R19 ;  /* 0x000000ffff067224 */ /* 0x002fe400078e0013 */
[----:B--2---:R-:W-:Y:S01]  /*36310*/  IADD3.X R11, PT, PT, R11, UR15, RZ, P6, !PT ;  /* 0x0000000f0b0b7c10 */ /* 0x004fe2000b7fe4ff */
[----:B------:R1:W-:Y:S01]  /*36320*/  STL [R1+0x4cc], R20 ;  /* 0x0004cc1401007387 */ /* 0x0003e20000100800 */
[----:B------:R-:W-:-:S03]  /*36330*/  MOV R7, R20 ;  /* 0x0000001400077202 */ /* 0x000fc60000000f00 */
[----:B------:R-:W-:Y:S04]  /*36340*/  STL [R1+0x4d8], R9 ;  /* 0x0004d80901007387 */ /* 0x000fe80000100800 */
[----:B------:R2:W-:Y:S04]  /*36350*/  STL [R1+0x4d4], R11 ;  /* 0x0004d40b01007387 */ /* 0x0005e80000100800 */
[----:B-1----:R-:W4:Y:S01]  /*36360*/  LDL.LU R20, [R1+0x4fc] ;  /* 0x0004fc0001147983 */ /* 0x002f220000300800 */
[----:B------:R-:W-:-:S03]  /*36370*/  ISETP.GT.AND P5, PT, R4, 0x22, PT ;  /* 0x000000220400780c */ /* 0x000fc60003fa4270 */
[----:B------:R1:W-:Y:S04]  /*36380*/  LDGSTS.E [R5+0x10a00], desc[UR20][R6.64], P4 ;  /* 0x10a0000006057fae */ /* 0x0003e8000a1a1014 */
[----:B------:R-:W4:Y:S01]  /*36390*/  LDL.LU R19, [R1+0x500] ;  /* 0x0005000001137983 */ /* 0x000f220000300800 */
[----:B-1----:R-:W-:Y:S01]  /*363a0*/  IMAD.MOV.U32 R6, RZ, RZ, R9 ;  /* 0x000000ffff067224 */ /* 0x002fe200078e0009 */
[----:B------:R-:W-:Y:S02]  /*363b0*/  MOV R7, R11 ;  /* 0x0000000b00077202 */ /* 0x000fe40000000f00 */
        /* <DEDUP_REMOVED lines=18> */
[----:B------:R-:W-:-:S03]  /*364e0*/  MOV R7, R12 ;  /* 0x0000000c00077202 */ /* 0x000fc60000000f00 */
        /* <DEDUP_REMOVED lines=11> */
[----:B-1----:R-:W-:Y:S01]  /*365a0*/  IMAD.MOV.U32 R6, RZ, RZ, R15 ;  /* 0x000000ffff067224 */ /* 0x002fe200078e000f */
[----:B------:R-:W-:Y:S02]  /*365b0*/  MOV R7, R16 ;  /* 0x0000001000077202 */ /* 0x000fe40000000f00 */
        /* <DEDUP_REMOVED lines=17> */
[----:B------:R-:W-:Y:S01]  /*366d0*/  MOV R7, R20 ;  /* 0x0000001400077202 */ /* 0x000fe20000000f00 */
[----:B------:R-:W-:Y:S01]  /*366e0*/  STL [R1+0x500], R19 ;  /* 0x0005001301007387 */ /* 0x000fe20000100800 */
[----:B--2---:R-:W-:-:S03]  /*366f0*/  IADD3 R9, P6, PT, R9, UR14, RZ ;  /* 0x0000000e09097c10 */ /* 0x004fc6000ffde0ff */
[----:B------:R1:W-:Y:S01]  /*36700*/  STL [R1+0x4fc], R20 ;  /* 0x0004fc1401007387 */ /* 0x0003e20000100800 */
[----:B------:R-:W-:-:S03]  /*36710*/  IADD3.X R11, PT, PT, R11, UR15, RZ, P6, !PT ;  /* 0x0000000f0b0b7c10 */ /* 0x000fc6000b7fe4ff */
[----:B------:R-:W-:Y:S04]  /*36720*/  STL [R1+0x508], R9 ;  /* 0x0005080901007387 */ /* 0x000fe80000100800 */
[----:B------:R2:W-:Y:S04]  /*36730*/  STL [R1+0x504], R11 ;  /* 0x0005040b01007387 */ /* 0x0005e80000100800 */
[----:B------:R4:W-:Y:S04]  /*36740*/  LDGSTS.E [R5+0x11600], desc[UR20][R6.64], P5 ;  /* 0x1160000006057fae */ /* 0x0009e8000a9a1014 */
[----:B-1----:R-:W3:Y:S04]  /*36750*/  LDL.LU R20, [R1+0x52c] ;  /* 0x00052c0001147983 */ /* 0x002ee80000300800 */
[----:B------:R-:W3:Y:S01]  /*36760*/  LDL.LU R19, [R1+0x530] ;  /* 0x0005300001137983 */ /* 0x000ee20000300800 */
[----:B----4-:R-:W-:Y:S01]  /*36770*/  MOV R7, R11 ;  /* 0x0000000b00077202 */ /* 0x010fe20000000f00 */
[----:B------:R-:W-:-:S02]  /*36780*/  IMAD.MOV.U32 R6, RZ, RZ, R9 ;  /* 0x000000ffff067224 */ /* 0x000fc400078e0009 */
        /* <DEDUP_REMOVED lines=16> */
[----:B-1----:R-:W-:Y:S01]  /*36890*/  MOV R7, R12 ;  /* 0x0000000c00077202 */ /* 0x002fe20000000f00 */
        /* <DEDUP_REMOVED lines=10> */
[----:B------:R-:W-:Y:S01]  /*36940*/  IMAD.MOV.U32 R6, RZ, RZ, R15 ;  /* 0x000000ffff067224 */ /* 0x000fe200078e000f */
[----:B------:R-:W-:Y:S02]  /*36950*/  STL [R1+0x520], R15 ;  /* 0x0005200f01007387 */ /* 0x000fe40000100800 */
[----:B------:R-:W-:Y:S02]  /*36960*/  MOV R7, R16 ;  /* 0x0000001000077202 */ /* 0x000fe40000000f00 */
        /* <DEDUP_REMOVED lines=46> */
[----:B-1----:R-:W-:Y:S01]  /*36c50*/  MOV R7, R12 ;  /* 0x0000000c00077202 */ /* 0x002fe20000000f00 */
[----:B------:R-:W-:Y:S01]  /*36c60*/  IMAD.MOV.U32 R6, RZ, RZ, R10 ;  /* 0x000000ffff067224 */ /* 0x000fe200078e000a */
[----:B------:R-:W2:Y:S04]  /*36c70*/  LDL.LU R18, [R1+0x56c] ;  /* 0x00056c0001127983 */ /* 0x000ea80000300800 */
        /* <DEDUP_REMOVED lines=24> */
[----:B------:R-:W-:-:S04]  /*36e00*/  SEL R6, R6, RZ, !P3 ;  /* 0x000000ff06067207 */ /* 0x000fc80005800000 */
[----:B------:R-:W-:Y:S02]  /*36e10*/  ISETP.NE.U32.AND P5, PT, R6, RZ, PT ;  /* 0x000000ff0600720c */ /* 0x000fe40003fa5070 */
[----:B----4-:R-:W-:-:S04]  /*36e20*/  IADD3 R19, P6, PT, R19, UR14, RZ ;  /* 0x0000000e13137c10 */ /* 0x010fc8000ffde0ff */
[----:B------:R-:W-:Y:S01]  /*36e30*/  IADD3.X R20, PT, PT, R20, UR15, RZ, P6, !PT ;  /* 0x0000000f14147c10 */ /* 0x000fe2000b7fe4ff */
[----:B------:R-:W-:Y:S01]  /*36e40*/  IMAD.MOV.U32 R6, RZ, RZ, R19 ;  /* 0x000000ffff067224 */ /* 0x000fe200078e0013 */
[----:B------:R-:W-:Y:S02]  /*36e50*/  STL [R1+0x560], R19 ;  /* 0x0005601301007387 */ /* 0x000fe40000100800 */
[----:B------:R-:W-:Y:S02]  /*36e60*/  MOV R7, R20 ;  /* 0x0000001400077202 */ /* 0x000fe40000000f00 */
[----:B--2---:R-:W-:Y:S01]  /*36e70*/  IADD3 R9, P6, PT, R9, UR14, RZ ;  /* 0x0000000e09097c10 */ /* 0x004fe2000ffde0ff */
[----:B------:R1:W-:Y:S03]  /*36e80*/  STL [R1+0x55c], R20 ;  /* 0x00055c1401007387 */ /* 0x0003e60000100800 */
[----:B------:R-:W-:Y:S01]  /*36e90*/  IADD3.X R11, PT, PT, R11, UR15, RZ, P6, !PT ;  /* 0x0000000f0b0b7c10 */ /* 0x000fe2000b7fe4ff */
        /* <DEDUP_REMOVED lines=69> */
[----:B------:R-:W-:-:S04]  /*372f0*/  IADD3 R17, P6, PT, R17, UR14, RZ ;  /* 0x0000000e11117c10 */ /* 0x000fc8000ffde0ff */
[----:B------:R-:W-:Y:S02]  /*37300*/  IADD3.X R18, PT, PT, R18, UR15, RZ, P6, !PT ;  /* 0x0000000f12127c10 */ /* 0x000fe4000b7fe4ff */
[----:B-1----:R-:W-:-:S04]  /*37310*/  SEL R6, RZ, 0x4, !P5 ;  /* 0x00000004ff067807 */ /* 0x002fc80006800000 */
[----:B------:R-:W-:Y:S01]  /*37320*/  SEL R6, R6, RZ, !P3 ;  /* 0x000000ff06067207 */ /* 0x000fe20005800000 */
[----:B------:R-:W-:Y:S01]  /*37330*/  STL [R1+0x5a0], R17 ;  /* 0x0005a01101007387 */ /* 0x000fe20000100800 */
[----:B------:R-:W-:Y:S02]  /*37340*/  MOV R7, R18 ;  /* 0x0000001200077202 */ /* 0x000fe40000000f00 */
[----:B------:R-:W-:Y:S01]  /*37350*/  ISETP.NE.U32.AND P5, PT, R6, RZ, PT ;  /* 0x000000ff0600720c */ /* 0x000fe20003fa5070 */
[----:B------:R-:W-:Y:S01]  /*37360*/  IMAD.MOV.U32 R6, RZ, RZ, R17 ;  /* 0x000000ffff067224 */ /* 0x000fe200078e0011 */
[----:B------:R-:W-:Y:S01]  /*37370*/  IADD3 R10, P6, PT, R10, UR14, RZ ;  /* 0x0000000e0a0a7c10 */ /* 0x000fe2000ffde0ff */
[----:B------:R1:W-:Y:S03]  /*37380*/  STL [R1+0x59c], R18 ;  /* 0x00059c1201007387 */ /* 0x0003e60000100800 */
[----:B------:R-:W-:Y:S01]  /*37390*/  IADD3.X R12, PT, PT, R12, UR15, RZ, P6, !PT ;  /* 0x0000000f0c0c7c10 */ /* 0x000fe2000b7fe4ff */
[----:B------:R-:W-:Y:S04]  /*373a0*/  STL [R1+0x5a8], R10 ;  /* 0x0005a80a01007387 */ /* 0x000fe80000100800 */
[----:B------:R1:W-:Y:S04]  /*373b0*/  STL [R1+0x5a4], R12 ;  /* 0x0005a40c01007387 */ /* 0x0003e80000100800 */
[----:B------:R1:W-:Y:S04]  /*373c0*/  LDGSTS.E [R5+0x13e00], desc[UR20][R6.64], P4 ;  /* 0x13e0000006057fae */ /* 0x0003e8000a1a1014 */
[----:B-1----:R-:W2:Y:S04]  /*373d0*/  LDL.LU R18, [R1+0x5cc] ;  /* 0x0005cc0001127983 */ /* 0x002ea80000300800 */
[----:B------:R-:W2:Y:S01]  /*373e0*/  LDL.LU R17, [R1+0x5d0] ;  /* 0x0005d00001117983 */ /* 0x000ea20000300800 */
[----:B------:R-:W-:Y:S01]  /*373f0*/  MOV R7, R12 ;  /* 0x0000000c00077202 */ /* 0x000fe20000000f00 */
[----:B------:R-:W-:-:S02]  /*37400*/  IMAD.MOV.U32 R6, RZ, RZ, R10 ;  /* 0x000000ffff067224 */ /* 0x000fc400078e000a */
        /* <DEDUP_REMOVED lines=507> */
[----:B------:R-:W-:Y:S01]  /*393c0*/  STL [R1+0x740], R19 ;  /* 0x0007401301007387 */ /* 0x000fe20000100800 */
[----:B------:R-:W-:Y:S02]  /*393d0*/  IMAD.MOV.U32 R6, RZ, RZ, R19 ;  /* 0x000000ffff067224 */ /* 0x000fe400078e0013 */
[----:B------:R-:W-:Y:S02]  /*393e0*/  MOV R7, R20 ;  /* 0x0000001400077202 */ /* 0x000fe40000000f00 */
[----:B--2---:R-:W-:Y:S01]  /*393f0*/  IADD3 R9, P6, PT, R9, UR14, RZ ;  /* 0x0000000e09097c10 */ /* 0x004fe2000ffde0ff */
[----:B------:R1:W-:Y:S03]  /*39400*/  STL [R1+0x73c], R20 ;  /* 0x00073c1401007387 */ /* 0x0003e60000100800 */
[----:B------:R-:W-:Y:S01]  /*39410*/  IADD3.X R11, PT, PT, R11, UR15, RZ, P6, !PT ;  /* 0x0000000f0b0b7c10 */ /* 0x000fe2000b7fe4ff */
[----:B------:R-:W-:Y:S04]  /*39420*/  STL [R1+0x748], R9 ;  /* 0x0007480901007387 */ /* 0x000fe80000100800 */
[----:B------:R2:W-:Y:S04]  /*39430*/  STL [R1+0x744], R11 ;  /* 0x0007440b01007387 */ /* 0x0005e80000100800 */
[----:B-1----:R-:W4:Y:S04]  /*39440*/  LDL.LU R20, [R1+0x76c] ;  /* 0x00076c0001147983 */ /* 0x002f280000300800 */
[----:B------:R1:W-:Y:S04]  /*39450*/  LDGSTS.E [R5+0x1a600], desc[UR20][R6.64], P5 ;  /* 0x1a60000006057fae */ /* 0x0003e8000a9a1014 */
[----:B------:R-:W4:Y:S01]  /*39460*/  LDL.LU R19, [R1+0x770] ;  /* 0x0007700001137983 */ /* 0x000f220000300800 */
[----:B-1----:R-:W-:Y:S01]  /*39470*/  MOV R7, R11 ;  /* 0x0000000b00077202 */ /* 0x002fe20000000f00 */
[----:B------:R-:W-:-:S02]  /*39480*/  IMAD.MOV.U32 R6, RZ, RZ, R9 ;  /* 0x000000ffff067224 */ /* 0x000fc400078e0009 */
        /* <DEDUP_REMOVED lines=44> */
[----:B------:R-:W-:Y:S01]  /*39750*/  IADD3.X R20, PT, PT, R20, UR15, RZ, P4, !PT ;  /* 0x0000000f14147c10 */ /* 0x000fe2000a7fe4ff */
[----:B-1----:R-:W-:Y:S01]  /*39760*/  IMAD.MOV.U32 R6, RZ, RZ, R19 ;  /* 0x000000ffff067224 */ /* 0x002fe200078e0013 */
[----:B------:R-:W-:Y:S02]  /*39770*/  STL [R1+0x770], R19 ;  /* 0x0007701301007387 */ /* 0x000fe40000100800 */
[----:B------:R-:W-:Y:S02]  /*39780*/  MOV R7, R20 ;  /* 0x0000001400077202 */ /* 0x000fe40000000f00 */
[----:B--2---:R-:W-:Y:S01]  /*39790*/  IADD3 R9, P6, PT, R9, UR14, RZ ;  /* 0x0000000e09097c10 */ /* 0x004fe2000ffde0ff */
[----:B------:R1:W-:Y:S03]  /*397a0*/  STL [R1+0x76c], R20 ;  /* 0x00076c1401007387 */ /* 0x0003e60000100800 */
[----:B------:R-:W-:Y:S01]  /*397b0*/  IADD3.X R11, PT, PT, R11, UR15, RZ, P6, !PT ;  /* 0x0000000f0b0b7c10 */ /* 0x000fe2000b7fe4ff */
[----:B------:R-:W-:Y:S04]  /*397c0*/  STL [R1+0x778], R9 ;  /* 0x0007780901007387 */ /* 0x000fe80000100800 */
[----:B------:R2:W-:Y:S01]  /*397d0*/  STL [R1+0x774], R11 ;  /* 0x0007740b01007387 */ /* 0x0005e20000100800 */
[----:B------:R-:W-:-:S03]  /*397e0*/  ISETP.GT.AND P4, PT, R4, 0x37, PT ;  /* 0x000000370400780c */ /* 0x000fc60003f84270 */
        /* <DEDUP_REMOVED lines=8> */
[----:B------:R-:W-:Y:S02]  /*39870*/  IADD3 R17, P6, PT, R17, UR14, RZ ;  /* 0x0000000e11117c10 */ /* 0x000fe4000ffde0ff */
[----:B-1----:R-:W-:-:S02]  /*39880*/  SEL R6, RZ, 0x4, !P4 ;  /* 0x00000004ff067807 */ /* 0x002fc40006000000 */
        /* <DEDUP_REMOVED lines=41> */
[----:B------:R-:W-:-:S04]  /*39b20*/  IADD3 R19, P6, PT, R19, UR14, RZ ;  /* 0x0000000e13137c10 */ /* 0x000fc8000ffde0ff */
[----:B------:R-:W-:Y:S01]  /*39b30*/  IADD3.X R20, PT, PT, R20, UR15, RZ, P6, !PT ;  /* 0x0000000f14147c10 */ /* 0x000fe2000b7fe4ff */
[----:B------:R-:W-:Y:S01]  /*39b40*/  IMAD.MOV.U32 R6, RZ, RZ, R19 ;  /* 0x000000ffff067224 */ /* 0x000fe200078e0013 */
[----:B----4-:R-:W-:Y:S01]  /*39b50*/  IADD3 R9, P6, PT, R9, UR14, RZ ;  /* 0x0000000e09097c10 */ /* 0x010fe2000ffde0ff */
[----:B------:R-:W-:Y:S01]  /*39b60*/  STL [R1+0x7a0], R19 ;  /* 0x0007a01301007387 */ /* 0x000fe20000100800 */
[----:B------:R-:W-:Y:S02]  /*39b70*/  MOV R7, R20 ;  /* 0x0000001400077202 */ /* 0x000fe40000000f00 */
[----:B--2---:R-:W-:Y:S01]  /*39b80*/  IADD3.X R11, PT, PT, R11, UR15, RZ, P6, !PT ;  /* 0x0000000f0b0b7c10 */ /* 0x004fe2000b7fe4ff */
[----:B------:R1:W-:Y:S04]  /*39b90*/  STL [R1+0x79c], R20 ;  /* 0x00079c1401007387 */ /* 0x0003e80000100800 */
        /* <DEDUP_REMOVED lines=35> */
[----:B------:R-:W-:Y:S02]  /*39dd0*/  IMAD.MOV.U32 R6, RZ, RZ, R15 ;  /* 0x000000ffff067224 */ /* 0x000fe400078e000f */
[----:B------:R-:W-:Y:S01]  /*39de0*/  MOV R7, R16 ;  /* 0x0000001000077202 */ /* 0x000fe20000000f00 */
[----:B------:R1:W-:Y:S04]  /*39df0*/  STL [R1+0x7bc], R16 ;  /* 0x0007bc1001007387 */ /* 0x0003e80000100800 */
[----:B------:R3:W-:Y:S01]  /*39e00*/  LDGSTS.E [R5+0x1c600], desc[UR20][R6.64], P5 ;  /* 0x1c60000006057fae */ /* 0x0007e2000a9a1014 */
[----:B------:R-:W-:-:S04]  /*39e10*/  IADD3 R13, P6, PT, R13, UR14, RZ ;  /* 0x0000000e0d0d7c10 */ /* 0x000fc8000ffde0ff */
[----:B------:R-:W-:Y:S01]  /*39e20*/  IADD3.X R14, PT, PT, R14, UR15, RZ, P6, !PT ;  /* 0x0000000f0e0e7c10 */ /* 0x000fe2000b7fe4ff */
[----:B------:R-:W-:Y:S04]  /*39e30*/  STL [R1+0x7c8], R13 ;  /* 0x0007c80d01007387 */ /* 0x000fe80000100800 */
[----:B------:R3:W-:Y:S02]  /*39e40*/  STL [R1+0x7c4], R14 ;  /* 0x0007c40e01007387 */ /* 0x0007e40000100800 */
[----:B---3--:R-:W-:Y:S02]  /*39e50*/  MOV R7, R14 ;  /* 0x0000000e00077202 */ /* 0x008fe40000000f00 */
[----:B-1----:R-:W3:Y:S01]  /*39e60*/  LDL.LU R16, [R1+0x7ec] ;  /* 0x0007ec0001107983 */ /* 0x002ee20000300800 */
[----:B------:R-:W-:-:S03]  /*39e70*/  IMAD.MOV.U32 R6, RZ, RZ, R13 ;  /* 0x000000ffff067224 */ /* 0x000fc600078e000d */
[----:B------:R-:W3:Y:S04]  /*39e80*/  LDL.LU R15, [R1+0x7f0] ;  /* 0x0007f000010f7983 */ /* 0x000ee80000300800 */
[----:B------:R-:W3:Y:S04]  /*39e90*/  LDL.LU R14, [R1+0x7f4] ;  /* 0x0007f400010e7983 */ /* 0x000ee80000300800 */
        /* <DEDUP_REMOVED lines=8> */
[----:B-1----:R-:W-:Y:S01]  /*39f20*/  IMAD.MOV.U32 R6, RZ, RZ, R19 ;  /* 0x000000ffff067224 */ /* 0x002fe200078e0013 */
[----:B------:R-:W-:Y:S02]  /*39f30*/  MOV R7, R20 ;  /* 0x0000001400077202 */ /* 0x000fe40000000f00 */
[----:B------:R-:W-:Y:S04]  /*39f40*/  STL [R1+0x7d8], R9 ;  /* 0x0007d80901007387 */ /* 0x000fe80000100800 */
[----:B------:R1:W-:Y:S04]  /*39f50*/  STL [R1+0x7d4], R11 ;  /* 0x0007d40b01007387 */ /* 0x0003e80000100800 */
[----:B--2---:R-:W2:Y:S04]  /*39f60*/  LDL.LU R20, [R1+0x7fc] ;  /* 0x0007fc0001147983 */ /* 0x004ea80000300800 */
[----:B------:R-:W4:Y:S01]  /*39f70*/  LDL.LU R19, [R1+0x800] ;  /* 0x0008000001137983 */ /* 0x000f220000300800 */
[----:B------:R-:W-:-:S03]  /*39f80*/  ISETP.GT.AND P5, PT, R4, 0x3a, PT ;  /* 0x0000003a0400780c */ /* 0x000fc60003fa4270 */
[----:B------:R1:W-:Y:S02]  /*39f90*/  LDGSTS.E [R5+0x1ca00], desc[UR20][R6.64], P4 ;  /* 0x1ca0000006057fae */ /* 0x0003e4000a1a1014 */
[----:B-1----:R-:W-:Y:S01]  /*39fa0*/  IMAD.MOV.U32 R6, RZ, RZ, R9 ;  /* 0x000000ffff067224 */ /* 0x002fe200078e0009 */
[----:B------:R-:W-:Y:S02]  /*39fb0*/  MOV R7, R11 ;  /* 0x0000000b00077202 */ /* 0x000fe40000000f00 */
[----:B------:R-:W2:Y:S04]  /*39fc0*/  LDL.LU R11, [R1+0x804] ;  /* 0x00080400010b7983 */ /* 0x000ea80000300800 */
[----:B------:R-:W2:Y:S01]  /*39fd0*/  LDL.LU R9, [R1+0x808] ;  /* 0x0008080001097983 */ /* 0x000ea20000300800 */
[----:B------:R-:W-:-:S03]  /*39fe0*/  IADD3 R17, P6, PT, R17, UR14, RZ ;  /* 0x0000000e11117c10 */ /* 0x000fc6000ffde0ff */
[----:B------:R1:W-:Y:S01]  /*39ff0*/  LDGSTS.E [R5+0x1cc00], desc[UR20][R6.64], P4 ;  /* 0x1cc0000006057fae */ /* 0x0003e2000a1a1014 */
[----:B------:R-:W-:-:S03]  /*3a000*/  IADD3.X R18, PT, PT, R18, UR15, RZ, P6, !PT ;  /* 0x0000000f12127c10 */ /* 0x000fc6000b7fe4ff */
[----:B------:R-:W-:Y:S01]  /*3a010*/  STL [R1+0x7e0], R17 ;  /* 0x0007e01101007387 */ /* 0x000fe20000100800 */
[----:B-1----:R-:W-:-:S04]  /*3a020*/  SEL R6, RZ, 0x4, !P5 ;  /* 0x00000004ff067807 */ /* 0x002fc80006800000 */
[----:B------:R-:W-:Y:S02]  /*3a030*/  SEL R6, R6, RZ, !P3 ;  /* 0x000000ff06067207 */ /* 0x000fe40005800000 */
[----:B------:R-:W-:Y:S01]  /*3a040*/  IADD3 R10, P6, PT, R10, UR14, RZ ;  /* 0x0000000e0a0a7c10 */ /* 0x000fe2000ffde0ff */
[----:B------:R1:W-:Y:S01]  /*3a050*/  STL [R1+0x7dc], R18 ;  /* 0x0007dc1201007387 */ /* 0x0003e20000100800 */
[----:B------:R-:W-:Y:S02]  /*3a060*/  ISETP.NE.U32.AND P5, PT, R6, RZ, PT ;  /* 0x000000ff0600720c */ /* 0x000fe40003fa5070 */
[----:B------:R-:W-:Y:S01]  /*3a070*/  IADD3.X R12, PT, PT, R12, UR15, RZ, P6, !PT ;  /* 0x0000000f0c0c7c10 */ /* 0x000fe2000b7fe4ff */
[----:B------:R-:W-:Y:S01]  /*3a080*/  IMAD.MOV.U32 R6, RZ, RZ, R17 ;  /* 0x000000ffff067224 */ /* 0x000fe200078e0011 */
[----:B------:R-:W-:Y:S01]  /*3a090*/  MOV R7, R18 ;  /* 0x0000001200077202 */ /* 0x000fe20000000f00 */
[----:B------:R-:W-:Y:S04]  /*3a0a0*/  STL [R1+0x7e8], R10 ;  /* 0x0007e80a01007387 */ /* 0x000fe80000100800 */
[----:B------:R1:W-:Y:S04]  /*3a0b0*/  STL [R1+0x7e4], R12 ;  /* 0x0007e40c01007387 */ /* 0x0003e80000100800 */
[----:B-1----:R-:W2:Y:S04]  /*3a0c0*/  LDL.LU R18, [R1+0x80c] ;  /* 0x00080c0001127983 */ /* 0x002ea80000300800 */
[----:B------:R-:W2:Y:S04]  /*3a0d0*/  LDL.LU R17, [R1+0x810] ;  /* 0x0008100001117983 */ /* 0x000ea80000300800 */
[----:B------:R1:W-:Y:S02]  /*3a0e0*/  LDGSTS.E [R5+0x1ce00], desc[UR20][R6.64], P4 ;  /* 0x1ce0000006057fae */ /* 0x0003e4000a1a1014 */
[----:B-1----:R-:W-:Y:S01]  /*3a0f0*/  MOV R7, R12 ;  /* 0x0000000c00077202 */ /* 0x002fe20000000f00 */
[----:B------:R-:W-:Y:S01]  /*3a100*/  IMAD.MOV.U32 R6, RZ, RZ, R10 ;  /* 0x000000ffff067224 */ /* 0x000fe200078e000a */
[----:B------:R-:W2:Y:S04]  /*3a110*/  LDL.LU R12, [R1+0x814] ;  /* 0x00081400010c7983 */ /* 0x000ea80000300800 */
[----:B------:R-:W2:Y:S04]  /*3a120*/  LDL.LU R10, [R1+0x818] ;  /* 0x00081800010a7983 */ /* 0x000ea80000300800 */
[----:B------:R1:W-:Y:S01]  /*3a130*/  LDGSTS.E [R5+0x1d000], desc[UR20][R6.64], P5 ;  /* 0x1d00000006057fae */ /* 0x0003e2000a9a1014 */
[----:B---3--:R-:W-:-:S04]  /*3a140*/  IADD3 R15, P4, PT, R15, UR14, RZ ;  /* 0x0000000e0f0f7c10 */ /* 0x008fc8000ff9e0ff */
[----:B------:R-:W-:Y:S02]  /*3a150*/  IADD3.X R16, PT, PT, R16, UR15, RZ, P4, !PT ;  /* 0x0000000f10107c10 */ /* 0x000fe4000a7fe4ff */
[----:B------:R-:W-:Y:S01]  /*3a160*/  IADD3 R13, P6, PT, R13, UR14, RZ ;  /* 0x0000000e0d0d7c10 */ /* 0x000fe2000ffde0ff */
[----:B-1----:R-:W-:Y:S01]  /*3a170*/  IMAD.MOV.U32 R6, RZ, RZ, R15 ;  /* 0x000000ffff067224 */ /* 0x002fe200078e000f */
[----:B------:R-:W-:Y:S02]  /*3a180*/  MOV R7, R16 ;  /* 0x0000001000077202 */ /* 0x000fe40000000f00 */
[----:B------:R-:W-:Y:S01]  /*3a190*/  IADD3.X R14, PT, PT, R14, UR15, RZ, P6, !PT ;  /* 0x0000000f0e0e7c10 */ /* 0x000fe2000b7fe4ff */
[----:B------:R1:W-:Y:S04]  /*3a1a0*/  STL [R1+0x7f0], R15 ;  /* 0x0007f00f01007387 */ /* 0x0003e80000100800 */
[----:B------:R-:W-:Y:S04]  /*3a1b0*/  STL [R1+0x7ec], R16 ;  /* 0x0007ec1001007387 */ /* 0x000fe80000100800 */
[----:B------:R3:W-:Y:S04]  /*3a1c0*/  STL [R1+0x7f8], R13 ;  /* 0x0007f80d01007387 */ /* 0x0007e80000100800 */
[----:B------:R3:W-:Y:S04]  /*3a1d0*/  LDGSTS.E [R5+0x1d200], desc[UR20][R6.64], P5 ;  /* 0x1d20000006057fae */ /* 0x0007e8000a9a1014 */
[----:B------:R3:W-:Y:S04]  /*3a1e0*/  STL [R1+0x7f4], R14 ;  /* 0x0007f40e01007387 */ /* 0x0007e80000100800 */
[----:B-1----:R-:W2:Y:S01]  /*3a1f0*/  LDL.LU R15, [R1+0x81c] ;  /* 0x00081c00010f7983 */ /* 0x002ea20000300800 */
[----:B---3--:R-:W-:-:S03]  /*3a200*/  IMAD.MOV.U32 R6, RZ, RZ, R13 ;  /* 0x000000ffff067224 */ /* 0x008fc600078e000d */
[----:B------:R-:W3:Y:S01]  /*3a210*/  LDL.LU R13, [R1+0x820] ;  /* 0x00082000010d7983 */ /* 0x000ee20000300800 */
[----:B------:R-:W-:-:S03]  /*3a220*/  MOV R7, R14 ;  /* 0x0000000e00077202 */ /* 0x000fc60000000f00 */
        /* <DEDUP_REMOVED lines=8> */
[----:B--2---:R-:W-:Y:S01]  /*3a2b0*/  IADD3.X R20, PT, PT, R20, UR15, RZ, P6, !PT ;  /* 0x0000000f14147c10 */ /* 0x004fe2000b7fe4ff */
[----:B------:R-:W-:Y:S01]  /*3a2c0*/  STL [R1+0x800], R19 ;  /* 0x0008001301007387 */ /* 0x000fe20000100800 */
[----:B------:R-:W-:-:S03]  /*3a2d0*/  IMAD.MOV.U32 R6, RZ, RZ, R19 ;  /* 0x000000ffff067224 */ /* 0x000fc600078e0013 */
[----:B------:R1:W-:Y:S01]  /*3a2e0*/  STL [R1+0x7fc], R20 ;  /* 0x0007fc1401007387 */ /* 0x0003e20000100800 */
[----:B------:R-:W-:-:S05]  /*3a2f0*/  MOV R7, R20 ;  /* 0x0000001400077202 */ /* 0x000fca0000000f00 */
[----:B------:R2:W-:Y:S01]  /*3a300*/  LDGSTS.E [R5+0x1d600], desc[UR20][R6.64], P5 ;  /* 0x1d60000006057fae */ /* 0x0005e2000a9a1014 */
[----:B------:R-:W-:-:S04]  /*3a310*/  IADD3 R9, P6, PT, R9, UR14, RZ ;  /* 0x0000000e09097c10 */ /* 0x000fc8000ffde0ff */
[----:B------:R-:W-:Y:S01]  /*3a320*/  IADD3.X R11, PT, PT, R11, UR15, RZ, P6, !PT ;  /* 0x0000000f0b0b7c10 */ /* 0x000fe2000b7fe4ff */
[----:B------:R-:W-:Y:S04]  /*3a330*/  STL [R1+0x808], R9 ;  /* 0x0008080901007387 */ /* 0x000fe80000100800 */
[----:B------:R4:W-:Y:S04]  /*3a340*/  STL [R1+0x804], R11 ;  /* 0x0008040b01007387 */ /* 0x0009e80000100800 */
[----:B-1----:R-:W3:Y:S04]  /*3a350*/  LDL.LU R20, [R1+0x82c] ;  /* 0x00082c0001147983 */ /* 0x002ee80000300800 */
[----:B------:R-:W3:Y:S01]  /*3a360*/  LDL.LU R19, [R1+0x830] ;  /* 0x0008300001137983 */ /* 0x000ee20000300800 */
[----:B--2---:R-:W-:Y:S01]  /*3a370*/  MOV R7, R11 ;  /* 0x0000000b00077202 */ /* 0x004fe20000000f00 */
[----:B------:R-:W-:-:S02]  /*3a380*/  IMAD.MOV.U32 R6, RZ, RZ, R9 ;  /* 0x000000ffff067224 */ /* 0x000fc400078e0009 */
[----:B----4-:R-:W2:Y:S04]  /*3a390*/  LDL.LU R11, [R1+0x834] ;  /* 0x00083400010b7983 */ /* 0x010ea80000300800 */
[----:B------:R-:W4:Y:S04]  /*3a3a0*/  LDL.LU R9, [R1+0x838] ;  /* 0x0008380001097983 */ /* 0x000f280000300800 */
[----:B------:R1:W-:Y:S01]  /*3a3b0*/  LDGSTS.E [R5+0x1d800], desc[UR20][R6.64], P4 ;  /* 0x1d80000006057fae */ /* 0x0003e2000a1a1014 */
[----:B------:R-:W-:-:S04]  /*3a3c0*/  IADD3 R17, P5, PT, R17, UR14, RZ ;  /* 0x0000000e11117c10 */ /* 0x000fc8000ffbe0ff */
[----:B------:R-:W-:Y:S01]  /*3a3d0*/  IADD3.X R18, PT, PT, R18, UR15, RZ, P5, !PT ;  /* 0x0000000f12127c10 */ /* 0x000fe2000affe4ff */
[----:B-1----:R-:W-:Y:S01]  /*3a3e0*/  IMAD.MOV.U32 R6, RZ, RZ, R17 ;  /* 0x000000ffff067224 */ /* 0x002fe200078e0011 */
[----:B------:R-:W-:Y:S02]  /*3a3f0*/  STL [R1+0x810], R17 ;  /* 0x0008101101007387 */ /* 0x000fe40000100800 */
[----:B------:R-:W-:Y:S02]  /*3a400*/  MOV R7, R18 ;  /* 0x0000001200077202 */ /* 0x000fe40000000f00 */
[----:B------:R1:W-:Y:S04]  /*3a410*/  STL [R1+0x80c], R18 ;  /* 0x00080c1201007387 */ /* 0x0003e80000100800 */
[----:B------:R1:W-:Y:S01]  /*3a420*/  LDGSTS.E [R5+0x1da00], desc[UR20][R6.64], P4 ;  /* 0x1da0000006057fae */ /* 0x0003e2000a1a1014 */
[----:B------:R-:W-:-:S04]  /*3a430*/  IADD3 R10, P6, PT, R10, UR14, RZ ;  /* 0x0000000e0a0a7c10 */ /* 0x000fc8000ffde0ff */
[----:B------:R-:W-:Y:S01]  /*3a440*/  IADD3.X R12, PT, PT, R12, UR15, RZ, P6, !PT ;  /* 0x0000000f0c0c7c10 */ /* 0x000fe2000b7fe4ff */
[----:B------:R1:W-:Y:S02]  /*3a450*/  STL [R1+0x818], R10 ;  /* 0x0008180a01007387 */ /* 0x0003e40000100800 */
[----:B-1----:R-:W-:Y:S02]  /*3a460*/  IMAD.MOV.U32 R6, RZ, RZ, R10 ;  /* 0x000000ffff067224 */ /* 0x002fe400078e000a */
[----:B------:R1:W-:Y:S04]  /*3a470*/  STL [R1+0x814], R12 ;  /* 0x0008140c01007387 */ /* 0x0003e80000100800 */
[----:B------:R-:W2:Y:S04]  /*3a480*/  LDL.LU R18, [R1+0x83c] ;  /* 0x00083c0001127983 */ /* 0x000ea80000300800 */
[----:B------:R-:W2:Y:S01]  /*3a490*/  LDL.LU R10, [R1+0x840] ;  /* 0x00084000010a7983 */ /* 0x000ea20000300800 */
[----:B------:R-:W-:-:S03]  /*3a4a0*/  MOV R7, R12 ;  /* 0x0000000c00077202 */ /* 0x000fc60000000f00 */
[----:B------:R-:W2:Y:S04]  /*3a4b0*/  LDL.LU R17, [R1+0x844] ;  /* 0x0008440001117983 */ /* 0x000ea80000300800 */
[----:B-1----:R-:W2:Y:S01]  /*3a4c0*/  LDL.LU R12, [R1+0x848] ;  /* 0x00084800010c7983 */ /* 0x002ea20000300800 */
[----:B------:R-:W-:-:S03]  /*3a4d0*/  ISETP.GT.AND P5, PT, R4, 0x3c, PT ;  /* 0x0000003c0400780c */ /* 0x000fc60003fa4270 */
[----:B------:R1:W-:Y:S02]  /*3a4e0*/  LDGSTS.E [R5+0x1dc00], desc[UR20][R6.64], P4 ;  /* 0x1dc0000006057fae */ /* 0x0003e4000a1a1014 */
[----:B-1----:R-:W-:-:S04]  /*3a4f0*/  SEL R6, RZ, 0x4, !P5 ;  /* 0x00000004ff067807 */ /* 0x002fc80006800000 */
[----:B------:R-:W-:-:S04]  /*3a500*/  SEL R6, R6, RZ, !P3 ;  /* 0x000000ff06067207 */ /* 0x000fc80005800000 */
[----:B------:R-:W-:Y:S02]  /*3a510*/  ISETP.NE.U32.AND P5, PT, R6, RZ, PT ;  /* 0x000000ff0600720c */ /* 0x000fe40003fa5070 */
[----:B---3--:R-:W-:-:S04]  /*3a520*/  IADD3 R13, P6, PT, R13, UR14, RZ ;  /* 0x0000000e0d0d7c10 */ /* 0x008fc8000ffde0ff */
[----:B------:R-:W-:Y:S02]  /*3a530*/  IADD3.X R15, PT, PT, R15, UR15, RZ, P6, !PT ;  /* 0x0000000f0f0f7c10 */ /* 0x000fe4000b7fe4ff */
[----:B------:R-:W-:Y:S01]  /*3a540*/  IADD3 R14, P6, PT, R14, UR14, RZ ;  /* 0x0000000e0e0e7c10 */ /* 0x000fe2000ffde0ff */
[----:B------:R-:W-:Y:S01]  /*3a550*/  IMAD.MOV.U32 R6, RZ, RZ, R13 ;  /* 0x000000ffff067224 */ /* 0x000fe200078e000d */
[----:B------:R-:W-:Y:S01]  /*3a560*/  MOV R7, R15 ;  /* 0x0000000f00077202 */ /* 0x000fe20000000f00 */
[----:B------:R-:W-:Y:S01]  /*3a570*/  STL [R1+0x820], R13 ;  /* 0x0008200d01007387 */ /* 0x000fe20000100800 */
[----:B------:R-:W-:-:S03]  /*3a580*/  IADD3.X R16, PT, PT, R16, UR15, RZ, P6, !PT ;  /* 0x0000000f10107c10 */ /* 0x000fc6000b7fe4ff */
[----:B------:R1:W-:Y:S04]  /*3a590*/  STL [R1+0x81c], R15 ;  /* 0x00081c0f01007387 */ /* 0x0003e80000100800 */
[----:B------:R3:W-:Y:S04]  /*3a5a0*/  LDGSTS.E [R5+0x1de00], desc[UR20][R6.64], P4 ;  /* 0x1de0000006057fae */ /* 0x0007e8000a1a1014 */
[----:B-1----:R-:W2:Y:S04]  /*3a5b0*/  LDL.LU R15, [R1+0x850] ;  /* 0x00085000010f7983 */ /* 0x002ea80000300800 */
[----:B------:R-:W-:Y:S01]  /*3a5c0*/  STL [R1+0x828], R14 ;  /* 0x0008280e01007387 */ /* 0x000fe20000100800 */
[----:B---3--:R-:W-:-:S03]  /*3a5d0*/  MOV R7, R16 ;  /* 0x0000001000077202 */ /* 0x008fc60000000f00 */
[----:B------:R1:W-:Y:S01]  /*3a5e0*/  STL [R1+0x824], R16 ;  /* 0x0008241001007387 */ /* 0x0003e20000100800 */
[----:B------:R-:W-:-:S03]  /*3a5f0*/  IMAD.MOV.U32 R6, RZ, RZ, R14 ;  /* 0x000000ffff067224 */ /* 0x000fc600078e000e */
[----:B------:R-:W3:Y:S04]  /*3a600*/  LDL.LU R13, [R1+0x858] ;  /* 0x00085800010d7983 */ /* 0x000ee80000300800 */
[----:B------:R4:W-:Y:S04]  /*3a610*/  LDGSTS.E [R5+0x1e000], desc[UR20][R6.64], P5 ;  /* 0x1e00000006057fae */ /* 0x0009e8000a9a1014 */
[----:B-1----:R-:W3:Y:S04]  /*3a620*/  LDL.LU R16, [R1+0x84c] ;  /* 0x00084c0001107983 */ /* 0x002ee80000300800 */
[----:B------:R-:W3:Y:S01]  /*3a630*/  LDL.LU R14, [R1+0x854] ;  /* 0x00085400010e7983 */ /* 0x000ee20000300800 */
[----:B------:R-:W-:-:S04]  /*3a640*/  IADD3 R19, P4, PT, R19, UR14, RZ ;  /* 0x0000000e13137c10 */ /* 0x000fc8000ff9e0ff */
[----:B------:R-:W-:Y:S01]  /*3a650*/  IADD3.X R20, PT, PT, R20, UR15, RZ, P4, !PT ;  /* 0x0000000f14147c10 */ /* 0x000fe2000a7fe4ff */
[----:B----4-:R-:W-:Y:S01]  /*3a660*/  IMAD.MOV.U32 R6, RZ, RZ, R19 ;  /* 0x000000ffff067224 */ /* 0x010fe200078e0013 */
[----:B------:R-:W-:Y:S02]  /*3a670*/  IADD3 R9, P6, PT, R9, UR14, RZ ;  /* 0x0000000e09097c10 */ /* 0x000fe4000ffde0ff */
[----:B------:R-:W-:Y:S02]  /*3a680*/  MOV R7, R20 ;  /* 0x0000001400077202 */ /* 0x000fe40000000f00 */
[----:B--2---:R-:W-:Y:S01]  /*3a690*/  IADD3.X R11, PT, PT, R11, UR15, RZ, P6, !PT ;  /* 0x0000000f0b0b7c10 */ /* 0x004fe2000b7fe4ff */
[----:B------:R-:W-:Y:S01]  /*3a6a0*/  STL [R1+0x830], R19 ;  /* 0x0008301301007387 */ /* 0x000fe20000100800 */
[----:B------:R-:W-:-:S03]  /*3a6b0*/  ISETP.GT.AND P4, PT, R4, 0x3d, PT ;  /* 0x0000003d0400780c */ /* 0x000fc60003f84270 */
[----:B------:R1:W-:Y:S04]  /*3a6c0*/  LDGSTS.E [R5+0x1e200], desc[UR20][R6.64], P5 ;  /* 0x1e20000006057fae */ /* 0x0003e8000a9a1014 */
[----:B------:R-:W-:Y:S04]  /*3a6d0*/  STL [R1+0x82c], R20 ;  /* 0x00082c1401007387 */ /* 0x000fe80000100800 */
[----:B------:R-:W-:Y:S01]  /*3a6e0*/  STL [R1+0x838], R9 ;  /* 0x0008380901007387 */ /* 0x000fe20000100800 */
[----:B-1----:R-:W-:Y:S01]  /*3a6f0*/  IMAD.MOV.U32 R6, RZ, RZ, R9 ;  /* 0x000000ffff067224 */ /* 0x002fe200078e0009 */
[----:B------:R-:W-:-:S02]  /*3a700*/  MOV R7, R11 ;  /* 0x0000000b00077202 */ /* 0x000fc40000000f00 */
[----:B------:R1:W-:Y:S04]  /*3a710*/  STL [R1+0x834], R11 ;  /* 0x0008340b01007387 */ /* 0x0003e80000100800 */
[----:B------:R2:W-:Y:S04]  /*3a720*/  LDGSTS.E [R5+0x1e400], desc[UR20][R6.64], P5 ;  /* 0x1e40000006057fae */ /* 0x0005e8000a9a1014 */
[----:B-1----:R-:W4:Y:S04]  /*3a730*/  LDL.LU R11, [R1+0x85c] ;  /* 0x00085c00010b7983 */ /* 0x002f280000300800 */
[----:B------:R-:W4:Y:S01]  /*3a740*/  LDL.LU R9, [R1+0x860] ;  /* 0x0008600001097983 */ /* 0x000f220000300800 */
[----:B--2---:R-:W-:-:S04]  /*3a750*/  SEL R6, RZ, 0x4, !P4 ;  /* 0x00000004ff067807 */ /* 0x004fc80006000000 */
[----:B------:R-:W-:-:S04]  /*3a760*/  SEL R6, R6, RZ, !P3 ;  /* 0x000000ff06067207 */ /* 0x000fc80005800000 */
[----:B------:R-:W-:Y:S02]  /*3a770*/  ISETP.NE.U32.AND P4, PT, R6, RZ, PT ;  /* 0x000000ff0600720c */ /* 0x000fe40003f85070 */
[----:B------:R-:W-:-:S04]  /*3a780*/  IADD3 R10, P6, PT, R10, UR14, RZ ;  /* 0x0000000e0a0a7c10 */ /* 0x000fc8000ffde0ff */
[----:B------:R-:W-:Y:S02]  /*3a790*/  IADD3.X R18, PT, PT, R18, UR15, RZ, P6, !PT ;  /* 0x0000000f12127c10 */ /* 0x000fe4000b7fe4ff */
[----:B------:R-:W-:Y:S01]  /*3a7a0*/  IADD3 R12, P6, PT, R12, UR14, RZ ;  /* 0x0000000e0c0c7c10 */ /* 0x000fe2000ffde0ff */
[----:B------:R-:W-:Y:S01]  /*3a7b0*/  IMAD.MOV.U32 R6, RZ, RZ, R10 ;  /* 0x000000ffff067224 */ /* 0x000fe200078e000a */
[----:B------:R-:W-:Y:S01]  /*3a7c0*/  MOV R7, R18 ;  /* 0x0000001200077202 */ /* 0x000fe20000000f00 */
[----:B------:R1:W-:Y:S01]  /*3a7d0*/  STL [R1+0x840], R10 ;  /* 0x0008400a01007387 */ /* 0x0003e20000100800 */
[----:B------:R-:W-:-:S03]  /*3a7e0*/  IADD3.X R17, PT, PT, R17, UR15, RZ, P6, !PT ;  /* 0x0000000f11117c10 */ /* 0x000fc6000b7fe4ff */
[----:B------:R-:W-:Y:S04]  /*3a7f0*/  STL [R1+0x83c], R18 ;  /* 0x00083c1201007387 */ /* 0x000fe80000100800 */
[----:B------:R2:W-:Y:S04]  /*3a800*/  LDGSTS.E [R5+0x1e600], desc[UR20][R6.64], P5 ;  /* 0x1e60000006057fae */ /* 0x0005e8000a9a1014 */
[----:B-1----:R-:W4:Y:S04]  /*3a810*/  LDL.LU R10, [R1+0x868] ;  /* 0x00086800010a7983 */ /* 0x002f280000300800 */
[----:B------:R1:W-:Y:S04]  /*3a820*/  STL [R1+0x848], R12 ;  /* 0x0008480c01007387 */ /* 0x0003e80000100800 */
[----:B------:R2:W-:Y:S02]  /*3a830*/  STL [R1+0x844], R17 ;  /* 0x0008441101007387 */ /* 0x0005e40000100800 */
[----:B--2---:R-:W-:-:S02]  /*3a840*/  IMAD.MOV.U32 R6, RZ, RZ, R12 ;  /* 0x000000ffff067224 */ /* 0x004fc400078e000c */
[----:B------:R-:W2:Y:S04]  /*3a850*/  LDL.LU R21, [R1+0x870] ;  /* 0x0008700001157983 */ /* 0x000ea80000300800 */
[----:B-1----:R-:W2:Y:S04]  /*3a860*/  LDL.LU R12, [R1+0x864] ;  /* 0x00086400010c7983 */ /* 0x002ea80000300800 */
[----:B------:R-:W2:Y:S01]  /*3a870*/  LDL.LU R22, [R1+0x86c] ;  /* 0x00086c0001167983 */ /* 0x000ea20000300800 */
[----:B------:R-:W-:-:S05]  /*3a880*/  MOV R7, R17 ;  /* 0x0000001100077202 */ /* 0x000fca0000000f00 */
[----:B------:R1:W-:Y:S01]  /*3a890*/  LDGSTS.E [R5+0x1e800], desc[UR20][R6.64], P4 ;  /* 0x1e80000006057fae */ /* 0x0003e2000a1a1014 */
[----:B------:R-:W-:-:S05]  /*3a8a0*/  IADD3 R15, P5, PT, R15, UR14, RZ ;  /* 0x0000000e0f0f7c10 */ /* 0x000fca000ffbe0ff */
[----:B------:R-:W-:Y:S01]  /*3a8b0*/  STL [R1+0x850], R15 ;  /* 0x0008500f01007387 */ /* 0x000fe20000100800 */
[----:B---3--:R-:W-:Y:S02]  /*3a8c0*/  IADD3 R13, P6, PT, R13, UR14, RZ ;  /* 0x0000000e0d0d7c10 */ /* 0x008fe4000ffde0ff */
[----:B------:R-:W-:Y:S02]  /*3a8d0*/  IADD3.X R16, PT, PT, R16, UR15, RZ, P5, !PT ;  /* 0x0000000f10107c10 */ /* 0x000fe4000affe4ff */
[----:B------:R-:W-:-:S03]  /*3a8e0*/  IADD3.X R14, PT, PT, R14, UR15, RZ, P6, !PT ;  /* 0x0000000f0e0e7c10 */ /* 0x000fc6000b7fe4ff */
[----:B------:R3:W-:Y:S04]  /*3a8f0*/  STL [R1+0x84c], R16 ;  /* 0x00084c1001007387 */ /* 0x0007e80000100800 */
[----:B------:R-:W-:Y:S04]  /*3a900*/  STL [R1+0x858], R13 ;  /* 0x0008580d01007387 */ /* 0x000fe80000100800 */
[----:B------:R-:W2:Y:S04]  /*3a910*/  LDL.LU R20, [R1+0x874] ;  /* 0x0008740001147983 */ /* 0x000ea80000300800 */
[----:B------:R1:W-:Y:S04]  /*3a920*/  STL [R1+0x854], R14 ;  /* 0x0008540e01007387 */ /* 0x0003e80000100800 */
[----:B------:R-:W2:Y:S04]  /*3a930*/  LDL.LU R19, [R1+0x878] ;  /* 0x0008780001137983 */ /* 0x000ea80000300800 */
[----:B------:R-:W2:Y:S04]  /*3a940*/  LDL.LU R18, [R1+0x87c] ;  /* 0x00087c0001127983 */ /* 0x000ea80000300800 */
[----:B------:R-:W2:Y:S01]  /*3a950*/  LDL.LU R17, [R1+0x880] ;  /* 0x0008800001117983 */ /* 0x000ea20000300800 */
[----:B-1----:R-:W-:Y:S01]  /*3a960*/  IMAD.MOV.U32 R6, RZ, RZ, R15 ;  /* 0x000000ffff067224 */ /* 0x002fe200078e000f */
[----:B------:R-:W-:-:S02]  /*3a970*/  MOV R7, R16 ;  /* 0x0000001000077202 */ /* 0x000fc40000000f00 */
        /* <DEDUP_REMOVED lines=14> */
[----:B------:R-:W-:-:S03]  /*3aa60*/  IMAD.MOV.U32 R6, RZ, RZ, R9 ;  /* 0x000000ffff067224 */ /* 0x000fc600078e0009 */
[----:B------:R-:W-:-:S05]  /*3aa70*/  MOV R7, R11 ;  /* 0x0000000b00077202 */ /* 0x000fca0000000f00 */
[----:B------:R1:W-:Y:S04]  /*3aa80*/  LDGSTS.E [R5+0x1ee00], desc[UR20][R6.64], P4 ;  /* 0x1ee0000006057fae */ /* 0x0003e8000a1a1014 */
[----:B------:R-:W-:Y:S04]  /*3aa90*/  STL [R1+0x860], R9 ;  /* 0x0008600901007387 */ /* 0x000fe80000100800 */
[----:B------:R4:W-:Y:S04]  /*3aaa0*/  STL [R1+0x85c], R11 ;  /* 0x00085c0b01007387 */ /* 0x0009e80000100800 */
[----:B----4-:R-:W4:Y:S04]  /*3aab0*/  LDL.LU R11, [R1+0x898] ;  /* 0x00089800010b7983 */ /* 0x010f280000300800 */
[----:B------:R-:W4:Y:S01]  /*3aac0*/  LDL.LU R9, [R1+0x8a0] ;  /* 0x0008a00001097983 */ /* 0x000f220000300800 */
[----:B------:R-:W-:-:S05]  /*3aad0*/  IADD3 R10, P4, PT, R10, UR14, RZ ;  /* 0x0000000e0a0a7c10 */ /* 0x000fca000ff9e0ff */
[----:B------:R-:W-:Y:S01]  /*3aae0*/  STL [R1+0x868], R10 ;  /* 0x0008680a01007387 */ /* 0x000fe20000100800 */
[----:B--2---:R-:W-:Y:S02]  /*3aaf0*/  IADD3 R21, P6, PT, R21, UR14, RZ ;  /* 0x0000000e15157c10 */ /* 0x004fe4000ffde0ff */
[----:B------:R-:W-:Y:S02]  /*3ab00*/  IADD3.X R12, PT, PT, R12, UR15, RZ, P4, !PT ;  /* 0x0000000f0c0c7c10 */ /* 0x000fe4000a7fe4ff */
[----:B------:R-:W-:-:S03]  /*3ab10*/  IADD3.X R22, PT, PT, R22, UR15, RZ, P6, !PT ;  /* 0x0000000f16167c10 */ /* 0x000fc6000b7fe4ff */
[----:B------:R2:W-:Y:S01]  /*3ab20*/  STL [R1+0x864], R12 ;  /* 0x0008640c01007387 */ /* 0x0005e20000100800 */
[----:B-1----:R-:W-:-:S03]  /*3ab30*/  MOV R7, R12 ;  /* 0x0000000c00077202 */ /* 0x002fc60000000f00 */
[----:B------:R-:W-:Y:S01]  /*3ab40*/  STL [R1+0x870], R21 ;  /* 0x0008701501007387 */ /* 0x000fe20000100800 */
[----:B------:R-:W-:-:S03]  /*3ab50*/  IMAD.MOV.U32 R6, RZ, RZ, R10 ;  /* 0x000000ffff067224 */ /* 0x000fc600078e000a */
[----:B--2---:R-:W2:Y:S04]  /*3ab60*/  LDL.LU R12, [R1+0x894] ;  /* 0x00089400010c7983 */ /* 0x004ea80000300800 */
[----:B------:R-:W-:Y:S04]  /*3ab70*/  STL [R1+0x86c], R22 ;  /* 0x00086c1601007387 */ /* 0x000fe80000100800 */
[----:B------:R-:W2:Y:S04]  /*3ab80*/  LDL.LU R10, [R1+0x89c] ;  /* 0x00089c00010a7983 */ /* 0x000ea80000300800 */
[----:B------:R1:W-:Y:S02]  /*3ab90*/  LDGSTS.E [R5+0x1f000], desc[UR20][R6.64], P5 ;  /* 0x1f00000006057fae */ /* 0x0003e4000a9a1014 */
[----:B-1----:R-:W-:Y:S01]  /*3aba0*/  IMAD.MOV.U32 R6, RZ, RZ, R21 ;  /* 0x000000ffff067224 */ /* 0x002fe200078e0015 */
[----:B------:R-:W-:-:S05]  /*3abb0*/  MOV R7, R22 ;  /* 0x0000001600077202 */ /* 0x000fca0000000f00 */
[----:B------:R1:W-:Y:S01]  /*3abc0*/  LDGSTS.E [R5+0x1f200], desc[UR20][R6.64], P5 ;  /* 0x1f20000006057fae */ /* 0x0003e2000a9a1014 */
[----:B------:R-:W-:-:S04]  /*3abd0*/  IADD3 R19, P4, PT, R19, UR14, RZ ;  /* 0x0000000e13137c10 */ /* 0x000fc8000ff9e0ff */
[----:B------:R-:W-:Y:S01]  /*3abe0*/  IADD3.X R20, PT, PT, R20, UR15, RZ, P4, !PT ;  /* 0x0000000f14147c10 */ /* 0x000fe2000a7fe4ff */
[----:B-1----:R-:W-:Y:S01]  /*3abf0*/  IMAD.MOV.U32 R6, RZ, RZ, R19 ;  /* 0x000000ffff067224 */ /* 0x002fe200078e0013 */
[----:B------:R-:W-:Y:S02]  /*3ac00*/  ISETP.GT.AND P4, PT, R4, 0x3f, PT ;  /* 0x0000003f0400780c */ /* 0x000fe40003f84270 */
[----:B------:R-:W-:Y:S02]  /*3ac10*/  IADD3 R17, P6, PT, R17, UR14, RZ ;  /* 0x0000000e11117c10 */ /* 0x000fe4000ffde0ff */
[----:B------:R-:W-:Y:S02]  /*3ac20*/  MOV R7, R20 ;  /* 0x0000001400077202 */ /* 0x000fe40000000f00 */
[----:B------:R-:W-:Y:S02]  /*3ac30*/  IADD3.X R18, PT, PT, R18, UR15, RZ, P6, !PT ;  /* 0x0000000f12127c10 */ /* 0x000fe4000b7fe4ff */
[----:B------:R-:W-:Y:S01]  /*3ac40*/  SEL R4, RZ, 0x4, !P4 ;  /* 0x00000004ff047807 */ /* 0x000fe20006000000 */
[----:B------:R1:W-:Y:S03]  /*3ac50*/  LDGSTS.E [R5+0x1f400], desc[UR20][R6.64], P5 ;  /* 0x1f40000006057fae */ /* 0x0003e6000a9a1014 */
[----:B------:R-:W-:Y:S01]  /*3ac60*/  SEL R4, R4, RZ, !P3 ;  /* 0x000000ff04047207 */ /* 0x000fe20005800000 */
[----:B-1----:R-:W-:Y:S01]  /*3ac70*/  IMAD.MOV.U32 R6, RZ, RZ, R17 ;  /* 0x000000ffff067224 */ /* 0x002fe200078e0011 */
[----:B------:R-:W-:-:S02]  /*3ac80*/  MOV R7, R18 ;  /* 0x0000001200077202 */ /* 0x000fc40000000f00 */
[----:B------:R-:W-:-:S03]  /*3ac90*/  ISETP.NE.U32.AND P4, PT, R4, RZ, PT ;  /* 0x000000ff0400720c */ /* 0x000fc60003f85070 */
[----:B------:R1:W-:Y:S01]  /*3aca0*/  LDGSTS.E [R5+0x1f600], desc[UR20][R6.64], P5 ;  /* 0x1f60000006057fae */ /* 0x0003e2000a9a1014 */
[----:B---3--:R-:W-:Y:S02]  /*3acb0*/  IADD3 R15, P5, PT, R15, UR14, RZ ;  /* 0x0000000e0f0f7c10 */ /* 0x008fe4000ffbe0ff */
[----:B------:R-:W-:Y:S02]  /*3acc0*/  IADD3 R13, P6, PT, R13, UR14, RZ ;  /* 0x0000000e0d0d7c10 */ /* 0x000fe4000ffde0ff */
[----:B------:R-:W-:Y:S01]  /*3acd0*/  IADD3.X R16, PT, PT, R16, UR15, RZ, P5, !PT ;  /* 0x0000000f10107c10 */ /* 0x000fe2000affe4ff */
[----:B------:R-:W-:Y:S01]  /*3ace0*/  STL [R1+0x878], R19 ;  /* 0x0008781301007387 */ /* 0x000fe20000100800 */
[----:B------:R-:W-:-:S03]  /*3acf0*/  IADD3.X R14, PT, PT, R14, UR15, RZ, P6, !PT ;  /* 0x0000000f0e0e7c10 */ /* 0x000fc6000b7fe4ff */
[----:B------:R-:W-:Y:S01]  /*3ad00*/  STL [R1+0x874], R20 ;  /* 0x0008741401007387 */ /* 0x000fe20000100800 */
[----:B-1----:R-:W-:Y:S01]  /*3ad10*/  IMAD.MOV.U32 R6, RZ, RZ, R15 ;  /* 0x000000ffff067224 */ /* 0x002fe200078e000f */
[----:B------:R-:W-:Y:S02]  /*3ad20*/  MOV R7, R16 ;  /* 0x0000001000077202 */ /* 0x000fe40000000f00 */
[----:B------:R1:W-:Y:S04]  /*3ad30*/  STL [R1+0x880], R17 ;  /* 0x0008801101007387 */ /* 0x0003e80000100800 */
[----:B------:R-:W-:Y:S04]  /*3ad40*/  STL [R1+0x87c], R18 ;  /* 0x00087c1201007387 */ /* 0x000fe80000100800 */
[----:B------:R-:W-:Y:S04]  /*3ad50*/  STL [R1+0x888], R15 ;  /* 0x0008880f01007387 */ /* 0x000fe80000100800 */
[----:B------:R-:W-:Y:S04]  /*3ad60*/  STL [R1+0x884], R16 ;  /* 0x0008841001007387 */ /* 0x000fe80000100800 */
[----:B------:R3:W-:Y:S04]  /*3ad70*/  STL [R1+0x890], R13 ;  /* 0x0008900d01007387 */ /* 0x0007e80000100800 */
[----:B------:R3:W-:Y:S04]  /*3ad80*/  LDGSTS.E [R5+0x1f800], desc[UR20][R6.64], P4 ;  /* 0x1f80000006057fae */ /* 0x0007e8000a1a1014 */
[----:B------:R-:W-:Y:S04]  /*3ad90*/  STL [R1+0x88c], R14 ;  /* 0x00088c0e01007387 */ /* 0x000fe80000100800 */
[----:B-1----:R-:W2:Y:S01]  /*3ada0*/  LDL.LU R17, [R1+0x8a4] ;  /* 0x0008a40001117983 */ /* 0x002ea20000300800 */
[----:B---3--:R-:W-:-:S03]  /*3adb0*/  IMAD.MOV.U32 R6, RZ, RZ, R13 ;  /* 0x000000ffff067224 */ /* 0x008fc600078e000d */
[----:B------:R-:W3:Y:S04]  /*3adc0*/  LDL.LU R13, [R1+0x8a8] ;  /* 0x0008a800010d7983 */ /* 0x000ee80000300800 */
[----:B------:R-:W3:Y:S04]  /*3add0*/  LDL.LU R21, [R1+0x8c4] ;  /* 0x0008c40001157983 */ /* 0x000ee80000300800 */
[----:B------:R-:W3:Y:S01]  /*3ade0*/  LDL.LU R20, [R1+0x8c8] ;  /* 0x0008c80001147983 */ /* 0x000ee20000300800 */
[----:B------:R-:W-:-:S05]  /*3adf0*/  MOV R7, R14 ;  /* 0x0000000e00077202 */ /* 0x000fca0000000f00 */
[----:B------:R1:W-:Y:S01]  /*3ae00*/  LDGSTS.E [R5+0x1fa00], desc[UR20][R6.64], P4 ;  /* 0x1fa0000006057fae */ /* 0x0003e2000a1a1014 */
[----:B----4-:R-:W-:Y:S02]  /*3ae10*/  IADD3 R11, P5, PT, R11, UR14, RZ ;  /* 0x0000000e0b0b7c10 */ /* 0x010fe4000ffbe0ff */
[----:B------:R-:W-:-:S03]  /*3ae20*/  IADD3 R9, P6, PT, R9, UR14, RZ ;  /* 0x0000000e09097c10 */ /* 0x000fc6000ffde0ff */
[----:B-1----:R-:W-:Y:S01]  /*3ae30*/  IMAD.MOV.U32 R6, RZ, RZ, R11 ;  /* 0x000000ffff067224 */ /* 0x002fe200078e000b */
[----:B------:R-:W-:Y:S01]  /*3ae40*/  STL [R1+0x898], R11 ;  /* 0x0008980b01007387 */ /* 0x000fe20000100800 */
[----:B------:R-:W-:Y:S01]  /*3ae50*/  IMAD R4, R2, -0x40, R8 ;  /* 0xffffffc002047824 */ /* 0x000fe200078e0208 */
[----:B--2---:R-:W-:-:S04]  /*3ae60*/  IADD3.X R12, PT, PT, R12, UR15, RZ, P5, !PT ;  /* 0x0000000f0c0c7c10 */ /* 0x004fc8000affe4ff */
[----:B------:R-:W-:Y:S01]  /*3ae70*/  MOV R7, R12 ;  /* 0x0000000c00077202 */ /* 0x000fe20000000f00 */
[----:B------:R-:W-:Y:S01]  /*3ae80*/  STL [R1+0x894], R12 ;  /* 0x0008940c01007387 */ /* 0x000fe20000100800 */
[----:B------:R-:W-:-:S03]  /*3ae90*/  IADD3.X R10, PT, PT, R10, UR15, RZ, P6, !PT ;  /* 0x0000000f0a0a7c10 */ /* 0x000fc6000b7fe4ff */
[----:B------:R-:W-:Y:S04]  /*3aea0*/  STL [R1+0x8a0], R9 ;  /* 0x0008a00901007387 */ /* 0x000fe80000100800 */
[----:B------:R1:W-:Y:S04]  /*3aeb0*/  LDGSTS.E [R5+0x1fc00], desc[UR20][R6.64], P4 ;  /* 0x1fc0000006057fae */ /* 0x0003e8000a1a1014 */
[----:B------:R2:W-:Y:S04]  /*3aec0*/  STL [R1+0x89c], R10 ;  /* 0x00089c0a01007387 */ /* 0x0005e80000100800 */
[----:B------:R-:W4:Y:S01]  /*3aed0*/  LDL.LU R8, [R1+0x8e8] ;  /* 0x0008e80001087983 */ /* 0x000f220000300800 */
[----:B-1----:R-:W-:-:S02]  /*3aee0*/  MOV R7, R10 ;  /* 0x0000000a00077202 */ /* 0x002fc40000000f00 */
[----:B--2---:R-:W1:Y:S01]  /*3aef0*/  S2R R10, SR_TID.X ;  /* 0x00000000000a7919 */ /* 0x004e620000002100 */
[----:B------:R-:W-:Y:S02]  /*3af00*/  IMAD.MOV.U32 R6, RZ, RZ, R9 ;  /* 0x000000ffff067224 */ /* 0x000fe400078e0009 */
[----:B------:R-:W2:Y:S04]  /*3af10*/  LDL.LU R9, [R1+0x908] ;  /* 0x0009080001097983 */ /* 0x000ea80000300800 */
[----:B------:R-:W2:Y:S04]  /*3af20*/  LDL.LU R14, [R1+0x8e4] ;  /* 0x0008e400010e7983 */ /* 0x000ea80000300800 */
[----:B------:R-:W2:Y:S04]  /*3af30*/  LDL.LU R15, [R1+0x904] ;  /* 0x00090400010f7983 */ /* 0x000ea80000300800 */
[----:B------:R-:W2:Y:S04]  /*3af40*/  LDL.LU R19, [R1+0x924] ;  /* 0x0009240001137983 */ /* 0x000ea80000300800 */
[----:B------:R1:W-:Y:S04]  /*3af50*/  LDGSTS.E [R5+0x1fe00], desc[UR20][R6.64], P4 ;  /* 0x1fe0000006057fae */ /* 0x0003e8000a1a1014 */
[----:B------:R-:W2:Y:S04]  /*3af60*/  LDL.LU R18, [R1+0x928] ;  /* 0x0009280001127983 */ /* 0x000ea80000300800 */
[----:B------:R-:W2:Y:S01]  /*3af70*/  LDL.LU R11, [R1+0x944] ;  /* 0x00094400010b7983 */ /* 0x000ea20000300800 */
[----:B-1----:R-:W-:Y:S01]  /*3af80*/  LOP3.LUT R5, R10, 0x3f, RZ, 0xc0, !PT ;  /* 0x0000003f0a057812 */ /* 0x002fe200078ec0ff */
[----:B------:R-:W-:-:S02]  /*3af90*/  UIADD3 UR18, UPT, UPT, UR18, 0x1, URZ ;  /* 0x0000000112127890 */ /* 0x000fc4000fffe0ff */
[----:B------:R-:W2:Y:S01]  /*3afa0*/  LDL.LU R10, [R1+0x948] ;  /* 0x00094800010a7983 */ /* 0x000ea20000300800 */
[----:B------:R-:W-:-:S03]  /*3afb0*/  ISETP.GE.AND P4, PT, R5, R4, PT ;  /* 0x000000040500720c */ /* 0x000fc60003f86270 */
[----:B------:R-:W2:Y:S01]  /*3afc0*/  LDL.LU R16, [R1+0x968] ;  /* 0x0009680001107983 */ /* 0x000ea20000300800 */
[----:B------:R-:W-:-:S03]  /*3afd0*/  SEL R4, RZ, 0x4, P4 ;  /* 0x00000004ff047807 */ /* 0x000fc60002000000 */
[----:B------:R-:W2:Y:S01]  /*3afe0*/  LDL.LU R12, [R1+0x988] ;  /* 0x00098800010c7983 */ /* 0x000ea20000300800 */
[----:B------:R-:W-:-:S03]  /*3aff0*/  SEL R4, R4, RZ, !P3 ;  /* 0x000000ff04047207 */ /* 0x000fc60005800000 */
[----:B------:R-:W0:Y:S01]  /*3b000*/  LDGDEPBAR ;  /* 0x00000000000079af */ /* 0x000e220000000000 */
[----:B------:R-:W-:Y:S02]  /*3b010*/  ISETP.NE.U32.AND P3, PT, R4, RZ, PT ;  /* 0x000000ff0400720c */ /* 0x000fe40003f65070 */
[----:B---3--:R-:W-:-:S04]  /*3b020*/  IADD3 R13, P4, PT, R13, UR12, RZ ;  /* 0x0000000c0d0d7c10 */ /* 0x008fc8000ff9e0ff */
[----:B------:R-:W-:Y:S02]  /*3b030*/  IADD3.X R17, PT, PT, R17, UR13, RZ, P4, !PT ;  /* 0x0000000d11117c10 */ /* 0x000fe4000a7fe4ff */
[----:B------:R-:W-:Y:S01]  /*3b040*/  IADD3 R20, P5, PT, R20, UR12, RZ ;  /* 0x0000000c14147c10 */ /* 0x000fe2000ffbe0ff */
[----:B------:R-:W-:Y:S03]  /*3b050*/  STL [R1+0x8a8], R13 ;  /* 0x0008a80d01007387 */ /* 0x000fe60000100800 */
[----:B------:R-:W-:Y:S01]  /*3b060*/  IADD3.X R21, PT, PT, R21, UR13, RZ, P5, !PT ;  /* 0x0000000d15157c10 */ /* 0x000fe2000affe4ff */
[----:B------:R-:W-:Y:S01]  /*3b070*/  STL [R1+0x8c8], R20 ;  /* 0x0008c81401007387 */ /* 0x000fe20000100800 */
[----:B------:R-:W-:-:S03]  /*3b080*/  IMAD.MOV.U32 R5, RZ, RZ, R17 ;  /* 0x000000ffff057224 */ /* 0x000fc600078e0011 */
[----:B------:R1:W-:Y:S04]  /*3b090*/  STL [R1+0x8a4], R17 ;  /* 0x0008a41101007387 */ /* 0x0003e80000100800 */
[----:B------:R-:W-:Y:S01]  /*3b0a0*/  STL [R1+0x8c4], R21 ;  /* 0x0008c41501007387 */ /* 0x000fe20000100800 */
[----:B------:R-:W-:-:S03]  /*3b0b0*/  MOV R4, R13 ;  /* 0x0000000d00047202 */ /* 0x000fc60000000f00 */
[----:B-1----:R-:W3:Y:S04]  /*3b0c0*/  LDL.LU R17, [R1+0x964] ;  /* 0x0009640001117983 */ /* 0x002ee80000300800 */
[----:B------:R-:W3:Y:S01]  /*3b0d0*/  LDL.LU R13, [R1+0x984] ;  /* 0x00098400010d7983 */ /* 0x000ee20000300800 */
[----:B------:R-:W-:-:S04]  /*3b0e0*/  UISETP.GT.AND UP1, UPT, UR18, 0x6, UPT ;  /* 0x000000061200788c */ /* 0x000fc8000bf24270 */
[----:B------:R-:W-:-:S04]  /*3b0f0*/  USEL UR18, UR18, URZ, !UP1 ;  /* 0x000000ff12127287 */ /* 0x000fc8000c800000 */
[----:B------:R-:W-:-:S06]  /*3b100*/  ULEA UR9, UR18, UR7, 0xe ;  /* 0x0000000712097291 */ /* 0x000fcc000f8e70ff */
[----:B------:R-:W-:-:S05]  /*3b110*/  IMAD.U32 R6, RZ, RZ, UR9 ;  /* 0x00000009ff067e24 */ /* 0x000fca000f8e00ff */
[----:B------:R-:W-:-:S05]  /*3b120*/  IADD3 R7, PT, PT, R252, 0x100000, R6 ;  /* 0x00100000fc077810 */ /* 0x000fca0007ffe006 */
[----:B------:R1:W-:Y:S02]  /*3b130*/  LDGSTS.E [R7+-0x40000], desc[UR20][R4.64], P3 ;  /* 0xc000000004077fae */ /* 0x0003e400099a1014 */
[----:B-1----:R-:W-:Y:S01]  /*3b140*/  MOV R4, R20 ;  /* 0x0000001400047202 */ /* 0x002fe20000000f00 */
[----:B------:R-:W-:-:S05]  /*3b150*/  IMAD.MOV.U32 R5, RZ, RZ, R21 ;  /* 0x000000ffff057224 */ /* 0x000fca00078e0015 */
[----:B------:R1:W-:Y:S01]  /*3b160*/  LDGSTS.E [R7+-0x3fc00], desc[UR20][R4.64], P3 ;  /* 0xc040000004077fae */ /* 0x0003e200099a1014 */
[----:B----4-:R-:W-:-:S04]  /*3b170*/  IADD3 R8, P4, PT, R8, UR12, RZ ;  /* 0x0000000c08087c10 */ /* 0x010fc8000ff9e0ff */
[----:B-1----:R-:W-:Y:S01]  /*3b180*/  MOV R4, R8 ;  /* 0x0000000800047202 */ /* 0x002fe20000000f00 */
[----:B------:R-:W-:Y:S01]  /*3b190*/  STL [R1+0x8e8], R8 ;  /* 0x0008e80801007387 */ /* 0x000fe20000100800 */
[----:B--2---:R-:W-:Y:S02]  /*3b1a0*/  IADD3 R9, P5, PT, R9, UR12, RZ ;  /* 0x0000000c09097c10 */ /* 0x004fe4000ffbe0ff */
[----:B------:R-:W-:Y:S02]  /*3b1b0*/  IADD3.X R14, PT, PT, R14, UR13, RZ, P4, !PT ;  /* 0x0000000d0e0e7c10 */ /* 0x000fe4000a7fe4ff */
[----:B------:R-:W-:-:S03]  /*3b1c0*/  IADD3.X R15, PT, PT, R15, UR13, RZ, P5, !PT ;  /* 0x0000000d0f0f7c10 */ /* 0x000fc6000affe4ff */
[----:B------:R-:W-:Y:S01]  /*3b1d0*/  IMAD.MOV.U32 R5, RZ, RZ, R14 ;  /* 0x000000ffff057224 */ /* 0x000fe200078e000e */
[----:B------:R1:W-:Y:S04]  /*3b1e0*/  STL [R1+0x8e4], R14 ;  /* 0x0008e40e01007387 */ /* 0x0003e80000100800 */
[----:B------:R-:W-:Y:S04]  /*3b1f0*/  STL [R1+0x908], R9 ;  /* 0x0009080901007387 */ /* 0x000fe80000100800 */
[----:B------:R2:W-:Y:S01]  /*3b200*/  LDGSTS.E [R7+-0x3f800], desc[UR20][R4.64], P3 ;  /* 0xc080000004077fae */ /* 0x0005e200099a1014 */
[----:B------:R-:W-:-:S03]  /*3b210*/  IADD3 R18, P4, PT, R18, UR12, RZ ;  /* 0x0000000c12127c10 */ /* 0x000fc6000ff9e0ff */
[----:B-1----:R-:W4:Y:S01]  /*3b220*/  LDL.LU R14, [R1+0x8b0] ;  /* 0x0008b000010e7983 */ /* 0x002f220000300800 */
[----:B------:R-:W-:-:S03]  /*3b230*/  IADD3.X R19, PT, PT, R19, UR13, RZ, P4, !PT ;  /* 0x0000000d13137c10 */ /* 0x000fc6000a7fe4ff */
[----:B------:R1:W-:Y:S01]  /*3b240*/  STL [R1+0x904], R15 ;  /* 0x0009040f01007387 */ /* 0x0003e20000100800 */
[----:B------:R-:W-:-:S03]  /*3b250*/  IADD3 R10, P5, PT, R10, UR12, RZ ;  /* 0x0000000c0a0a7c10 */ /* 0x000fc6000ffbe0ff */
[----:B------:R-:W4:Y:S01]  /*3b260*/  LDL.LU R8, [R1+0x8d0] ;  /* 0x0008d00001087983 */ /* 0x000f220000300800 */
[----:B--2---:R-:W-:Y:S01]  /*3b270*/  IMAD.MOV.U32 R5, RZ, RZ, R15 ;  /* 0x000000ffff057224 */ /* 0x004fe200078e000f */
[----:B------:R-:W-:Y:S02]  /*3b280*/  MOV R4, R9 ;  /* 0x0000000900047202 */ /* 0x000fe40000000f00 */
[----:B------:R-:W-:Y:S01]  /*3b290*/  IADD3.X R11, PT, PT, R11, UR13, RZ, P5, !PT ;  /* 0x0000000d0b0b7c10 */ /* 0x000fe2000affe4ff */
[----:B-1----:R-:W2:Y:S04]  /*3b2a0*/  LDL.LU R15, [R1+0x8ac] ;  /* 0x0008ac00010f7983 */ /* 0x002ea80000300800 */
[----:B------:R-:W2:Y:S04]  /*3b2b0*/  LDL.LU R9, [R1+0x8cc] ;  /* 0x0008cc0001097983 */ /* 0x000ea80000300800 */
[----:B------:R-:W-:Y:S04]  /*3b2c0*/  STL [R1+0x928], R18 ;  /* 0x0009281201007387 */ /* 0x000fe80000100800 */
[----:B------:R-:W-:Y:S04]  /*3b2d0*/  STL [R1+0x924], R19 ;  /* 0x0009241301007387 */ /* 0x000fe80000100800 */
[----:B------:R1:W-:Y:S04]  /*3b2e0*/  LDGSTS.E [R7+-0x3f400], desc[UR20][R4.64], P3 ;  /* 0xc0c0000004077fae */ /* 0x0003e800099a1014 */
[----:B------:R-:W-:Y:S04]  /*3b2f0*/  STL [R1+0x948], R10 ;  /* 0x0009480a01007387 */ /* 0x000fe80000100800 */
[----:B------:R1:W-:Y:S02]  /*3b300*/  STL [R1+0x944], R11 ;  /* 0x0009440b01007387 */ /* 0x0003e40000100800 */
[----:B-1----:R-:W-:Y:S01]  /*3b310*/  MOV R4, R18 ;  /* 0x0000001200047202 */ /* 0x002fe20000000f00 */
[----:B------:R-:W-:Y:S01]  /*3b320*/  IMAD.MOV.U32 R5, RZ, RZ, R19 ;  /* 0x000000ffff057224 */ /* 0x000fe200078e0013 */
[----:B------:R-:W2:Y:S04]  /*3b330*/  LDL.LU R21, [R1+0x8ec] ;  /* 0x0008ec0001157983 */ /* 0x000ea80000300800 */
[----:B------:R-:W2:Y:S04]  /*3b340*/  LDL.LU R20, [R1+0x8f0] ;  /* 0x0008f00001147983 */ /* 0x000ea80000300800 */
[----:B------:R1:W-:Y:S02]  /*3b350*/  LDGSTS.E [R7+-0x3f000], desc[UR20][R4.64], P3 ;  /* 0xc100000004077fae */ /* 0x0003e400099a1014 */
[----:B-1----:R-:W-:Y:S01]  /*3b360*/  IMAD.MOV.U32 R5, RZ, RZ, R11 ;  /* 0x000000ffff057224 */ /* 0x002fe200078e000b */
[----:B------:R-:W-:Y:S01]  /*3b370*/  MOV R4, R10 ;  /* 0x0000000a00047202 */ /* 0x000fe20000000f00 */
[----:B------:R-:W2:Y:S04]  /*3b380*/  LDL.LU R11, [R1+0x90c] ;  /* 0x00090c00010b7983 */ /* 0x000ea80000300800 */
[----:B------:R-:W2:Y:S01]  /*3b390*/  LDL.LU R10, [R1+0x910] ;  /* 0x00091000010a7983 */ /* 0x000ea20000300800 */
[----:B------:R-:W-:-:S02]  /*3b3a0*/  IADD3 R16, P4, PT, R16, UR12, RZ ;  /* 0x0000000c10107c10 */ /* 0x000fc4000ff9e0ff */
[----:B------:R-:W-:Y:S01]  /*3b3b0*/  IADD3 R12, P5, PT, R12, UR12, RZ ;  /* 0x0000000c0c0c7c10 */ /* 0x000fe2000ffbe0ff */
[----:B------:R1:W-:Y:S04]  /*3b3c0*/  LDGSTS.E [R7+-0x3ec00], desc[UR20][R4.64], P3 ;  /* 0xc140000004077fae */ /* 0x0003e800099a1014 */
[----:B------:R3:W-:Y:S01]  /*3b3d0*/  STL [R1+0x968], R16 ;  /* 0x0009681001007387 */ /* 0x0007e20000100800 */
[----:B-1----:R-:W-:Y:S02]  /*3b3e0*/  MOV R4, R16 ;  /* 0x0000001000047202 */ /* 0x002fe40000000f00 */
[----:B---3--:R-:W-:Y:S02]  /*3b3f0*/  IADD3.X R17, PT, PT, R17, UR13, RZ, P4, !PT ;  /* 0x0000000d11117c10 */ /* 0x008fe4000a7fe4ff */
[----:B------:R-:W-:-:S03]  /*3b400*/  IADD3.X R13, PT, PT, R13, UR13, RZ, P5, !PT ;  /* 0x0000000d0d0d7c10 */ /* 0x000fc6000affe4ff */
[----:B------:R1:W-:Y:S01]  /*3b410*/  STL [R1+0x964], R17 ;  /* 0x0009641101007387 */ /* 0x0003e20000100800 */
[----:B------:R-:W-:-:S03]  /*3b420*/  IMAD.MOV.U32 R5, RZ, RZ, R17 ;  /* 0x000000ffff057224 */ /* 0x000fc600078e0011 */
[----:B------:R3:W-:Y:S04]  /*3b430*/  STL [R1+0x988], R12 ;  /* 0x0009880c01007387 */ /* 0x0007e80000100800 */
[----:B------:R-:W2:Y:S04]  /*3b440*/  LDL.LU R16, [R1+0x930] ;  /* 0x0009300001107983 */ /* 0x000ea80000300800 */
[----:B------:R3:W-:Y:S04]  /*3b450*/  STL [R1+0x984], R13 ;  /* 0x0009840d01007387 */ /* 0x0007e80000100800 */
[----:B-1----:R-:W2:Y:S04]  /*3b460*/  LDL.LU R17, [R1+0x950] ;  /* 0x0009500001117983 */ /* 0x002ea80000300800 */
[----:B------:R-:W2:Y:S04]  /*3b470*/  LDL.LU R18, [R1+0x92c] ;  /* 0x00092c0001127983 */ /* 0x000ea80000300800 */
[----:B------:R-:W2:Y:S04]  /*3b480*/  LDL.LU R19, [R1+0x94c] ;  /* 0x00094c0001137983 */ /* 0x000ea80000300800 */
[----:B------:R1:W-:Y:S02]  /*3b490*/  LDGSTS.E [R7+-0x3e800], desc[UR20][R4.64], P3 ;  /* 0xc180000004077fae */ /* 0x0003e400099a1014 */
[----:B-1----:R-:W-:Y:S01]  /*3b4a0*/  MOV R4, R12 ;  /* 0x0000000c00047202 */ /* 0x002fe20000000f00 */
[----:B------:R-:W-:Y:S01]  /*3b4b0*/  IMAD.MOV.U32 R5, RZ, RZ, R13 ;  /* 0x000000ffff057224 */ /* 0x000fe200078e000d */
[----:B---3--:R-:W3:Y:S04]  /*3b4c0*/  LDL.LU R12, [R1+0x970] ;  /* 0x00097000010c7983 */ /* 0x008ee80000300800 */
[----:B------:R1:W-:Y:S04]  /*3b4d0*/  LDGSTS.E [R7+-0x3e400], desc[UR20][R4.64], P3 ;  /* 0xc1c0000004077fae */ /* 0x0003e800099a1014 */
[----:B------:R-:W3:Y:S01]  /*3b4e0*/  LDL.LU R13, [R1+0x990] ;  /* 0x00099000010d7983 */ /* 0x000ee20000300800 */
[----:B-1----:R-:W-:-:S04]  /*3b4f0*/  LOP3.LUT R7, R252, 0x20, RZ, 0x3c, !PT ;  /* 0x00000020fc077812 */ /* 0x002fc800078e3cff */
[----:B------:R-:W-:Y:S02]  /*3b500*/  IADD3 R7, PT, PT, R7, 0x100000, R6 ;  /* 0x0010000007077810 */ /* 0x000fe40007ffe006 */
[----:B----4-:R-:W-:-:S05]  /*3b510*/  IADD3 R14, P4, PT, R14, UR12, RZ ;  /* 0x0000000c0e0e7c10 */ /* 0x010fca000ff9e0ff */
[----:B------:R1:W-:Y:S01]  /*3b520*/  STL [R1+0x8b0], R14 ;  /* 0x0008b00e01007387 */ /* 0x0003e20000100800 */
[----:B------:R-:W-:Y:S02]  /*3b530*/  IADD3 R8, P5, PT, R8, UR12, RZ ;  /* 0x0000000c08087c10 */ /* 0x000fe4000ffbe0ff */
[----:B--2---:R-:W-:-:S03]  /*3b540*/  IADD3.X R15, PT, PT, R15, UR13, RZ, P4, !PT ;  /* 0x0000000d0f0f7c10 */ /* 0x004fc6000a7fe4ff */
[----:B------:R-:W-:Y:S01]  /*3b550*/  STL [R1+0x8d0], R8 ;  /* 0x0008d00801007387 */ /* 0x000fe20000100800 */
[----:B------:R-:W-:Y:S02]  /*3b560*/  MOV R4, R14 ;  /* 0x0000000e00047202 */ /* 0x000fe40000000f00 */
[----:B------:R-:W-:Y:S01]  /*3b570*/  IADD3.X R9, PT, PT, R9, UR13, RZ, P5, !PT ;  /* 0x0000000d09097c10 */ /* 0x000fe2000affe4ff */
[----:B------:R2:W-:Y:S01]  /*3b580*/  STL [R1+0x8ac], R15 ;  /* 0x0008ac0f01007387 */ /* 0x0005e20000100800 */
[----:B------:R-:W-:-:S03]  /*3b590*/  IMAD.MOV.U32 R5, RZ, RZ, R15 ;  /* 0x000000ffff057224 */ /* 0x000fc600078e000f */
[----:B-1----:R-:W4:Y:S04]  /*3b5a0*/  LDL.LU R14, [R1+0x96c] ;  /* 0x00096c00010e7983 */ /* 0x002f280000300800 */
[----:B------:R1:W-:Y:S04]  /*3b5b0*/  LDGSTS.E [R7+-0x3ff00], desc[UR20][R4.64], P3 ;  /* 0xc010000004077fae */ /* 0x0003e800099a1014 */
[----:B--2---:R-:W2:Y:S01]  /*3b5c0*/  LDL.LU R15, [R1+0x98c] ;  /* 0x00098c00010f7983 */ /* 0x004ea20000300800 */
[----:B-1----:R-:W-:Y:S01]  /*3b5d0*/  MOV R4, R8 ;  /* 0x0000000800047202 */ /* 0x002fe20000000f00 */
[----:B------:R-:W-:Y:S01]  /*3b5e0*/  IMAD.MOV.U32 R5, RZ, RZ, R9 ;  /* 0x000000ffff057224 */ /* 0x000fe200078e0009 */
[----:B------:R-:W-:-:S04]  /*3b5f0*/  IADD3 R20, P4, PT, R20, UR12, RZ ;  /* 0x0000000c14147c10 */ /* 0x000fc8000ff9e0ff */
[----:B------:R1:W-:Y:S01]  /*3b600*/  LDGSTS.E [R7+-0x3fb00], desc[UR20][R4.64], P3 ;  /* 0xc050000004077fae */ /* 0x0003e200099a1014 */
[----:B------:R-:W-:-:S03]  /*3b610*/  IADD3.X R21, PT, PT, R21, UR13, RZ, P4, !PT ;  /* 0x0000000d15157c10 */ /* 0x000fc6000a7fe4ff */
[----:B------:R1:W-:Y:S04]  /*3b620*/  STL [R1+0x8cc], R9 ;  /* 0x0008cc0901007387 */ /* 0x0003e80000100800 */
[----:B------:R-:W2:Y:S01]  /*3b630*/  LDL.LU R8, [R1+0x8b8] ;  /* 0x0008b80001087983 */ /* 0x000ea20000300800 */
[----:B-1----:R-:W-:Y:S01]  /*3b640*/  MOV R4, R20 ;  /* 0x0000001400047202 */ /* 0x002fe20000000f00 */
[----:B------:R-:W-:Y:S02]  /*3b650*/  IMAD.MOV.U32 R5, RZ, RZ, R21 ;  /* 0x000000ffff057224 */ /* 0x000fe400078e0015 */
[----:B------:R-:W2:Y:S01]  /*3b660*/  LDL.LU R9, [R1+0x8d8] ;  /* 0x0008d80001097983 */ /* 0x000ea20000300800 */
[----:B------:R-:W-:-:S03]  /*3b670*/  IADD3 R10, P5, PT, R10, UR12, RZ ;  /* 0x0000000c0a0a7c10 */ /* 0x000fc6000ffbe0ff */
[----:B------:R-:W-:Y:S01]  /*3b680*/  STL [R1+0x8f0], R20 ;  /* 0x0008f01401007387 */ /* 0x000fe20000100800 */
[----:B------:R-:W-:-:S03]  /*3b690*/  IADD3.X R11, PT, PT, R11, UR13, RZ, P5, !PT ;  /* 0x0000000d0b0b7c10 */ /* 0x000fc6000affe4ff */
[----:B------:R-:W-:Y:S04]  /*3b6a0*/  STL [R1+0x8ec], R21 ;  /* 0x0008ec1501007387 */ /* 0x000fe80000100800 */
[----:B------:R1:W-:Y:S04]  /*3b6b0*/  STL [R1+0x910], R10 ;  /* 0x0009100a01007387 */ /* 0x0003e80000100800 */
[----:B------:R1:W-:Y:S04]  /*3b6c0*/  LDGSTS.E [R7+-0x3f700], desc[UR20][R4.64], P3 ;  /* 0xc090000004077fae */ /* 0x0003e800099a1014 */
[----:B------:R1:W-:Y:S02]  /*3b6d0*/  STL [R1+0x90c], R11 ;  /* 0x00090c0b01007387 */ /* 0x0003e40000100800 */
[----:B-1----:R-:W-:-:S02]  /*3b6e0*/  MOV R4, R10 ;  /* 0x0000000a00047202 */ /* 0x002fc40000000f00 */
[----:B------:R-:W2:Y:S01]  /*3b6f0*/  LDL.LU R10, [R1+0x8b4] ;  /* 0x0008b400010a7983 */ /* 0x000ea20000300800 */
[----:B------:R-:W-:-:S03]  /*3b700*/  IMAD.MOV.U32 R5, RZ, RZ, R11 ;  /* 0x000000ffff057224 */ /* 0x000fc600078e000b */
[----:B------:R-:W2:Y:S04]  /*3b710*/  LDL.LU R11, [R1+0x8d4] ;  /* 0x0008d400010b7983 */ /* 0x000ea80000300800 */
[----:B------:R1:W-:Y:S01]  /*3b720*/  LDGSTS.E [R7+-0x3f300], desc[UR20][R4.64], P3 ;  /* 0xc0d0000004077fae */ /* 0x0003e200099a1014 */
[----:B------:R-:W-:Y:S02]  /*3b730*/  IADD3 R16, P4, PT, R16, UR12, RZ ;  /* 0x0000000c10107c10 */ /* 0x000fe4000ff9e0ff */
[----:B------:R-:W-:Y:S02]  /*3b740*/  IADD3 R17, P5, PT, R17, UR12, RZ ;  /* 0x0000000c11117c10 */ /* 0x000fe4000ffbe0ff */
[----:B------:R-:W-:Y:S01]  /*3b750*/  IADD3.X R18, PT, PT, R18, UR13, RZ, P4, !PT ;  /* 0x0000000d12127c10 */ /* 0x000fe2000a7fe4ff */
[----:B------:R-:W-:Y:S01]  /*3b760*/  STL [R1+0x930], R16 ;  /* 0x0009301001007387 */ /* 0x000fe20000100800 */
[----:B-1----:R-:W-:-:S02]  /*3b770*/  MOV R4, R16 ;  /* 0x0000001000047202 */ /* 0x002fc40000000f00 */
[----:B------:R-:W-:Y:S01]  /*3b780*/  IADD3.X R19, PT, PT, R19, UR13, RZ, P5, !PT ;  /* 0x0000000d13137c10 */ /* 0x000fe2000affe4ff */
[----:B------:R-:W-:Y:S01]  /*3b790*/  IMAD.MOV.U32 R5, RZ, RZ, R18 ;  /* 0x000000ffff057224 */ /* 0x000fe200078e0012 */
[----:B------:R1:W-:Y:S04]  /*3b7a0*/  STL [R1+0x92c], R18 ;  /* 0x00092c1201007387 */ /* 0x0003e80000100800 */
[----:B------:R-:W-:Y:S04]  /*3b7b0*/  STL [R1+0x950], R17 ;  /* 0x0009501101007387 */ /* 0x000fe80000100800 */
[----:B------:R3:W-:Y:S04]  /*3b7c0*/  LDGSTS.E [R7+-0x3ef00], desc[UR20][R4.64], P3 ;  /* 0xc110000004077fae */ /* 0x0007e800099a1014 */
[----:B-1----:R-:W2:Y:S04]  /*3b7d0*/  LDL.LU R18, [R1+0x8f8] ;  /* 0x0008f80001127983 */ /* 0x002ea80000300800 */
[----:B------:R1:W-:Y:S04]  /*3b7e0*/  STL [R1+0x94c], R19 ;  /* 0x00094c1301007387 */ /* 0x0003e80000100800 */
[----:B------:R-:W2:Y:S01]  /*3b7f0*/  LDL.LU R16, [R1+0x918] ;  /* 0x0009180001107983 */ /* 0x000ea20000300800 */
[----:B---3--:R-:W-:Y:S01]  /*3b800*/  IMAD.MOV.U32 R5, RZ, RZ, R19 ;  /* 0x000000ffff057224 */ /* 0x008fe200078e0013 */
[----:B------:R-:W-:-:S02]  /*3b810*/  MOV R4, R17 ;  /* 0x0000001100047202 */ /* 0x000fc40000000f00 */
[----:B-1----:R-:W3:Y:S04]  /*3b820*/  LDL.LU R19, [R1+0x8f4] ;  /* 0x0008f40001137983 */ /* 0x002ee80000300800 */
[----:B------:R-:W3:Y:S01]  /*3b830*/  LDL.LU R17, [R1+0x914] ;  /* 0x0009140001117983 */ /* 0x000ee20000300800 */
[----:B------:R-:W-:Y:S02]  /*3b840*/  IADD3 R12, P4, PT, R12, UR12, RZ ;  /* 0x0000000c0c0c7c10 */ /* 0x000fe4000ff9e0ff */
[----:B------:R-:W-:Y:S01]  /*3b850*/  IADD3 R13, P5, PT, R13, UR12, RZ ;  /* 0x0000000c0d0d7c10 */ /* 0x000fe2000ffbe0ff */
[----:B------:R1:W-:Y:S04]  /*3b860*/  LDGSTS.E [R7+-0x3eb00], desc[UR20][R4.64], P3 ;  /* 0xc150000004077fae */ /* 0x0003e800099a1014 */
[----:B------:R-:W-:Y:S01]  /*3b870*/  STL [R1+0x970], R12 ;  /* 0x0009700c01007387 */ /* 0x000fe20000100800 */
[----:B-1----:R-:W-:-:S02]  /*3b880*/  MOV R4, R12 ;  /* 0x0000000c00047202 */ /* 0x002fc40000000f00 */
[----:B----4-:R-:W-:-:S05]  /*3b890*/  IADD3.X R14, PT, PT, R14, UR13, RZ, P4, !PT ;  /* 0x0000000d0e0e7c10 */ /* 0x010fca000a7fe4ff */
[----:B------:R-:W-:Y:S01]  /*3b8a0*/  IMAD.MOV.U32 R5, RZ, RZ, R14 ;  /* 0x000000ffff057224 */ /* 0x000fe200078e000e */
[----:B------:R1:W-:Y:S01]  /*3b8b0*/  STL [R1+0x96c], R14 ;  /* 0x00096c0e01007387 */ /* 0x0003e20000100800 */
[----:B--2---:R-:W-:-:S03]  /*3b8c0*/  IADD3.X R15, PT, PT, R15, UR13, RZ, P5, !PT ;  /* 0x0000000d0f0f7c10 */ /* 0x004fc6000affe4ff */
[----:B------:R-:W-:Y:S04]  /*3b8d0*/  STL [R1+0x990], R13 ;  /* 0x0009900d01007387 */ /* 0x000fe80000100800 */
[----:B------:R2:W-:Y:S04]  /*3b8e0*/  LDGSTS.E [R7+-0x3e700], desc[UR20][R4.64], P3 ;  /* 0xc190000004077fae */ /* 0x0005e800099a1014 */
[----:B-1----:R-:W4:Y:S04]  /*3b8f0*/  LDL.LU R14, [R1+0x938] ;  /* 0x00093800010e7983 */ /* 0x002f280000300800 */
[----:B------:R1:W-:Y:S04]  /*3b900*/  STL [R1+0x98c], R15 ;  /* 0x00098c0f01007387 */ /* 0x0003e80000100800 */
[----:B------:R-:W4:Y:S01]  /*3b910*/  LDL.LU R12, [R1+0x958] ;  /* 0x00095800010c7983 */ /* 0x000f220000300800 */
[----:B--2---:R-:W-:Y:S01]  /*3b920*/  IMAD.MOV.U32 R5, RZ, RZ, R15 ;  /* 0x000000ffff057224 */ /* 0x004fe200078e000f */
[----:B------:R-:W-:-:S02]  /*3b930*/  MOV R4, R13 ;  /* 0x0000000d00047202 */ /* 0x000fc40000000f00 */
[----:B-1----:R-:W2:Y:S01]  /*3b940*/  LDL.LU R15, [R1+0x934] ;  /* 0x00093400010f7983 */ /* 0x002ea20000300800 */
[----:B------:R-:W-:-:S03]  /*3b950*/  IADD3 R8, P4, PT, R8, UR12, RZ ;  /* 0x0000000c08087c10 */ /* 0x000fc6000ff9e0ff */
[----:B------:R-:W2:Y:S04]  /*3b960*/  LDL.LU R13, [R1+0x954] ;  /* 0x00095400010d7983 */ /* 0x000ea80000300800 */
[----:B------:R1:W-:Y:S01]  /*3b970*/  LDGSTS.E [R7+-0x3e300], desc[UR20][R4.64], P3 ;  /* 0xc1d0000004077fae */ /* 0x0003e200099a1014 */
[----:B------:R-:W-:-:S03]  /*3b980*/  IADD3 R9, P5, PT, R9, UR12, RZ ;  /* 0x0000000c09097c10 */ /* 0x000fc6000ffbe0ff */
[----:B------:R-:W-:Y:S01]  /*3b990*/  STL [R1+0x8b8], R8 ;  /* 0x0008b80801007387 */ /* 0x000fe20000100800 */
[----:B-1----:R-:W-:-:S03]  /*3b9a0*/  LOP3.LUT R7, R252, 0x40, RZ, 0x3c, !PT ;  /* 0x00000040fc077812 */ /* 0x002fc600078e3cff */
[----:B------:R-:W-:Y:S01]  /*3b9b0*/  STL [R1+0x8d8], R9 ;  /* 0x0008d80901007387 */ /* 0x000fe20000100800 */
[----:B------:R-:W-:Y:S02]  /*3b9c0*/  MOV R4, R8 ;  /* 0x0000000800047202 */ /* 0x000fe40000000f00 */
[----:B------:R-:W-:Y:S02]  /*3b9d0*/  IADD3 R7, PT, PT, R7, 0x100000, R6 ;  /* 0x0010000007077810 */ /* 0x000fe40007ffe006 */
[----:B------:R-:W-:Y:S02]  /*3b9e0*/  IADD3.X R10, PT, PT, R10, UR13, RZ, P4, !PT ;  /* 0x0000000d0a0a7c10 */ /* 0x000fe4000a7fe4ff */
[----:B------:R-:W-:-:S03]  /*3b9f0*/  IADD3.X R11, PT, PT, R11, UR13, RZ, P5, !PT ;  /* 0x0000000d0b0b7c10 */ /* 0x000fc6000affe4ff */
[----:B------:R-:W-:Y:S01]  /*3ba00*/  IMAD.MOV.U32 R5, RZ, RZ, R10 ;  /* 0x000000ffff057224 */ /* 0x000fe200078e000a */
[----:B------:R1:W-:Y:S04]  /*3ba10*/  STL [R1+0x8b4], R10 ;  /* 0x0008b40a01007387 */ /* 0x0003e80000100800 */
[----:B------:R1:W-:Y:S04]  /*3ba20*/  LDGSTS.E [R7+-0x3fe00], desc[UR20][R4.64], P3 ;  /* 0xc020000004077fae */ /* 0x0003e800099a1014 */
[----:B-1----:R-:W2:Y:S04]  /*3ba30*/  LDL.LU R10, [R1+0x978] ;  /* 0x00097800010a7983 */ /* 0x002ea80000300800 */
[----:B------:R-:W2:Y:S01]  /*3ba40*/  LDL.LU R8, [R1+0x998] ;  /* 0x0009980001087983 */ /* 0x000ea20000300800 */
[----:B------:R-:W-:-:S03]  /*3ba50*/  IMAD.MOV.U32 R5, RZ, RZ, R11 ;  /* 0x000000ffff057224 */ /* 0x000fc600078e000b */
[----:B------:R1:W-:Y:S01]  /*3ba60*/  STL [R1+0x8d4], R11 ;  /* 0x0008d40b01007387 */ /* 0x0003e20000100800 */
[----:B------:R-:W-:-:S05]  /*3ba70*/  MOV R4, R9 ;  /* 0x0000000900047202 */ /* 0x000fca0000000f00 */
[----:B------:R3:W-:Y:S04]  /*3ba80*/  LDGSTS.E [R7+-0x3fa00], desc[UR20][R4.64], P3 ;  /* 0xc060000004077fae */ /* 0x0007e800099a1014 */
[----:B-1----:R-:W2:Y:S04]  /*3ba90*/  LDL.LU R11, [R1+0x974] ;  /* 0x00097400010b7983 */ /* 0x002ea80000300800 */
[----:B------:R-:W2:Y:S01]  /*3baa0*/  LDL.LU R9, [R1+0x994] ;  /* 0x0009940001097983 */ /* 0x000ea20000300800 */
[----:B------:R-:W-:Y:S02]  /*3bab0*/  IADD3 R18, P4, PT, R18, UR12, RZ ;  /* 0x0000000c12127c10 */ /* 0x000fe4000ff9e0ff */
[----:B------:R-:W-:-:S03]  /*3bac0*/  IADD3 R16, P5, PT, R16, UR12, RZ ;  /* 0x0000000c10107c10 */ /* 0x000fc6000ffbe0ff */
[----:B------:R-:W-:Y:S01]  /*3bad0*/  STL [R1+0x8f8], R18 ;  /* 0x0008f81201007387 */ /* 0x000fe20000100800 */
[----:B---3--:R-:W-:Y:S02]  /*3bae0*/  IADD3.X R19, PT, PT, R19, UR13, RZ, P4, !PT ;  /* 0x0000000d13137c10 */ /* 0x008fe4000a7fe4ff */
[----:B------:R-:W-:-:S03]  /*3baf0*/  IADD3.X R17, PT, PT, R17, UR13, RZ, P5, !PT ;  /* 0x0000000d11117c10 */ /* 0x000fc6000affe4ff */
[----:B------:R1:W-:Y:S04]  /*3bb00*/  STL [R1+0x8f4], R19 ;  /* 0x0008f41301007387 */ /* 0x0003e80000100800 */
[----:B------:R-:W-:Y:S04]  /*3bb10*/  STL [R1+0x918], R16 ;  /* 0x0009181001007387 */ /* 0x000fe80000100800 */
[----:B------:R3:W-:Y:S04]  /*3bb20*/  STL [R1+0x914], R17 ;  /* 0x0009141101007387 */ /* 0x0007e80000100800 */
[----:B------:R-:W2:Y:S04]  /*3bb30*/  LDL.LU R23, [R1+0x8bc] ;  /* 0x0008bc0001177983 */ /* 0x000ea80000300800 */
[----:B------:R-:W2:Y:S04]  /*3bb40*/  LDL.LU R22, [R1+0x8c0] ;  /* 0x0008c00001167983 */ /* 0x000ea80000300800 */
[----:B------:R-:W2:Y:S04]  /*3bb50*/  LDL.LU R21, [R1+0x8dc] ;  /* 0x0008dc0001157983 */ /* 0x000ea80000300800 */
[----:B------:R-:W2:Y:S01]  /*3bb60*/  LDL.LU R20, [R1+0x8e0] ;  /* 0x0008e00001147983 */ /* 0x000ea20000300800 */
[----:B------:R-:W-:Y:S01]  /*3bb70*/  MOV R4, R18 ;  /* 0x0000001200047202 */ /* 0x000fe20000000f00 */
[----:B------:R-:W-:-:S05]  /*3bb80*/  IMAD.MOV.U32 R5, RZ, RZ, R19 ;  /* 0x000000ffff057224 */ /* 0x000fca00078e0013 */
[----:B------:R1:W-:Y:S02]  /*3bb90*/  LDGSTS.E [R7+-0x3f600], desc[UR20][R4.64], P3 ;  /* 0xc0a0000004077fae */ /* 0x0003e400099a1014 */
[----:B-1----:R-:W-:Y:S01]  /*3bba0*/  MOV R4, R16 ;  /* 0x0000001000047202 */ /* 0x002fe20000000f00 */
[----:B------:R-:W-:-:S05]  /*3bbb0*/  IMAD.MOV.U32 R5, RZ, RZ, R17 ;  /* 0x000000ffff057224 */ /* 0x000fca00078e0011 */
[----:B------:R1:W-:Y:S01]  /*3bbc0*/  LDGSTS.E [R7+-0x3f200], desc[UR20][R4.64], P3 ;  /* 0xc0e0000004077fae */ /* 0x0003e200099a1014 */
[----:B----4-:R-:W-:Y:S02]  /*3bbd0*/  IADD3 R14, P4, PT, R14, UR12, RZ ;  /* 0x0000000c0e0e7c10 */ /* 0x010fe4000ff9e0ff */
[----:B------:R-:W-:-:S03]  /*3bbe0*/  IADD3 R12, P5, PT, R12, UR12, RZ ;  /* 0x0000000c0c0c7c10 */ /* 0x000fc6000ffbe0ff */
[----:B------:R4:W-:Y:S01]  /*3bbf0*/  STL [R1+0x938], R14 ;  /* 0x0009380e01007387 */ /* 0x0009e20000100800 */
[----:B--2---:R-:W-:Y:S02]  /*3bc00*/  IADD3.X R15, PT, PT, R15, UR13, RZ, P4, !PT ;  /* 0x0000000d0f0f7c10 */ /* 0x004fe4000a7fe4ff */
[----:B------:R-:W-:-:S03]  /*3bc10*/  IADD3.X R13, PT, PT, R13, UR13, RZ, P5, !PT ;  /* 0x0000000d0d0d7c10 */ /* 0x000fc6000affe4ff */
[----:B------:R-:W-:Y:S04]  /*3bc20*/  STL [R1+0x934], R15 ;  /* 0x0009340f01007387 */ /* 0x000fe80000100800 */
[----:B------:R2:W-:Y:S04]  /*3bc30*/  STL [R1+0x958], R12 ;  /* 0x0009580c01007387 */ /* 0x0005e80000100800 */
[----:B------:R2:W-:Y:S04]  /*3bc40*/  STL [R1+0x954], R13 ;  /* 0x0009540d01007387 */ /* 0x0005e80000100800 */
[----:B------:R-:W2:Y:S04]  /*3bc50*/  LDL.LU R19, [R1+0x8fc] ;  /* 0x0008fc0001137983 */ /* 0x000ea80000300800 */
[----:B------:R-:W2:Y:S01]  /*3bc60*/  LDL.LU R18, [R1+0x900] ;  /* 0x0009000001127983 */ /* 0x000ea20000300800 */
[----:B-1----:R-:W-:Y:S01]  /*3bc70*/  MOV R4, R14 ;  /* 0x0000000e00047202 */ /* 0x002fe20000000f00 */
[----:B------:R-:W-:-:S02]  /*3bc80*/  IMAD.MOV.U32 R5, RZ, RZ, R15 ;  /* 0x000000ffff057224 */ /* 0x000fc400078e000f */
[----:B---3--:R-:W3:Y:S04]  /*3bc90*/  LDL.LU R17, [R1+0x91c] ;  /* 0x00091c0001117983 */ /* 0x008ee80000300800 */
[----:B------:R-:W3:Y:S04]  /*3bca0*/  LDL.LU R16, [R1+0x920] ;  /* 0x0009200001107983 */ /* 0x000ee80000300800 */
[----:B------:R1:W-:Y:S04]  /*3bcb0*/  LDGSTS.E [R7+-0x3ee00], desc[UR20][R4.64], P3 ;  /* 0xc120000004077fae */ /* 0x0003e800099a1014 */
[----:B----4-:R-:W4:Y:S01]  /*3bcc0*/  LDL.LU R14, [R1+0x940] ;  /* 0x00094000010e7983 */ /* 0x010f220000300800 */
[----:B-1----:R-:W-:-:S03]  /*3bcd0*/  MOV R4, R12 ;  /* 0x0000000c00047202 */ /* 0x002fc60000000f00 */
[----:B--2---:R-:W2:Y:S01]  /*3bce0*/  LDL.LU R12, [R1+0x960] ;  /* 0x00096000010c7983 */ /* 0x004ea20000300800 */
[----:B------:R-:W-:Y:S02]  /*3bcf0*/  IADD3 R10, P4, PT, R10, UR12, RZ ;  /* 0x0000000c0a0a7c10 */ /* 0x000fe4000ff9e0ff */
[----:B------:R-:W-:-:S03]  /*3bd00*/  IADD3 R8, P5, PT, R8, UR12, RZ ;  /* 0x0000000c08087c10 */ /* 0x000fc6000ffbe0ff */
[----:B------:R-:W-:Y:S01]  /*3bd10*/  STL [R1+0x978], R10 ;  /* 0x0009780a01007387 */ /* 0x000fe20000100800 */
[----:B------:R-:W-:-:S05]  /*3bd20*/  IMAD.MOV.U32 R5, RZ, RZ, R13 ;  /* 0x000000ffff057224 */ /* 0x000fca00078e000d */
[----:B------:R1:W-:Y:S01]  /*3bd30*/  LDGSTS.E [R7+-0x3ea00], desc[UR20][R4.64], P3 ;  /* 0xc160000004077fae */ /* 0x0003e200099a1014 */
[----:B------:R-:W-:-:S05]  /*3bd40*/  IADD3.X R11, PT, PT, R11, UR13, RZ, P4, !PT ;  /* 0x0000000d0b0b7c10 */ /* 0x000fca000a7fe4ff */
[----:B------:R1:W-:Y:S01]  /*3bd50*/  STL [R1+0x974], R11 ;  /* 0x0009740b01007387 */ /* 0x0003e20000100800 */
[----:B------:R-:W-:-:S03]  /*3bd60*/  IADD3.X R9, PT, PT, R9, UR13, RZ, P5, !PT ;  /* 0x0000000d09097c10 */ /* 0x000fc6000affe4ff */
[----:B------:R-:W-:Y:S04]  /*3bd70*/  STL [R1+0x998], R8 ;  /* 0x0009980801007387 */ /* 0x000fe80000100800 */
[----:B------:R-:W2:Y:S01]  /*3bd80*/  LDL.LU R15, [R1+0x93c] ;  /* 0x00093c00010f7983 */ /* 0x000ea20000300800 */
[----:B-1----:R-:W-:Y:S01]  /*3bd90*/  MOV R4, R10 ;  /* 0x0000000a00047202 */ /* 0x002fe20000000f00 */
[----:B------:R-:W-:Y:S02]  /*3bda0*/  IMAD.MOV.U32 R5, RZ, RZ, R11 ;  /* 0x000000ffff057224 */ /* 0x000fe400078e000b */
[----:B------:R1:W-:Y:S04]  /*3bdb0*/  STL [R1+0x994], R9 ;  /* 0x0009940901007387 */ /* 0x0003e80000100800 */
[----:B------:R-:W2:Y:S04]  /*3bdc0*/  LDL.LU R13, [R1+0x95c] ;  /* 0x00095c00010d7983 */ /* 0x000ea80000300800 */
[----:B------:R-:W2:Y:S04]  /*3bdd0*/  LDL.LU R11, [R1+0x97c] ;  /* 0x00097c00010b7983 */ /* 0x000ea80000300800 */
[----:B------:R-:W2:Y:S04]  /*3bde0*/  LDL.LU R10, [R1+0x980] ;  /* 0x00098000010a7983 */ /* 0x000ea80000300800 */
[----:B------:R1:W-:Y:S02]  /*3bdf0*/  LDGSTS.E [R7+-0x3e600], desc[UR20][R4.64], P3 ;  /* 0xc1a0000004077fae */ /* 0x0003e400099a1014 */
[----:B-1----:R-:W-:Y:S01]  /*3be00*/  IMAD.MOV.U32 R5, RZ, RZ, R9 ;  /* 0x000000ffff057224 */ /* 0x002fe200078e0009 */
[----:B------:R-:W-:Y:S01]  /*3be10*/  MOV R4, R8 ;  /* 0x0000000800047202 */ /* 0x000fe20000000f00 */
[----:B------:R-:W2:Y:S04]  /*3be20*/  LDL.LU R9, [R1+0x99c] ;  /* 0x00099c0001097983 */ /* 0x000ea80000300800 */
[----:B------:R-:W2:Y:S04]  /*3be30*/  LDL.LU R8, [R1+0x9a0] ;  /* 0x0009a00001087983 */ /* 0x000ea80000300800 */
[----:B------:R1:W-:Y:S01]  /*3be40*/  LDGSTS.E [R7+-0x3e200], desc[UR20][R4.64], P3 ;  /* 0xc1e0000004077fae */ /* 0x0003e200099a1014 */
[----:B------:R-:W-:-:S04]  /*3be50*/  IADD3 R22, P4, PT, R22, UR12, RZ ;  /* 0x0000000c16167c10 */ /* 0x000fc8000ff9e0ff */
[----:B------:R-:W-:Y:S01]  /*3be60*/  IADD3.X R23, PT, PT, R23, UR13, RZ, P4, !PT ;  /* 0x0000000d17177c10 */ /* 0x000fe2000a7fe4ff */
[----:B------:R1:W-:Y:S01]  /*3be70*/  STL [R1+0x8c0], R22 ;  /* 0x0008c01601007387 */ /* 0x0003e20000100800 */
[----:B------:R-:W-:-:S03]  /*3be80*/  IADD3 R20, P5, PT, R20, UR12, RZ ;  /* 0x0000000c14147c10 */ /* 0x000fc6000ffbe0ff */
[----:B------:R2:W-:Y:S04]  /*3be90*/  STL [R1+0x8bc], R23 ;  /* 0x0008bc1701007387 */ /* 0x0005e80000100800 */
[----:B------:R2:W-:Y:S04]  /*3bea0*/  STL [R1+0x8e0], R20 ;  /* 0x0008e01401007387 */ /* 0x0005e80000100800 */
[----:B------:R-:W2:Y:S01]  /*3beb0*/  LDL R7, [R1+0xa44] ;  /* 0x000a440001077983 */ /* 0x000ea20000100800 */
[----:B-1----:R-:W-:Y:S01]  /*3bec0*/  LOP3.LUT R4, R252, 0x60, RZ, 0x3c, !PT ;  /* 0x00000060fc047812 */ /* 0x002fe200078e3cff */
[----:B------:R-:W-:Y:S01]  /*3bed0*/  IMAD.MOV.U32 R5, RZ, RZ, R23 ;  /* 0x000000ffff057224 */ /* 0x000fe200078e0017 */
[----:B------:R-:W-:-:S02]  /*3bee0*/  IADD3.X R21, PT, PT, R21, UR13, RZ, P5, !PT ;  /* 0x0000000d15157c10 */ /* 0x000fc4000affe4ff */
[----:B------:R-:W-:Y:S02]  /*3bef0*/  IADD3 R6, PT, PT, R4, 0x100000, R6 ;  /* 0x0010000004067810 */ /* 0x000fe40007ffe006 */
[----:B------:R-:W-:-:S05]  /*3bf00*/  MOV R4, R22 ;  /* 0x0000001600047202 */ /* 0x000fca0000000f00 */
[----:B------:R1:W-:Y:S02]  /*3bf10*/  LDGSTS.E [R6+-0x3fd00], desc[UR20][R4.64], P3 ;  /* 0xc030000004067fae */ /* 0x0003e400099a1014 */
[----:B-1----:R-:W-:Y:S01]  /*3bf20*/  MOV R4, R20 ;  /* 0x0000001400047202 */ /* 0x002fe20000000f00 */
[----:B------:R-:W-:-:S05]  /*3bf30*/  IMAD.MOV.U32 R5, RZ, RZ, R21 ;  /* 0x000000ffff057224 */ /* 0x000fca00078e0015 */
[----:B------:R1:W-:Y:S04]  /*3bf40*/  LDGSTS.E [R6+-0x3f900], desc[UR20][R4.64], P3 ;  /* 0xc070000004067fae */ /* 0x0003e800099a1014 */
[----:B------:R1:W-:Y:S01]  /*3bf50*/  STL [R1+0x8dc], R21 ;  /* 0x0008dc1501007387 */ /* 0x0003e20000100800 */
[----:B------:R-:W-:Y:S01]  /*3bf60*/  UIADD3 UR17, UPT, UPT, UR17, 0x1, URZ ;  /* 0x0000000111117890 */ /* 0x000fe2000fffe0ff */
[----:B------:R-:W-:-:S04]  /*3bf70*/  IADD3 R18, P4, PT, R18, UR12, RZ ;  /* 0x0000000c12127c10 */ /* 0x000fc8000ff9e0ff */
[----:B------:R-:W-:Y:S02]  /*3bf80*/  IADD3.X R19, PT, PT, R19, UR13, RZ, P4, !PT ;  /* 0x0000000d13137c10 */ /* 0x000fe4000a7fe4ff */
[----:B---3--:R-:W-:-:S03]  /*3bf90*/  IADD3 R16, P5, PT, R16, UR12, RZ ;  /* 0x0000000c10107c10 */ /* 0x008fc6000ffbe0ff */
[----:B-1----:R-:W-:Y:S01]  /*3bfa0*/  IMAD.MOV.U32 R5, RZ, RZ, R19 ;  /* 0x000000ffff057224 */ /* 0x002fe200078e0013 */
[----:B------:R-:W-:Y:S02]  /*3bfb0*/  MOV R4, R18 ;  /* 0x0000001200047202 */ /* 0x000fe40000000f00 */
[----:B------:R-:W-:-:S03]  /*3bfc0*/  IADD3.X R17, PT, PT, R17, UR13, RZ, P5, !PT ;  /* 0x0000000d11117c10 */ /* 0x000fc6000affe4ff */
[----:B------:R1:W-:Y:S01]  /*3bfd0*/  LDGSTS.E [R6+-0x3f500], desc[UR20][R4.64], P3 ;  /* 0xc0b0000004067fae */ /* 0x0003e200099a1014 */
[----:B----4-:R-:W-:Y:S02]  /*3bfe0*/  IADD3 R14, P4, PT, R14, UR12, RZ ;  /* 0x0000000c0e0e7c10 */ /* 0x010fe4000ff9e0ff */
[----:B-1----:R-:W-:Y:S01]  /*3bff0*/  MOV R4, R16 ;  /* 0x0000001000047202 */ /* 0x002fe20000000f00 */
[----:B------:R-:W-:Y:S01]  /*3c000*/  IMAD.MOV.U32 R5, RZ, RZ, R17 ;  /* 0x000000ffff057224 */ /* 0x000fe200078e0011 */
[----:B--2---:R-:W-:-:S04]  /*3c010*/  IADD3 R12, P5, PT, R12, UR12, RZ ;  /* 0x0000000c0c0c7c10 */ /* 0x004fc8000ffbe0ff */
[----:B------:R1:W-:Y:S04]  /*3c020*/  LDGSTS.E [R6+-0x3f100], desc[UR20][R4.64], P3 ;  /* 0xc0f0000004067fae */ /* 0x0003e800099a1014 */
[----:B------:R2:W-:Y:S01]  /*3c030*/  STL [R1+0x900], R18 ;  /* 0x0009001201007387 */ /* 0x0005e20000100800 */
[----:B-1----:R-:W-:-:S03]  /*3c040*/  MOV R4, R14 ;  /* 0x0000000e00047202 */ /* 0x002fc60000000f00 */
[----:B------:R2:W-:Y:S04]  /*3c050*/  STL [R1+0x8fc], R19 ;  /* 0x0008fc1301007387 */ /* 0x0005e80000100800 */
[----:B------:R2:W-:Y:S01]  /*3c060*/  STL [R1+0x920], R16 ;  /* 0x0009201001007387 */ /* 0x0005e20000100800 */
[----:B------:R-:W-:-:S05]  /*3c070*/  IADD3.X R15, PT, PT, R15, UR13, RZ, P4, !PT ;  /* 0x0000000d0f0f7c10 */ /* 0x000fca000a7fe4ff */
[----:B------:R-:W-:Y:S01]  /*3c080*/  IMAD.MOV.U32 R5, RZ, RZ, R15 ;  /* 0x000000ffff057224 */ /* 0x000fe200078e000f */
[----:B------:R-:W-:-:S04]  /*3c090*/  IADD3.X R13, PT, PT, R13, UR13, RZ, P5, !PT ;  /* 0x0000000d0d0d7c10 */ /* 0x000fc8000affe4ff */
[----:B------:R1:W-:Y:S01]  /*3c0a0*/  LDGSTS.E [R6+-0x3ed00], desc[UR20][R4.64], P3 ;  /* 0xc130000004067fae */ /* 0x0003e200099a1014 */
[----:B------:R-:W-:-:S04]  /*3c0b0*/  IADD3 R10, P4, PT, R10, UR12, RZ ;  /* 0x0000000c0a0a7c10 */ /* 0x000fc8000ff9e0ff */
[----:B------:R-:W-:Y:S02]  /*3c0c0*/  IADD3.X R11, PT, PT, R11, UR13, RZ, P4, !PT ;  /* 0x0000000d0b0b7c10 */ /* 0x000fe4000a7fe4ff */
[----:B-1----:R-:W-:Y:S01]  /*3c0d0*/  MOV R4, R12 ;  /* 0x0000000c00047202 */ /* 0x002fe20000000f00 */
[----:B------:R-:W-:Y:S01]  /*3c0e0*/  IMAD.MOV.U32 R5, RZ, RZ, R13 ;  /* 0x000000ffff057224 */ /* 0x000fe200078e000d */
[----:B------:R2:W-:Y:S04]  /*3c0f0*/  STL [R1+0x91c], R17 ;  /* 0x00091c1101007387 */ /* 0x0005e80000100800 */
[----:B------:R1:W-:Y:S04]  /*3c100*/  LDGSTS.E [R6+-0x3e900], desc[UR20][R4.64], P3 ;  /* 0xc170000004067fae */ /* 0x0003e800099a1014 */
[----:B------:R2:W-:Y:S01]  /*3c110*/  STL [R1+0x940], R14 ;  /* 0x0009400e01007387 */ /* 0x0005e20000100800 */
[----:B------:R-:W-:-:S03]  /*3c120*/  IADD3 R8, P5, PT, R8, UR12, RZ ;  /* 0x0000000c08087c10 */ /* 0x000fc6000ffbe0ff */
[----:B------:R2:W-:Y:S01]  /*3c130*/  STL [R1+0x93c], R15 ;  /* 0x00093c0f01007387 */ /* 0x0005e20000100800 */
[----:B-1----:R-:W-:Y:S01]  /*3c140*/  MOV R4, R10 ;  /* 0x0000000a00047202 */ /* 0x002fe20000000f00 */
[----:B------:R-:W-:Y:S01]  /*3c150*/  IMAD.MOV.U32 R5, RZ, RZ, R11 ;  /* 0x000000ffff057224 */ /* 0x000fe200078e000b */
[----:B------:R-:W-:Y:S01]  /*3c160*/  IADD3.X R9, PT, PT, R9, UR13, RZ, P5, !PT ;  /* 0x0000000d09097c10 */ /* 0x000fe2000affe4ff */
[----:B------:R2:W-:Y:S04]  /*3c170*/  STL [R1+0x960], R12 ;  /* 0x0009600c01007387 */ /* 0x0005e80000100800 */
[----:B------:R2:W-:Y:S04]  /*3c180*/  STL [R1+0x95c], R13 ;  /* 0x00095c0d01007387 */ /* 0x0005e80000100800 */
[----:B------:R2:W-:Y:S04]  /*3c190*/  STL [R1+0x980], R10 ;  /* 0x0009800a01007387 */ /* 0x0005e80000100800 */
[----:B------:R2:W-:Y:S04]  /*3c1a0*/  STL [R1+0x97c], R11 ;  /* 0x00097c0b01007387 */ /* 0x0005e80000100800 */
[----:B------:R1:W-:Y:S04]  /*3c1b0*/  LDGSTS.E [R6+-0x3e500], desc[UR20][R4.64], P3 ;  /* 0xc1b0000004067fae */ /* 0x0003e800099a1014 */
[----:B------:R2:W-:Y:S04]  /*3c1c0*/  STL [R1+0x9a0], R8 ;  /* 0x0009a00801007387 */ /* 0x0005e80000100800 */
[----:B------:R2:W-:Y:S01]  /*3c1d0*/  STL [R1+0x99c], R9 ;  /* 0x00099c0901007387 */ /* 0x0005e20000100800 */
[----:B-1----:R-:W-:Y:S01]  /*3c1e0*/  MOV R4, R8 ;  /* 0x0000000800047202 */ /* 0x002fe20000000f00 */
[----:B------:R-:W-:-:S05]  /*3c1f0*/  IMAD.MOV.U32 R5, RZ, RZ, R9 ;  /* 0x000000ffff057224 */ /* 0x000fca00078e0009 */
[----:B------:R1:W-:Y:S01]  /*3c200*/  LDGSTS.E [R6+-0x3e100], desc[UR20][R4.64], P3 ;  /* 0xc1f0000004067fae */ /* 0x0003e200099a1014 */
[----:B------:R-:W-:-:S03]  /*3c210*/  UISETP.GT.AND UP1, UPT, UR17, 0x1, UPT ;  /* 0x000000011100788c */ /* 0x000fc6000bf24270 */
[----:B------:R-:W0:Y:S01]  /*3c220*/  LDGDEPBAR ;  /* 0x00000000000079af */ /* 0x000e220000000000 */
[----:B------:R-:W-:Y:S02]  /*3c230*/  USEL UR9, URZ, 0x1, !UP1 ;  /* 0x00000001ff097887 */ /* 0x000fe4000c800000 */
[----:B------:R-:W-:Y:S02]  /*3c240*/  USEL UR17, UR17, URZ, !UP1 ;  /* 0x000000ff11117287 */ /* 0x000fe4000c800000 */
[----:B------:R-:W-:Y:S02]  /*3c250*/  ULOP3.LUT UR9, UR4, UR9, URZ, 0x3c, !UPT ;  /* 0x0000000904097292 */ /* 0x000fe4000f8e3cff */
[----:B-1----:R-:W-:Y:S01]  /*3c260*/  IMAD.U32 R4, RZ, RZ, UR4 ;  /* 0x00000004ff047e24 */ /* 0x002fe2000f8e00ff */
[C---:B------:R-:W-:Y:S02]  /*3c270*/  ISETP.NE.U32.AND P3, PT, R2.reuse, R7, PT ;  /* 0x000000070200720c */ /* 0x040fe40003f65070 */
[----:B------:R-:W-:-:S11]  /*3c280*/  IADD3 R2, PT, PT, R2, 0x1, RZ ;  /* 0x0000000102027810 */ /* 0x000fd60007ffe0ff */
[----:B--2---:R-:W-:Y:S05]  /*3c290*/  @P3 BRA `(.L_x_12) ;  /* 0xffffff28000c3947 */ /* 0x004fea000383ffff */
.L_x_9:
[----:B------:R-:W1:Y:S01]  /*3c2a0*/  LDC R200, c[0x0][0x3b4] ;  /* 0x0000ed00ffc87b82 */ /* 0x000e620000000800 */
[----:B------:R-:W2:Y:S01]  /*3c2b0*/  LDCU UR32, c[0x0][0x3b8] ;  /* 0x00007700ff2077ac */ /* 0x000ea20008000800 */
[----:B------:R-:W4:Y:S01]  /*3c2c0*/  LDCU.64 UR34, c[0x0][0x398] ;  /* 0x00007300ff2277ac */ /* 0x000f220008000a00 */
[----:B------:R-:W3:Y:S01]  /*3c2d0*/  LDCU.128 UR12, c[0x0][0x390] ;  /* 0x00007200ff0c77ac */ /* 0x000ee20008000c00 */
[----:B------:R-:W-:Y:S05]  /*3c2e0*/  @!P0 BRA `(.L_x_13) ;  /* 0x0000000000108947 */ /* 0x000fea0003800000 */
[----:B------:R-:W-:-:S06]  /*3c2f0*/  USHF.L.U32 UR4, UR4, 0x1f, URZ ;  /* 0x0000001f04047899 */ /* 0x000fcc00080006ff */
[----:B------:R-:W-:-:S04]  /*3c300*/  MOV R0, UR4 ;  /* 0x0000000400007c02 */ /* 0x000fc80008000f00 */
[----:B------:R-:W5:Y:S02]  /*3c310*/  SYNCS.PHASECHK.TRANS64.TRYWAIT P0, [UR8], R0 ;  /* 0x00000000ff0075a7 */ /* 0x000f640008001108 */
[----:B-----5:R-:W-:Y:S05]  /*3c320*/  @!P0 BRA `(.L_x_14) ;  /* 0x0000005400ec8947 */ /* 0x020fea0003800000 */
.L_x_13:
[----:B------:R-:W5:Y:S01]  /*3c330*/  LDL.LU R213, [R1+0xa30] ;  /* 0x000a300001d57983 */ /* 0x000f620000300800 */
[----:B------:R-:W-:-:S04]  /*3c340*/  DEPBAR.LE SB0, 0x0 ;  /* 0x000080000000791a */ /* 0x000fc80000000000 */
[----:B----4-:R-:W4:Y:S01]  /*3c350*/  LDL.LU R210, [R1+0xa34] ;  /* 0x000a340001d27983 */ /* 0x010f220000300800 */
[----:B------:R-:W3:Y:S03]  /*3c360*/  LDCU.64 UR8, c[0x0][0x398] ;  /* 0x00007300ff0877ac */ /* 0x000ee60008000a00 */
[----:B------:R-:W3:Y:S01]  /*3c370*/  LDL.LU R209, [R1+0xa40] ;  /* 0x000a400001d17983 */ /* 0x000ee20000300800 */
[----:B------:R-:W2:Y:S03]  /*3c380*/  LDCU.64 UR4, c[0x0][0x398] ;  /* 0x00007300ff0477ac */ /* 0x000ea60008000a00 */
[----:B------:R-:W2:Y:S01]  /*3c390*/  LDL.LU R207, [R1+0xa3c] ;  /* 0x000a3c0001cf7983 */ /* 0x000ea20000300800 */
[----:B------:R-:W1:Y:S01]  /*3c3a0*/  LDCU.64 UR30, c[0x0][0x398] ;  /* 0x00007300ff1e77ac */ /* 0x000e620008000a00 */
[----:B------:R-:W-:Y:S06]  /*3c3b0*/  BAR.SYNC.DEFER_BLOCKING 0x0 ;  /* 0x0000000000007b1d */ /* 0x000fec0000010000 */
[----:B------:R-:W1:Y:S01]  /*3c3c0*/  LDCU.64 UR28, c[0x0][0x398] ;  /* 0x00007300ff1c77ac */ /* 0x000e620008000a00 */
[----:B------:R-:W2:Y:S01]  /*3c3d0*/  LDL.LU R206, [R1+0xa38] ;  /* 0x000a380001ce7983 */ /* 0x000ea20000300800 */
[----:B------:R-:W1:Y:S01]  /*3c3e0*/  LDCU.64 UR26, c[0x0][0x398] ;  /* 0x00007300ff1a77ac */ /* 0x000e620008000a00 */
[----:B------:R-:W1:Y:S01]  /*3c3f0*/  LDCU.64 UR24, c[0x0][0x398] ;  /* 0x00007300ff1877ac */ /* 0x000e620008000a00 */
[----:B------:R-:W1:Y:S01]  /*3c400*/  LDCU.64 UR22, c[0x0][0x398] ;  /* 0x00007300ff1677ac */ /* 0x000e620008000a00 */
[----:B------:R-:W1:Y:S01]  /*3c410*/  LDCU.64 UR18, c[0x0][0x398] ;  /* 0x00007300ff1277ac */ /* 0x000e620008000a00 */
[----:B------:R-:W1:Y:S02]  /*3c420*/  @!P1 SYNCS.CCTL.IV [UR7+0xdc000] ;  /* 0x0dc00000ff0099b1 */ /* 0x000e640008000007 */
[----:B-1----:R-:W-:Y:S06]  /*3c430*/  BAR.SYNC.DEFER_BLOCKING 0x0 ;  /* 0x0000000000007b1d */ /* 0x002fec0000010000 */
[----:B------:R-:W1:Y:S01]  /*3c440*/  LDCU.64 UR16, c[0x0][0x398] ;  /* 0x00007300ff1077ac */ /* 0x000e620008000a00 */
[----:B---3--:R-:W3:Y:S01]  /*3c450*/  LDTM.x64 R4, tmem[UR11] ;  /* 0x0000000b000479ee */ /* 0x008ee20008340000 */
[----:B------:R-:W1:Y:S01]  /*3c460*/  LDTM.x64 R132, tmem[UR11+0x40] ;  /* 0x0000400b008479ee */ /* 0x000e620008340000 */
[----:B------:R-:W1:Y:S01]  /*3c470*/  LDTM.x64 R68, tmem[UR11+0x80] ;  /* 0x0000800b004479ee */ /* 0x000e620008340000 */
[----:B------:R-:W1:Y:S01]  /*3c480*/  LDCU UR52, c[0x0][0x398] ;  /* 0x00007300ff3477ac */ /* 0x000e620008000800 */
[----:B------:R-:W1:Y:S01]  /*3c490*/  LDCU UR54, c[0x0][0x398] ;  /* 0x00007300ff3677ac */ /* 0x000e620008000800 */
[----:B------:R-:W1:Y:S01]  /*3c4a0*/  LDCU UR74, c[0x0][0x398] ;  /* 0x00007300ff4a77ac */ /* 0x000e620008000800 */
[----:B------:R-:W1:Y:S01]  /*3c4b0*/  LDCU UR50, c[0x0][0x398] ;  /* 0x00007300ff3277ac */ /* 0x000e620008000800 */
[----:B------:R-:W1:Y:S01]  /*3c4c0*/  @!P1 SYNCS.CCTL.IV [UR7+0xdc008] ;  /* 0x0dc00800ff0099b1 */ /* 0x000e620008000007 */
[----:B------:R-:W2:Y:S01]  /*3c4d0*/  LDCU.64 UR6, c[0x0][0x398] ;  /* 0x00007300ff0677ac */ /* 0x000ea20008000a00 */
[----:B------:R-:W1:Y:S01]  /*3c4e0*/  LDCU UR42, c[0x0][0x398] ;  /* 0x00007300ff2a77ac */ /* 0x000e620008000800 */
[----:B---3--:R-:W-:Y:S01]  /*3c4f0*/  STL [R1+0x4], R5 ;  /* 0x0000040501007387 */ /* 0x008fe20000100800 */
[----:B------:R-:W-:Y:S01]  /*3c500*/  IMAD.MOV.U32 R198, RZ, RZ, R4 ;  /* 0x000000ffffc67224 */ /* 0x000fe200078e0004 */
[----:B------:R-:W-:Y:S01]  /*3c510*/  MOV R252, R25 ;  /* 0x0000001900fc7202 */ /* 0x000fe20000000f00 */
[----:B------:R-:W-:Y:S01]  /*3c520*/  IMAD.MOV.U32 R251, RZ, RZ, R26 ;  /* 0x000000fffffb7224 */ /* 0x000fe200078e001a */
[----:B------:R-:W-:Y:S01]  /*3c530*/  STL.64 [R1+0x8], R6 ;  /* 0x0000080601007387 */ /* 0x000fe20000100a00 */
[----:B------:R-:W-:Y:S01]  /*3c540*/  MOV R250, R27 ;  /* 0x0000001b00fa7202 */ /* 0x000fe20000000f00 */
[----:B------:R-:W-:Y:S01]  /*3c550*/  IMAD.MOV.U32 R249, RZ, RZ, R28 ;  /* 0x000000fffff97224 */ /* 0x000fe200078e001c */
[----:B------:R-:W-:Y:S01]  /*3c560*/  MOV R248, R29 ;  /* 0x0000001d00f87202 */ /* 0x000fe20000000f00 */
[----:B------:R-:W-:Y:S01]  /*3c570*/  STL.64 [R1+0x10], R8 ;  /* 0x0000100801007387 */ /* 0x000fe20000100a00 */
        /* <DEDUP_REMOVED lines=44> */
[----:B------:R3:W-:Y:S01]  /*3c840*/  STL [R1+0x50], R24 ;  /* 0x0000501801007387 */ /* 0x0007e20000100800 */
[----:B------:R-:W-:Y:S01]  /*3c850*/  MOV R205, R67 ;  /* 0x0000004300cd7202 */ /* 0x000fe20000000f00 */
[----:B------:R-:W1:Y:S02]  /*3c860*/  LDCU UR72, c[0x0][0x398] ;  /* 0x00007300ff4877ac */ /* 0x000e640008000800 */
[----:B------:R3:W-:Y:S01]  /*3c870*/  STL [R1+0xbd4], R251 ;  /* 0x000bd4fb01007387 */ /* 0x0007e20000100800 */
[----:B------:R-:W1:Y:S01]  /*3c880*/  LDCU UR33, c[0x0][0x398] ;  /* 0x00007300ff2177ac */ /* 0x000e620008000800 */
[----:B---3--:R-:W3:Y:S01]  /*3c890*/  LDTM.x64 R4, tmem[UR11+0xc0] ;  /* 0x0000c00b000479ee */ /* 0x008ee20008340000 */
[----:B------:R-:W-:Y:S01]  /*3c8a0*/  NOP ;  /* 0x0000000000007918 */ /* 0x000fe20000000000 */
[----:B------:R-:W1:Y:S01]  /*3c8b0*/  LDCU UR75, c[0x0][0x398] ;  /* 0x00007300ff4b77ac */ /* 0x000e620008000800 */
[----:B------:R-:W3:Y:S01]  /*3c8c0*/  LDL.LU R251, [R1+0x8] ;  /* 0x0000080001fb7983 */ /* 0x000ee20000300800 */
[----:B------:R-:W1:Y:S03]  /*3c8d0*/  LDCU UR53, c[0x0][0x398] ;  /* 0x00007300ff3577ac */ /* 0x000e660008000800 */
[----:B------:R1:W-:Y:S01]  /*3c8e0*/  STL [R1+0xbd0], R252 ;  /* 0x000bd0fc01007387 */ /* 0x0003e20000100800 */
[----:B------:R-:W2:Y:S01]  /*3c8f0*/  LDCU UR70, c[0x0][0x398] ;  /* 0x00007300ff4677ac */ /* 0x000ea20008000800 */
[----:B------:R-:W2:Y:S02]  /*3c900*/  LDCU UR37, c[0x0][0x398] ;  /* 0x00007300ff2577ac */ /* 0x000ea40008000800 */
[----:B-1----:R-:W3:Y:S01]  /*3c910*/  LDL.LU R252, [R1+0xc] ;  /* 0x00000c0001fc7983 */ /* 0x002ee20000300800 */
[----:B------:R-:W1:Y:S01]  /*3c920*/  LDCU UR73, c[0x0][0x398] ;  /* 0x00007300ff4977ac */ /* 0x000e620008000800 */
        /* <DEDUP_REMOVED lines=32> */
[----:B--2--5:R-:W-:-:S02]  /*3cb30*/  IMAD R204, R213, UR32, RZ ;  /* 0x00000020d5cc7c24 */ /* 0x024fc4000f8e02ff */
[C---:B----4-:R-:W-:Y:S01]  /*3cb40*/  IMAD R0, R210.reuse, R200, RZ ;  /* 0x000000c8d2007224 */ /* 0x050fe200078e02ff */
[----:B------:R-:W-:Y:S01]  /*3cb50*/  ISETP.GE.AND P0, PT, R210, UR14, PT ;  /* 0x0000000ed2007c0c */ /* 0x000fe2000bf06270 */
[----:B------:R-:W2:Y:S03]  /*3cb60*/  LDCU UR14, c[0x0][0x39c] ;  /* 0x00007380ff0e77ac */ /* 0x000ea60008000800 */
[C---:B------:R-:W-:Y:S02]  /*3cb70*/  LEA R2, P2, R0.reuse, UR12, 0x2 ;  /* 0x0000000c00027c11 */ /* 0x040fe4000f8410ff */
[----:B------:R-:W-:Y:S01]  /*3cb80*/  ISETP.LT.AND P0, PT, R213, UR35, !P0 ;  /* 0x00000023d5007c0c */ /* 0x000fe2000c701270 */
[----:B------:R-:W4:Y:S01]  /*3cb90*/  LDCU UR35, c[0x0][0x398] ;  /* 0x00007300ff2377ac */ /* 0x000f220008000800 */
[----:B------:R-:W-:Y:S01]  /*3cba0*/  LEA.HI.X.SX32 R3, R0, UR13, 0x2, P2 ;  /* 0x0000000d00037c11 */ /* 0x000fe200090f16ff */
[----:B------:R-:W-:-:S02]  /*3cbb0*/  IMAD R0, R200, 0x80, R0 ;  /* 0x00000080c8007824 */ /* 0x000fc400078e0200 */
[----:B------:R-:W-:-:S08]  /*3cbc0*/  IMAD.WIDE R196, R204, 0x4, R2 ;  /* 0x00000004ccc47825 */ /* 0x000fd000078e0202 */
[----:B------:R5:W-:Y:S01]  /*3cbd0*/  @P0 STG.E desc[UR20][R196.64], R198 ;  /* 0x000000c6c4000986 */ /* 0x000be2000c101914 */
[----:B------:R-:W-:-:S04]  /*3cbe0*/  ISETP.GE.AND P0, PT, R213, UR15, PT ;  /* 0x0000000fd5007c0c */ /* 0x000fc8000bf06270 */
[----:B------:R-:W-:Y:S01]  /*3cbf0*/  ISETP.LT.AND P2, PT, R209, UR8, !P0 ;  /* 0x00000008d1007c0c */ /* 0x000fe2000c741270 */
[----:B------:R-:W1:Y:S01]  /*3cc00*/  LDCU UR8, c[0x0][0x398] ;  /* 0x00007300ff0877ac */ /* 0x000e620008000800 */
[----:B-----5:R-:W-:-:S04]  /*3cc10*/  LEA R196, P1, R0, UR12, 0x2 ;  /* 0x0000000c00c47c11 */ /* 0x020fc8000f8210ff */
[----:B------:R-:W-:Y:S02]  /*3cc20*/  LEA.HI.X.SX32 R197, R0, UR13, 0x2, P1 ;  /* 0x0000000d00c57c11 */ /* 0x000fe400088f16ff */
[----:B------:R-:W-:Y:S01]  /*3cc30*/  LEA R0, R200, R0, 0x7 ;  /* 0x00000000c8007211 */ /* 0x000fe200078e38ff */
[----:B------:R-:W-:-:S05]  /*3cc40*/  IMAD.WIDE R198, R204, 0x4, R196 ;  /* 0x00000004ccc67825 */ /* 0x000fca00078e02c4 */
[----:B------:R5:W-:Y:S01]  /*3cc50*/  @P2 STG.E desc[UR20][R198.64], R132 ;  /* 0x00000084c6002986 */ /* 0x000be2000c101914 */
[----:B------:R-:W-:Y:S01]  /*3cc60*/  ISETP.LT.AND P2, PT, R207, UR6, !P0 ;  /* 0x00000006cf007c0c */ /* 0x000fe2000c741270 */
[----:B------:R-:W1:Y:S01]  /*3cc70*/  LDCU UR6, c[0x0][0x398] ;  /* 0x00007300ff0677ac */ /* 0x000e620008000800 */
[----:B-----5:R-:W-:Y:S01]  /*3cc80*/  LEA R198, P1, R0, UR12, 0x2 ;  /* 0x0000000c00c67c11 */ /* 0x020fe2000f8210ff */
[----:B------:R-:W-:-:S03]  /*3cc90*/  IMAD R132, R200, 0x80, R0 ;  /* 0x00000080c8847824 */ /* 0x000fc600078e0200 */
[----:B------:R-:W-:-:S03]  /*3cca0*/  LEA.HI.X.SX32 R199, R0, UR13, 0x2, P1 ;  /* 0x0000000d00c77c11 */ /* 0x000fc600088f16ff */
[----:B------:R-:W-:-:S05]  /*3ccb0*/  IMAD.WIDE R200, R204, 0x4, R198 ;  /* 0x00000004ccc87825 */ /* 0x000fca00078e02c6 */
[----:B------:R5:W-:Y:S04]  /*3ccc0*/  @P2 STG.E desc[UR20][R200.64], R68 ;  /* 0x00000044c8002986 */ /* 0x000be8000c101914 */
[----:B-----5:R-:W5:Y:S01]  /*3ccd0*/  LDL.LU R68, [R1+0x4] ;  /* 0x0000040001447983 */ /* 0x020f620000300800 */
[----:B------:R-:W-:Y:S02]  /*3cce0*/  LEA R200, P1, R132, UR12, 0x2 ;  /* 0x0000000c84c87c11 */ /* 0x000fe4000f8210ff */
[----:B------:R-:W-:Y:S01]  /*3ccf0*/  ISETP.LT.AND P0, PT, R206, UR4, !P0 ;  /* 0x00000004ce007c0c */ /* 0x000fe2000c701270 */
[----:B------:R-:W1:Y:S01]  /*3cd00*/  LDCU UR4, c[0x0][0x398] ;  /* 0x00007300ff0477ac */ /* 0x000e620008000800 */
[----:B------:R-:W-:Y:S02]  /*3cd10*/  LEA.HI.X.SX32 R201, R132, UR13, 0x2, P1 ;  /* 0x0000000d84c97c11 */ /* 0x000fe400088f16ff */
[----:B------:R-:W-:Y:S01]  /*3cd20*/  IADD3 R0, PT, PT, R213, 0x1, RZ ;  /* 0x00000001d5007810 */ /* 0x000fe20007ffe0ff */
[----:B------:R-:W1:Y:S01]  /*3cd30*/  LDCU.64 UR12, c[0x0][0x398] ;  /* 0x00007300ff0c77ac */ /* 0x000e620008000a00 */
[----:B------:R-:W-:-:S07]  /*3cd40*/  IMAD.WIDE R202, R204, 0x4, R200 ;  /* 0x00000004ccca7825 */ /* 0x000fce00078e02c8 */
[----:B---3--:R3:W-:Y:S01]  /*3cd50*/  @P0 STG.E desc[UR20][R202.64], R4 ;  /* 0x00000004ca000986 */ /* 0x0087e2000c101914 */
[----:B------:R-:W-:Y:S01]  /*3cd60*/  ISETP.GE.AND P0, PT, R0, UR15, PT ;  /* 0x0000000f00007c0c */ /* 0x000fe2000bf06270 */
[----:B------:R-:W-:Y:S02]  /*3cd70*/  VIADD R0, R204, UR32 ;  /* 0x00000020cc007c36 */ /* 0x000fe40008000000 */
[----:B------:R-:W2:Y:S01]  /*3cd80*/  LDL.LU R204, [R1+0x50] ;  /* 0x0000500001cc7983 */ /* 0x000ea20000300800 */
[----:B------:R-:W-:Y:S01]  /*3cd90*/  ISETP.LT.AND P1, PT, R210, UR30, !P0 ;  /* 0x0000001ed2007c0c */ /* 0x000fe2000c721270 */
[----:B------:R-:W1:Y:S01]  /*3cda0*/  LDCU UR30, c[0x0][0x398] ;  /* 0x00007300ff1e77ac */ /* 0x000e620008000800 */
[----:B---3--:R-:W-:Y:S01]  /*3cdb0*/  IMAD.WIDE R202, R0, 0x4, R2 ;  /* 0x0000000400ca7825 */ /* 0x008fe200078e0202 */
[----:B------:R-:W-:Y:S01]  /*3cdc0*/  ISETP.LT.AND P2, PT, R207, UR26, !P0 ;  /* 0x0000001acf007c0c */ /* 0x000fe2000c741270 */
[----:B------:R-:W3:Y:S01]  /*3cdd0*/  LDCU UR26, c[0x0][0x398] ;  /* 0x00007300ff1a77ac */ /* 0x000ee20008000800 */
[----:B------:R-:W-:-:S08]  /*3cde0*/  IADD3 R4, PT, PT, R213, 0x2, RZ ;  /* 0x00000002d5047810 */ /* 0x000fd00007ffe0ff */
[----:B-----5:R5:W-:Y:S01]  /*3cdf0*/  @P1 STG.E desc[UR20][R202.64], R68 ;  /* 0x00000044ca001986 */ /* 0x020be2000c101914 */
[----:B------:R-:W-:Y:S01]  /*3ce00*/  ISETP.LT.AND P1, PT, R209, UR28, !P0 ;  /* 0x0000001cd1007c0c */ /* 0x000fe2000c721270 */
[----:B------:R-:W1:Y:S01]  /*3ce10*/  LDCU UR28, c[0x0][0x398] ;  /* 0x00007300ff1c77ac */ /* 0x000e620008000800 */
[----:B------:R-:W-:Y:S01]  /*3ce20*/  ISETP.LT.AND P0, PT, R206, UR24, !P0 ;  /* 0x00000018ce007c0c */ /* 0x000fe2000c701270 */
[----:B------:R-:W1:Y:S01]  /*3ce30*/  LDCU UR24, c[0x0][0x398] ;  /* 0x00007300ff1877ac */ /* 0x000e620008000800 */
[----:B-----5:R-:W-:-:S09]  /*3ce40*/  IMAD.WIDE R202, R0, 0x4, R196 ;  /* 0x0000000400ca7825 */ /* 0x020fd200078e02c4 */
[----:B------:R5:W-:Y:S02]  /*3ce50*/  @P1 STG.E desc[UR20][R202.64], R133 ;  /* 0x00000085ca001986 */ /* 0x000be4000c101914 */
[C---:B-----5:R-:W-:Y:S02]  /*3ce60*/  IMAD.WIDE R132, R0.reuse, 0x4, R198 ;  /* 0x0000000400847825 */ /* 0x060fe400078e02c6 */
[----:B------:R-:W5:Y:S04]  /*3ce70*/  LDL.LU R202, [R1+0x48] ;  /* 0x0000480001ca7983 */ /* 0x000f680000300800 */
[----:B------:R1:W-:Y:S04]  /*3ce80*/  @P2 STG.E desc[UR20][R132.64], R69 ;  /* 0x0000004584002986 */ /* 0x0003e8000c101914 */
[----:B------:R-:W2:Y:S01]  /*3ce90*/  LDL.LU R203, [R1+0x4c] ;  /* 0x00004c0001cb7983 */ /* 0x000ea20000300800 */
[----:B-1----:R-:W-:-:S03]  /*3cea0*/  IMAD.WIDE R68, R0, 0x4, R200 ;  /* 0x0000000400447825 */ /* 0x002fc600078e02c8 */
[----:B------:R-:W2:Y:S04]  /*3ceb0*/  LDL.LU R132, [R1+0x40] ;  /* 0x0000400001847983 */ /* 0x000ea80000300800 */
[----:B------:R1:W-:Y:S01]  /*3cec0*/  @P0 STG.E desc[UR20][R68.64], R5 ;  /* 0x0000000544000986 */ /* 0x0003e2000c101914 */
[----:B------:R-:W-:Y:S01]  /*3ced0*/  ISETP.GE.AND P0, PT, R4, UR15, PT ;  /* 0x0000000f04007c0c */ /* 0x000fe2000bf06270 */
[----:B------:R-:W-:Y:S02]  /*3cee0*/  VIADD R0, R0, UR32 ;  /* 0x0000002000007c36 */ /* 0x000fe40008000000 */
[----:B------:R-:W2:Y:S01]  /*3cef0*/  LDL.LU R133, [R1+0x44] ;  /* 0x0000440001857983 */ /* 0x000ea20000300800 */
[----:B------:R-:W-:Y:S01]  /*3cf00*/  ISETP.LT.AND P1, PT, R210, UR22, !P0 ;  /* 0x00000016d2007c0c */ /* 0x000fe2000c721270 */
[----:B------:R-:W2:Y:S01]  /*3cf10*/  LDCU UR22, c[0x0][0x398] ;  /* 0x00007300ff1677ac */ /* 0x000ea20008000800 */
[C---:B-1----:R-:W-:Y:S01]  /*3cf20*/  IMAD.WIDE R4, R0.reuse, 0x4, R2 ;  /* 0x0000000400047825 */ /* 0x042fe200078e0202 */
[----:B------:R-:W2:Y:S04]  /*3cf30*/  LDL.LU R69, [R1+0x14] ;  /* 0x0000140001457983 */ /* 0x000ea80000300800 */
[----:B------:R-:W2:Y:S06]  /*3cf40*/  LDL.LU R68, [R1+0x3c] ;  /* 0x00003c0001447983 */ /* 0x000eac0000300800 */
[----:B------:R1:W-:Y:S01]  /*3cf50*/  @P1 STG.E desc[UR20][R4.64], R251 ;  /* 0x000000fb04001986 */ /* 0x0003e2000c101914 */
[----:B------:R-:W-:Y:S01]  /*3cf60*/  ISETP.LT.AND P1, PT, R209, UR18, !P0 ;  /* 0x00000012d1007c0c */ /* 0x000fe2000c721270 */
[----:B------:R-:W2:Y:S01]  /*3cf70*/  LDCU UR18, c[0x0][0x398] ;  /* 0x00007300ff1277ac */ /* 0x000ea20008000800 */
[----:B-1----:R-:W-:Y:S01]  /*3cf80*/  IMAD.WIDE R4, R0, 0x4, R196 ;  /* 0x0000000400047825 */ /* 0x002fe200078e02c4 */
[----:B------:R-:W2:Y:S10]  /*3cf90*/  LDL.LU R251, [R1+0xbd4] ;  /* 0x000bd40001fb7983 */ /* 0x000eb40000300800 */
[----:B------:R1:W-:Y:S01]  /*3cfa0*/  @P1 STG.E desc[UR20][R4.64], R134 ;  /* 0x0000008604001986 */ /* 0x0003e2000c101914 */
[----:B------:R-:W-:Y:S01]  /*3cfb0*/  ISETP.LT.AND P1, PT, R207, UR12, !P0 ;  /* 0x0000000ccf007c0c */ /* 0x000fe2000c721270 */
[----:B------:R-:W2:Y:S01]  /*3cfc0*/  LDCU UR12, c[0x0][0x398] ;  /* 0x00007300ff0c77ac */ /* 0x000ea20008000800 */
[----:B------:R-:W-:Y:S01]  /*3cfd0*/  ISETP.LT.AND P0, PT, R206, UR16, !P0 ;  /* 0x00000010ce007c0c */ /* 0x000fe2000c701270 */
[----:B------:R-:W2:Y:S01]  /*3cfe0*/  LDCU UR16, c[0x0][0x398] ;  /* 0x00007300ff1077ac */ /* 0x000ea20008000800 */
[C---:B-1----:R-:W-:Y:S01]  /*3cff0*/  IMAD.WIDE R4, R0.reuse, 0x4, R198 ;  /* 0x0000000400047825 */ /* 0x042fe200078e02c6 */
[----:B------:R-:W2:Y:S08]  /*3d000*/  LDL.LU R134, [R1+0x38] ;  /* 0x0000380001867983 */ /* 0x000eb00000300800 */
[----:B------:R1:W-:Y:S02]  /*3d010*/  @P1 STG.E desc[UR20][R4.64], R70 ;  /* 0x0000004604001986 */ /* 0x0003e4000c101914 */
[----:B-1----:R-:W-:-:S02]  /*3d020*/  IMAD.WIDE R4, R0, 0x4, R200 ;  /* 0x0000000400047825 */ /* 0x002fc400078e02c8 */
[----:B------:R-:W2:Y:S04]  /*3d030*/  LDL.LU R70, [R1+0x1c] ;  /* 0x00001c0001467983 */ /* 0x000ea80000300800 */
[----:B------:R1:W-:Y:S04]  /*3d040*/  @P0 STG.E desc[UR20][R4.64], R6 ;  /* 0x0000000604000986 */ /* 0x0003e8000c101914 */
[----:B-1----:R-:W2:Y:S01]  /*3d050*/  LDL.LU R6, [R1+0x10] ;  /* 0x0000100001067983 */ /* 0x002ea20000300800 */
[----:B------:R-:W-:-:S04]  /*3d060*/  IADD3 R4, PT, PT, R213, 0x3, RZ ;  /* 0x00000003d5047810 */ /* 0x000fc80007ffe0ff */
[----:B------:R-:W-:-:S04]  /*3d070*/  ISETP.GE.AND P0, PT, R4, UR15, PT ;  /* 0x0000000f04007c0c */ /* 0x000fc8000bf06270 */
[----:B------:R-:W-:Y:S01]  /*3d080*/  ISETP.LT.AND P1, PT, R210, UR34, !P0 ;  /* 0x00000022d2007c0c */ /* 0x000fe2000c721270 */
[----:B------:R-:W-:Y:S01]  /*3d090*/  VIADD R0, R0, UR32 ;  /* 0x0000002000007c36 */ /* 0x000fe20008000000 */
[----:B------:R-:W-:Y:S01]  /*3d0a0*/  ISETP.LT.AND P2, PT, R207, UR6, !P0 ;  /* 0x00000006cf007c0c */ /* 0x000fe2000c741270 */
[----:B------:R-:W1:Y:S02]  /*3d0b0*/  LDCU UR6, c[0x0][0x398] ;  /* 0x00007300ff0677ac */ /* 0x000e640008000800 */
[C---:B------:R-:W-:Y:S01]  /*3d0c0*/  IMAD.WIDE R4, R0.reuse, 0x4, R2 ;  /* 0x0000000400047825 */ /* 0x040fe200078e0202 */
[----:B------:R-:W1:Y:S07]  /*3d0d0*/  LDCU UR34, c[0x0][0x398] ;  /* 0x00007300ff2277ac */ /* 0x000e6e0008000800 */
[----:B------:R1:W-:Y:S01]  /*3d0e0*/  @P1 STG.E desc[UR20][R4.64], R252 ;  /* 0x000000fc04001986 */ /* 0x0003e2000c101914 */
[----:B------:R-:W-:Y:S01]  /*3d0f0*/  ISETP.LT.AND P1, PT, R209, UR4, !P0 ;  /* 0x00000004d1007c0c */ /* 0x000fe2000c721270 */
[----:B------:R-:W3:Y:S01]  /*3d100*/  LDCU UR4, c[0x0][0x398] ;  /* 0x00007300ff0477ac */ /* 0x000ee20008000800 */
[----:B-1----:R-:W-:Y:S01]  /*3d110*/  IMAD.WIDE R4, R0, 0x4, R196 ;  /* 0x0000000400047825 */ /* 0x002fe200078e02c4 */
[----:B------:R-:W4:Y:S10]  /*3d120*/  LDL.LU R252, [R1+0xbd0] ;  /* 0x000bd00001fc7983 */ /* 0x000f340000300800 */
[----:B------:R1:W-:Y:S01]  /*3d130*/  @P1 STG.E desc[UR20][R4.64], R135 ;  /* 0x0000008704001986 */ /* 0x0003e2000c101914 */
[----:B---3--:R-:W-:Y:S01]  /*3d140*/  ISETP.LT.AND P0, PT, R206, UR4, !P0 ;  /* 0x00000004ce007c0c */ /* 0x008fe2000c701270 */
[----:B------:R-:W3:Y:S01]  /*3d150*/  LDCU UR4, c[0x0][0x398] ;  /* 0x00007300ff0477ac */ /* 0x000ee20008000800 */
[C---:B-1----:R-:W-:Y:S01]  /*3d160*/  IMAD.WIDE R4, R0.reuse, 0x4, R198 ;  /* 0x0000000400047825 */ /* 0x042fe200078e02c6 */
[----:B------:R-:W4:Y:S04]  /*3d170*/  LDL.LU R135, [R1+0x34] ;  /* 0x0000340001877983 */ /* 0x000f280000300800 */
[----:B------:R1:W-:Y:S02]  /*3d180*/  @P2 STG.E desc[UR20][R4.64], R71 ;  /* 0x0000004704002986 */ /* 0x0003e4000c101914 */
[----:B-1----:R-:W-:-:S05]  /*3d190*/  IMAD.WIDE R4, R0, 0x4, R200 ;  /* 0x0000000400047825 */ /* 0x002fca00078e02c8 */
[----:B------:R1:W-:Y:S02]  /*3d1a0*/  @P0 STG.E desc[UR20][R4.64], R7 ;  /* 0x0000000704000986 */ /* 0x0003e4000c101914 */
[----:B-1----:R-:W-:-:S04]  /*3d1b0*/  IADD3 R4, PT, PT, R213, 0x4, RZ ;  /* 0x00000004d5047810 */ /* 0x002fc80007ffe0ff */
[----:B------:R-:W-:-:S04]  /*3d1c0*/  ISETP.GE.AND P0, PT, R4, UR15, PT ;  /* 0x0000000f04007c0c */ /* 0x000fc8000bf06270 */
[----:B---3--:R-:W-:Y:S01]  /*3d1d0*/  ISETP.LT.AND P1, PT, R210, UR4, !P0 ;  /* 0x00000004d2007c0c */ /* 0x008fe2000c721270 */
[----:B------:R-:W-:Y:S01]  /*3d1e0*/  VIADD R0, R0, UR32 ;  /* 0x0000002000007c36 */ /* 0x000fe20008000000 */
[----:B------:R-:W1:Y:S03]  /*3d1f0*/  LDCU UR4, c[0x0][0x398] ;  /* 0x00007300ff0477ac */ /* 0x000e660008000800 */
[C---:B------:R-:W-:Y:S01]  /*3d200*/  IMAD.WIDE R4, R0.reuse, 0x4, R2 ;  /* 0x0000000400047825 */ /* 0x040fe200078e0202 */
[----:B-1----:R-:W-:Y:S01]  /*3d210*/  ISETP.LT.AND P2, PT, R207, UR4, !P0 ;  /* 0x00000004cf007c0c */ /* 0x002fe2000c741270 */
[----:B------:R-:W1:Y:S06]  /*3d220*/  LDCU UR4, c[0x0][0x398] ;  /* 0x00007300ff0477ac */ /* 0x000e6c0008000800 */
[----:B--2---:R2:W-:Y:S01]  /*3d230*/  @P1 STG.E desc[UR20][R4.64], R6 ;  /* 0x0000000604001986 */ /* 0x0045e2000c101914 */
[----:B------:R-:W-:Y:S01]  /*3d240*/  ISETP.LT.AND P1, PT, R209, UR6, !P0 ;  /* 0x00000006d1007c0c */ /* 0x000fe2000c721270 */
[----:B------:R-:W3:Y:S01]  /*3d250*/  LDCU UR6, c[0x0][0x398] ;  /* 0x00007300ff0677ac */ /* 0x000ee20008000800 */
[----:B--2---:R-:W-:-:S11]  /*3d260*/  IMAD.WIDE R4, R0, 0x4, R196 ;  /* 0x0000000400047825 */ /* 0x004fd600078e02c4 */
[----:B------:R2:W-:Y:S01]  /*3d270*/  @P1 STG.E desc[UR20][R4.64], R136 ;  /* 0x0000008804001986 */ /* 0x0005e2000c101914 */
[----:B---3--:R-:W-:Y:S01]  /*3d280*/  ISETP.LT.AND P0, PT, R206, UR6, !P0 ;  /* 0x00000006ce007c0c */ /* 0x008fe2000c701270 */
[----:B------:R-:W3:Y:S01]  /*3d290*/  LDCU UR6, c[0x0][0x398] ;  /* 0x00007300ff0677ac */ /* 0x000ee20008000800 */
[C---:B--2---:R-:W-:Y:S01]  /*3d2a0*/  IMAD.WIDE R4, R0.reuse, 0x4, R198 ;  /* 0x0000000400047825 */ /* 0x044fe200078e02c6 */
[----:B------:R-:W-:Y:S01]  /*3d2b0*/  IADD3 R6, PT, PT, R213, 0x5, RZ ;  /* 0x00000005d5067810 */ /* 0x000fe20007ffe0ff */
[----:B------:R-:W2:Y:S04]  /*3d2c0*/  LDL.LU R136, [R1+0x30] ;  /* 0x0000300001887983 */ /* 0x000ea80000300800 */
[----:B------:R1:W-:Y:S02]  /*3d2d0*/  @P2 STG.E desc[UR20][R4.64], R72 ;  /* 0x0000004804002986 */ /* 0x0003e4000c101914 */
[----:B-1----:R-:W-:-:S02]  /*3d2e0*/  IMAD.WIDE R4, R0, 0x4, R200 ;  /* 0x0000000400047825 */ /* 0x002fc400078e02c8 */
[----:B------:R-:W2:Y:S04]  /*3d2f0*/  LDL.LU R72, [R1+0x2c] ;  /* 0x00002c0001487983 */ /* 0x000ea80000300800 */
[----:B------:R1:W-:Y:S01]  /*3d300*/  @P0 STG.E desc[UR20][R4.64], R8 ;  /* 0x0000000804000986 */ /* 0x0003e2000c101914 */
[----:B------:R-:W-:-:S04]  /*3d310*/  ISETP.GE.AND P0, PT, R6, UR15, PT ;  /* 0x0000000f06007c0c */ /* 0x000fc8000bf06270 */
[----:B------:R-:W-:Y:S01]  /*3d320*/  ISETP.LT.AND P1, PT, R210, UR4, !P0 ;  /* 0x00000004d2007c0c */ /* 0x000fe2000c721270 */
[----:B------:R-:W-:Y:S01]  /*3d330*/  VIADD R0, R0, UR32 ;  /* 0x0000002000007c36 */ /* 0x000fe20008000000 */
[----:B------:R-:W3:Y:S03]  /*3d340*/  LDCU UR4, c[0x0][0x398] ;  /* 0x00007300ff0477ac */ /* 0x000ee60008000800 */
[----:B-1----:R-:W-:-:S08]  /*3d350*/  IMAD.WIDE R4, R0, 0x4, R2 ;  /* 0x0000000400047825 */ /* 0x002fd000078e0202 */
[----:B------:R1:W-:Y:S04]  /*3d360*/  @P1 STG.E desc[UR20][R4.64], R69 ;  /* 0x0000004504001986 */ /* 0x0003e8000c101914 */
[----:B-1----:R-:W2:Y:S01]  /*3d370*/  LDL.LU R69, [R1+0x18] ;  /* 0x0000180001457983 */ /* 0x002ea20000300800 */
[----:B---3--:R-:W-:Y:S02]  /*3d380*/  ISETP.LT.AND P1, PT, R209, UR4, !P0 ;  /* 0x00000004d1007c0c */ /* 0x008fe4000c721270 */
[----:B------:R-:W-:Y:S01]  /*3d390*/  ISETP.LT.AND P2, PT, R207, UR52, !P0 ;  /* 0x00000034cf007c0c */ /* 0x000fe2000c741270 */
[----:B------:R-:W-:Y:S01]  /*3d3a0*/  IMAD.WIDE R4, R0, 0x4, R196 ;  /* 0x0000000400047825 */ /* 0x000fe200078e02c4 */
[----:B------:R-:W-:Y:S01]  /*3d3b0*/  ISETP.LT.AND P0, PT, R206, UR54, !P0 ;  /* 0x00000036ce007c0c */ /* 0x000fe2000c701270 */
[----:B------:R-:W1:Y:S01]  /*3d3c0*/  LDCU UR4, c[0x0][0x39c] ;  /* 0x00007380ff0477ac */ /* 0x000e620008000800 */
[C---:B------:R-:W-:Y:S01]  /*3d3d0*/  IADD3 R6, PT, PT, R213.reuse, 0x6, RZ ;  /* 0x00000006d5067810 */ /* 0x040fe20007ffe0ff */
[C---:B------:R-:W-:Y:S01]  /*3d3e0*/  VIADD R8, R213.reuse, 0x8 ;  /* 0x00000008d5087836 */ /* 0x040fe20000000000 */
[----:B------:R-:W3:Y:S05]  /*3d3f0*/  LDCU UR52, c[0x0][0x398] ;  /* 0x00007300ff3477ac */ /* 0x000eea0008000800 */
[----:B------:R1:W-:Y:S01]  /*3d400*/  @P1 STG.E desc[UR20][R4.64], R137 ;  /* 0x0000008904001986 */ /* 0x0003e2000c101914 */
[----:B------:R-:W-:Y:S01]  /*3d410*/  ISETP.GE.AND P5, PT, R6, UR15, PT ;  /* 0x0000000f06007c0c */ /* 0x000fe2000bfa6270 */
[----:B------:R-:W2:Y:S01]  /*3d420*/  LDCU UR54, c[0x0][0x398] ;  /* 0x00007300ff3677ac */ /* 0x000ea20008000800 */
[----:B-1----:R-:W-:Y:S01]  /*3d430*/  IMAD.WIDE R4, R0, 0x4, R198 ;  /* 0x0000000400047825 */ /* 0x002fe200078e02c6 */
[----:B------:R-:W3:Y:S04]  /*3d440*/  LDL.LU R137, [R1+0x28] ;  /* 0x0000280001897983 */ /* 0x000ee80000300800 */
[----:B------:R1:W-:Y:S01]  /*3d450*/  @P2 STG.E desc[UR20][R4.64], R73 ;  /* 0x0000004904002986 */ /* 0x0003e2000c101914 */
[----:B------:R-:W-:Y:S01]  /*3d460*/  ISETP.LT.AND P2, PT, R210, UR26, !P5 ;  /* 0x0000001ad2007c0c */ /* 0x000fe2000ef41270 */
[----:B------:R-:W2:Y:S01]  /*3d470*/  LDCU UR26, c[0x0][0x398] ;  /* 0x00007300ff1a77ac */ /* 0x000ea20008000800 */
[----:B------:R-:W-:Y:S01]  /*3d480*/  IADD3 R6, PT, PT, R213, 0x7, RZ ;  /* 0x00000007d5067810 */ /* 0x000fe20007ffe0ff */
[C---:B-1----:R-:W-:Y:S01]  /*3d490*/  IMAD.WIDE R4, R0.reuse, 0x4, R200 ;  /* 0x0000000400047825 */ /* 0x042fe200078e02c8 */
[----:B------:R-:W3:Y:S04]  /*3d4a0*/  LDL.LU R73, [R1+0x24] ;  /* 0x0000240001497983 */ /* 0x000ee80000300800 */
[----:B------:R1:W-:Y:S01]  /*3d4b0*/  @P0 STG.E desc[UR20][R4.64], R9 ;  /* 0x0000000904000986 */ /* 0x0003e2000c101914 */
[----:B------:R-:W-:Y:S01]  /*3d4c0*/  ISETP.LT.AND P0, PT, R209, UR74, !P5 ;  /* 0x0000004ad1007c0c */ /* 0x000fe2000ef01270 */
[----:B------:R-:W-:Y:S01]  /*3d4d0*/  VIADD R0, R0, UR32 ;  /* 0x0000002000007c36 */ /* 0x000fe20008000000 */
[----:B------:R-:W-:Y:S01]  /*3d4e0*/  ISETP.GE.AND P3, PT, R6, UR15, PT ;  /* 0x0000000f06007c0c */ /* 0x000fe2000bf66270 */
[----:B------:R-:W2:Y:S02]  /*3d4f0*/  LDCU UR74, c[0x0][0x39c] ;  /* 0x00007380ff4a77ac */ /* 0x000ea40008000800 */
[----:B------:R-:W-:-:S04]  /*3d500*/  IMAD.WIDE R6, R0, 0x4, R196 ;  /* 0x0000000400067825 */ /* 0x000fc800078e02c4 */
[----:B-1----:R-:W-:-:S05]  /*3d510*/  IMAD.WIDE R4, R0, 0x4, R2 ;  /* 0x0000000400047825 */ /* 0x002fca00078e0202 */
[----:B--2---:R-:W-:Y:S04]  /*3d520*/  @P2 STG.E desc[UR20][R4.64], R69 ;  /* 0x0000004504002986 */ /* 0x004fe8000c101914 */
[----:B------:R1:W-:Y:S04]  /*3d530*/  @P0 STG.E desc[UR20][R6.64], R138 ;  /* 0x0000008a06000986 */ /* 0x0003e8000c101914 */
[----:B-1----:R-:W2:Y:S01]  /*3d540*/  LDL.LU R138, [R1+0x20] ;  /* 0x00002000018a7983 */ /* 0x002ea20000300800 */
[----:B------:R-:W-:Y:S01]  /*3d550*/  ISETP.LT.AND P1, PT, R207, UR18, !P5 ;  /* 0x00000012cf007c0c */ /* 0x000fe2000ef21270 */
[----:B------:R-:W-:Y:S01]  /*3d560*/  IMAD.WIDE R4, R0, 0x4, R198 ;  /* 0x0000000400047825 */ /* 0x000fe200078e02c6 */
[----:B------:R-:W-:Y:S01]  /*3d570*/  ISETP.LT.AND P5, PT, R206, UR34, !P5 ;  /* 0x00000022ce007c0c */ /* 0x000fe2000efa1270 */
[----:B------:R-:W1:Y:S01]  /*3d580*/  LDCU UR18, c[0x0][0x398] ;  /* 0x00007300ff1277ac */ /* 0x000e620008000800 */
[----:B------:R-:W-:-:S02]  /*3d590*/  ISETP.LT.AND P2, PT, R210, UR50, !P3 ;  /* 0x00000032d2007c0c */ /* 0x000fc4000df41270 */
[----:B------:R-:W-:Y:S02]  /*3d5a0*/  ISETP.LT.AND P0, PT, R209, UR42, !P3 ;  /* 0x0000002ad1007c0c */ /* 0x000fe4000df01270 */
[----:B------:R-:W-:Y:S01]  /*3d5b0*/  ISETP.GE.AND P4, PT, R8, UR15, PT ;  /* 0x0000000f08007c0c */ /* 0x000fe2000bf86270 */
[----:B------:R-:W-:Y:S01]  /*3d5c0*/  VIADD R69, R0, UR32 ;  /* 0x0000002000457c36 */ /* 0x000fe20008000000 */
[----:B------:R-:W-:Y:S01]  /*3d5d0*/  IADD3 R8, PT, PT, R213, 0x9, RZ ;  /* 0x00000009d5087810 */ /* 0x000fe20007ffe0ff */
[----:B------:R-:W1:Y:S02]  /*3d5e0*/  LDCU UR34, c[0x0][0x398] ;  /* 0x00007300ff2277ac */ /* 0x000e640008000800 */
[----:B------:R4:W-:Y:S01]  /*3d5f0*/  @P1 STG.E desc[UR20][R4.64], R74 ;  /* 0x0000004a04001986 */ /* 0x0009e2000c101914 */
[----:B------:R-:W-:Y:S01]  /*3d600*/  ISETP.GE.AND P6, PT, R8, UR15, PT ;  /* 0x0000000f08007c0c */ /* 0x000fe2000bfc6270 */
[----:B------:R-:W-:Y:S01]  /*3d610*/  IMAD.WIDE R8, R69, 0x4, R2 ;  /* 0x0000000445087825 */ /* 0x000fe200078e0202 */
[----:B------:R-:W-:Y:S01]  /*3d620*/  ISETP.LT.AND P1, PT, R207, UR72, !P3 ;  /* 0x00000048cf007c0c */ /* 0x000fe2000df21270 */
[----:B------:R-:W1:Y:S02]  /*3d630*/  LDCU UR50, c[0x0][0x398] ;  /* 0x00007300ff3277ac */ /* 0x000e640008000800 */
[----:B------:R-:W-:Y:S01]  /*3d640*/  IMAD.WIDE R6, R69, 0x4, R196 ;  /* 0x0000000445067825 */ /* 0x000fe200078e02c4 */
[----:B------:R-:W1:Y:S03]  /*3d650*/  LDCU UR42, c[0x0][0x398] ;  /* 0x00007300ff2a77ac */ /* 0x000e660008000800 */
[----:B----4-:R-:W-:Y:S01]  /*3d660*/  IMAD.WIDE R4, R0, 0x4, R200 ;  /* 0x0000000400047825 */ /* 0x010fe200078e02c8 */
[----:B------:R-:W-:Y:S01]  /*3d670*/  ISETP.LT.AND P3, PT, R206, UR33, !P3 ;  /* 0x00000021ce007c0c */ /* 0x000fe2000df61270 */
[----:B------:R-:W4:Y:S03]  /*3d680*/  LDCU UR72, c[0x0][0x39c] ;  /* 0x00007380ff4877ac */ /* 0x000f260008000800 */
[----:B------:R1:W-:Y:S01]  /*3d690*/  @P5 STG.E desc[UR20][R4.64], R10 ;  /* 0x0000000a04005986 */ /* 0x0003e2000c101914 */
[----:B------:R-:W-:Y:S01]  /*3d6a0*/  IADD3 R0, PT, PT, R213, 0xa, RZ ;  /* 0x0000000ad5007810 */ /* 0x000fe20007ffe0ff */
[----:B------:R-:W2:Y:S02]  /*3d6b0*/  LDCU UR33, c[0x0][0x398] ;  /* 0x00007300ff2177ac */ /* 0x000ea40008000800 */
[----:B------:R3:W-:Y:S01]  /*3d6c0*/  @P2 STG.E desc[UR20][R8.64], R70 ;  /* 0x0000004608002986 */ /* 0x0007e2000c101914 */
[----:B------:R-:W-:Y:S01]  /*3d6d0*/  ISETP.LT.AND P2, PT, R210, UR75, !P4 ;  /* 0x0000004bd2007c0c */ /* 0x000fe2000e741270 */
[----:B------:R-:W2:Y:S02]  /*3d6e0*/  LDCU UR75, c[0x0][0x398] ;  /* 0x00007300ff4b77ac */ /* 0x000ea40008000800 */
[----:B------:R4:W-:Y:S01]  /*3d6f0*/  @P0 STG.E desc[UR20][R6.64], R139 ;  /* 0x0000008b06000986 */ /* 0x0009e2000c101914 */
[----:B------:R-:W-:Y:S01]  /*3d700*/  ISETP.LT.AND P0, PT, R209, UR24, !P4 ;  /* 0x00000018d1007c0c */ /* 0x000fe2000e701270 */
[----:B------:R-:W2:Y:S01]  /*3d710*/  LDCU UR24, c[0x0][0x398] ;  /* 0x00007300ff1877ac */ /* 0x000ea20008000800 */
[----:B-1----:R-:W-:-:S04]  /*3d720*/  IMAD.WIDE R4, R69, 0x4, R198 ;  /* 0x0000000445047825 */ /* 0x002fc800078e02c6 */
[----:B---3--:R-:W-:-:S04]  /*3d730*/  IMAD.WIDE R70, R69, 0x4, R200 ;  /* 0x0000000445467825 */ /* 0x008fc800078e02c8 */
[----:B------:R-:W-:Y:S01]  /*3d740*/  VIADD R69, R69, UR32 ;  /* 0x0000002045457c36 */ /* 0x000fe20008000000 */
[----:B------:R1:W-:Y:S01]  /*3d750*/  @P1 STG.E desc[UR20][R4.64], R75 ;  /* 0x0000004b04001986 */ /* 0x0003e2000c101914 */
[----:B------:R-:W-:Y:S01]  /*3d760*/  ISETP.LT.AND P1, PT, R207, UR53, !P4 ;  /* 0x00000035cf007c0c */ /* 0x000fe2000e721270 */
[----:B------:R-:W3:Y:S01]  /*3d770*/  LDCU UR53, c[0x0][0x398] ;  /* 0x00007300ff3577ac */ /* 0x000ee20008000800 */
[C---:B----4-:R-:W-:Y:S01]  /*3d780*/  IMAD.WIDE R6, R69.reuse, 0x4, R2 ;  /* 0x0000000445067825 */ /* 0x050fe200078e0202 */
[----:B------:R4:W-:Y:S01]  /*3d790*/  @P3 STG.E desc[UR20][R70.64], R11 ;  /* 0x0000000b46003986 */ /* 0x0009e2000c101914 */
[----:B------:R-:W-:Y:S01]  /*3d7a0*/  ISETP.LT.AND P4, PT, R206, UR70, !P4 ;  /* 0x00000046ce007c0c */ /* 0x000fe2000e781270 */
[----:B------:R-:W2:Y:S01]  /*3d7b0*/  LDCU UR70, c[0x0][0x39c] ;  /* 0x00007380ff4677ac */ /* 0x000ea20008000800 */
[----:B------:R-:W-:Y:S01]  /*3d7c0*/  ISETP.LT.AND P3, PT, R210, UR37, !P6 ;  /* 0x00000025d2007c0c */ /* 0x000fe2000f761270 */
[C---:B------:R-:W-:Y:S01]  /*3d7d0*/  IMAD.WIDE R8, R69.reuse, 0x4, R198 ;  /* 0x0000000445087825 */ /* 0x040fe200078e02c6 */
[----:B------:R-:W-:Y:S01]  /*3d7e0*/  ISETP.GE.AND P5, PT, R0, UR15, PT ;  /* 0x0000000f00007c0c */ /* 0x000fe2000bfa6270 */
[----:B------:R-:W2:Y:S02]  /*3d7f0*/  LDCU UR37, c[0x0][0x398] ;  /* 0x00007300ff2577ac */ /* 0x000ea40008000800 */
[----:B-1----:R-:W-:-:S04]  /*3d800*/  IMAD.WIDE R4, R69, 0x4, R196 ;  /* 0x0000000445047825 */ /* 0x002fc800078e02c4 */
[----:B----4-:R-:W-:-:S04]  /*3d810*/  IMAD.WIDE R10, R69, 0x4, R200 ;  /* 0x00000004450a7825 */ /* 0x010fc800078e02c8 */
[----:B------:R-:W-:Y:S01]  /*3d820*/  VIADD R69, R69, UR32 ;  /* 0x0000002045457c36 */ /* 0x000fe20008000000 */
[----:B------:R-:W-:Y:S01]  /*3d830*/  IADD3 R0, PT, PT, R213, 0xb, RZ ;  /* 0x0000000bd5007810 */ /* 0x000fe20007ffe0ff */
[----:B--2---:R1:W-:Y:S01]  /*3d840*/  @P2 STG.E desc[UR20][R6.64], R138 ;  /* 0x0000008a06002986 */ /* 0x0043e2000c101914 */
[----:B------:R-:W-:Y:S01]  /*3d850*/  ISETP.LT.AND P2, PT, R207, UR40, !P6 ;  /* 0x00000028cf007c0c */ /* 0x000fe2000f741270 */
[----:B------:R-:W2:Y:S02]  /*3d860*/  LDCU UR40, c[0x0][0x398] ;  /* 0x00007300ff2877ac */ /* 0x000ea40008000800 */
[----:B------:R4:W-:Y:S01]  /*3d870*/  @P0 STG.E desc[UR20][R4.64], R140 ;  /* 0x0000008c04000986 */ /* 0x0009e2000c101914 */
[----:B------:R-:W-:Y:S01]  /*3d880*/  ISETP.LT.AND P0, PT, R209, UR73, !P6 ;  /* 0x00000049d1007c0c */ /* 0x000fe2000f701270 */
[----:B------:R-:W2:Y:S02]  /*3d890*/  LDCU UR73, c[0x0][0x398] ;  /* 0x00007300ff4977ac */ /* 0x000ea40008000800 */
[----:B------:R3:W-:Y:S01]  /*3d8a0*/  @P1 STG.E desc[UR20][R8.64], R76 ;  /* 0x0000004c08001986 */ /* 0x0007e2000c101914 */
[----:B-1----:R-:W-:-:S04]  /*3d8b0*/  IMAD.WIDE R6, R69, 0x4, R196 ;  /* 0x0000000445067825 */ /* 0x002fc800078e02c4 */
[C---:B----4-:R-:W-:Y:S01]  /*3d8c0*/  IMAD.WIDE R4, R69.reuse, 0x4, R2 ;  /* 0x0000000445047825 */ /* 0x050fe200078e0202 */
[----:B------:R1:W-:Y:S03]  /*3d8d0*/  @P4 STG.E desc[UR20][R10.64], R12 ;  /* 0x0000000c0a004986 */ /* 0x0003e6000c101914 */
[----:B---3--:R-:W-:Y:S01]  /*3d8e0*/  IMAD.WIDE R8, R69, 0x4, R198 ;  /* 0x0000000445087825 */ /* 0x008fe200078e02c6 */
[----:B------:R3:W-:Y:S01]  /*3d8f0*/  @P3 STG.E desc[UR20][R4.64], R73 ;  /* 0x0000004904003986 */ /* 0x0007e2000c101914 */
[----:B------:R-:W-:Y:S01]  /*3d900*/  ISETP.LT.AND P6, PT, R206, UR48, !P6 ;  /* 0x00000030ce007c0c */ /* 0x000fe2000f7c1270 */
[----:B------:R-:W4:Y:S01]  /*3d910*/  LDCU UR48, c[0x0][0x398] ;  /* 0x00007300ff3077ac */ /* 0x000f220008000800 */
[----:B------:R-:W-:Y:S01]  /*3d920*/  ISETP.LT.AND P3, PT, R210, UR68, !P5 ;  /* 0x00000044d2007c0c */ /* 0x000fe2000ef61270 */
[----:B------:R2:W-:Y:S01]  /*3d930*/  @P0 STG.E desc[UR20][R6.64], R141 ;  /* 0x0000008d06000986 */ /* 0x0005e2000c101914 */
[----:B------:R-:W-:Y:S01]  /*3d940*/  ISETP.LT.AND P4, PT, R207, UR71, !P5 ;  /* 0x00000047cf007c0c */ /* 0x000fe2000ef81270 */
[----:B------:R-:W4:Y:S02]  /*3d950*/  LDCU UR68, c[0x0][0x39c] ;  /* 0x00007380ff4477ac */ /* 0x000f240008000800 */
[----:B------:R2:W-:Y:S01]  /*3d960*/  @P2 STG.E desc[UR20][R8.64], R77 ;  /* 0x0000004d08002986 */ /* 0x0005e2000c101914 */
[----:B------:R-:W-:Y:S01]  /*3d970*/  ISETP.LT.AND P2, PT, R209, UR51, !P5 ;  /* 0x00000033d1007c0c */ /* 0x000fe2000ef41270 */
[C---:B-1----:R-:W-:Y:S01]  /*3d980*/  IMAD.WIDE R10, R69.reuse, 0x4, R200 ;  /* 0x00000004450a7825 */ /* 0x042fe200078e02c8 */
[----:B------:R-:W-:Y:S01]  /*3d990*/  ISETP.GE.AND P1, PT, R0, UR15, PT ;  /* 0x0000000f00007c0c */ /* 0x000fe2000bf26270 */
[----:B------:R-:W1:Y:S02]  /*3d9a0*/  LDCU UR51, c[0x0][0x398] ;  /* 0x00007300ff3377ac */ /* 0x000e640008000800 */
[----:B------:R-:W-:Y:S01]  /*3d9b0*/  VIADD R69, R69, UR32 ;  /* 0x0000002045457c36 */ /* 0x000fe20008000000 */
[----:B------:R-:W1:Y:S03]  /*3d9c0*/  LDCU UR71, c[0x0][0x398] ;  /* 0x00007300ff4777ac */ /* 0x000e660008000800 */
[C---:B---3--:R-:W-:Y:S01]  /*3d9d0*/  IMAD.WIDE R4, R69.reuse, 0x4, R2 ;  /* 0x0000000445047825 */ /* 0x048fe200078e0202 */
[----:B------:R3:W-:Y:S03]  /*3d9e0*/  @P6 STG.E desc[UR20][R10.64], R13 ;  /* 0x0000000d0a006986 */ /* 0x0007e6000c101914 */
[----:B--2---:R-:W-:Y:S01]  /*3d9f0*/  IMAD.WIDE R6, R69, 0x4, R196 ;  /* 0x0000000445067825 */ /* 0x004fe200078e02c4 */
[----:B------:R-:W-:-:S03]  /*3da00*/  ISETP.LT.AND P5, PT, R206, UR30, !P5 ;  /* 0x0000001ece007c0c */ /* 0x000fc6000efa1270 */
[----:B------:R-:W-:Y:S01]  /*3da10*/  IMAD.WIDE R8, R69, 0x4, R198 ;  /* 0x0000000445087825 */ /* 0x000fe200078e02c6 */
[----:B------:R2:W-:Y:S01]  /*3da20*/  @P3 STG.E desc[UR20][R4.64], R137 ;  /* 0x0000008904003986 */ /* 0x0005e2000c101914 */
[----:B------:R-:W-:Y:S01]  /*3da30*/  ISETP.LT.AND P3, PT, R210, UR8, !P1 ;  /* 0x00000008d2007c0c */ /* 0x000fe2000cf61270 */
[----:B------:R-:W1:Y:S02]  /*3da40*/  LDCU UR30, c[0x0][0x398] ;  /* 0x00007300ff1e77ac */ /* 0x000e640008000800 */
[----:B------:R4:W-:Y:S01]  /*3da50*/  @P2 STG.E desc[UR20][R6.64], R142 ;  /* 0x0000008e06002986 */ /* 0x0009e2000c101914 */
[----:B------:R-:W-:Y:S01]  /*3da60*/  IADD3 R0, PT, PT, R213, 0xc, RZ ;  /* 0x0000000cd5007810 */ /* 0x000fe20007ffe0ff */
[----:B---3--:R-:W-:Y:S01]  /*3da70*/  IMAD.WIDE R10, R69, 0x4, R200 ;  /* 0x00000004450a7825 */ /* 0x008fe200078e02c8 */
[----:B------:R-:W3:Y:S01]  /*3da80*/  LDCU UR8, c[0x0][0x398] ;  /* 0x00007300ff0877ac */ /* 0x000ee20008000800 */
[----:B------:R1:W-:Y:S01]  /*3da90*/  @P4 STG.E desc[UR20][R8.64], R78 ;  /* 0x0000004e08004986 */ /* 0x0003e2000c101914 */
[----:B------:R-:W-:Y:S01]  /*3daa0*/  ISETP.LT.AND P4, PT, R209, UR66, !P1 ;  /* 0x00000042d1007c0c */ /* 0x000fe2000cf81270 */
[----:B------:R-:W-:Y:S01]  /*3dab0*/  VIADD R69, R69, UR32 ;  /* 0x0000002045457c36 */ /* 0x000fe20008000000 */
[----:B------:R-:W-:-:S02]  /*3dac0*/  ISETP.LT.AND P2, PT, R207, UR46, !P1 ;  /* 0x0000002ecf007c0c */ /* 0x000fc4000cf41270 */
[----:B------:R-:W-:Y:S01]  /*3dad0*/  ISETP.GE.AND P0, PT, R0, UR15, PT ;  /* 0x0000000f00007c0c */ /* 0x000fe2000bf06270 */
[C---:B--2---:R-:W-:Y:S01]  /*3dae0*/  IMAD.WIDE R4, R69.reuse, 0x4, R2 ;  /* 0x0000000445047825 */ /* 0x044fe200078e0202 */
[----:B------:R-:W-:Y:S01]  /*3daf0*/  ISETP.LT.AND P1, PT, R206, UR69, !P1 ;  /* 0x00000045ce007c0c */ /* 0x000fe2000cf21270 */
[----:B------:R2:W-:Y:S01]  /*3db00*/  @P5 STG.E desc[UR20][R10.64], R14 ;  /* 0x0000000e0a005986 */ /* 0x0005e2000c101914 */
[----:B------:R-:W3:Y:S01]  /*3db10*/  LDCU UR66, c[0x0][0x39c] ;  /* 0x00007380ff4277ac */ /* 0x000ee20008000800 */
[----:B----4-:R-:W-:Y:S01]  /*3db20*/  IMAD.WIDE R6, R69, 0x4, R196 ;  /* 0x0000000445067825 */ /* 0x010fe200078e02c4 */
[----:B------:R-:W-:Y:S01]  /*3db30*/  ISETP.LT.AND P5, PT, R210, UR49, !P0 ;  /* 0x00000031d2007c0c */ /* 0x000fe2000c7a1270 */
[----:B------:R4:W-:Y:S01]  /*3db40*/  @P3 STG.E desc[UR20][R4.64], R72 ;  /* 0x0000004804003986 */ /* 0x0009e2000c101914 */
[----:B------:R-:W-:Y:S01]  /*3db50*/  IADD3 R0, PT, PT, R213, 0xd, RZ ;  /* 0x0000000dd5007810 */ /* 0x000fe20007ffe0ff */
[----:B-1----:R-:W-:Y:S01]  /*3db60*/  IMAD.WIDE R8, R69, 0x4, R198 ;  /* 0x0000000445087825 */ /* 0x002fe200078e02c6 */
[----:B------:R-:W1:Y:S01]  /*3db70*/  LDCU UR46, c[0x0][0x398] ;  /* 0x00007300ff2e77ac */ /* 0x000e620008000800 */
[----:B------:R3:W-:Y:S01]  /*3db80*/  @P4 STG.E desc[UR20][R6.64], R143 ;  /* 0x0000008f06004986 */ /* 0x0007e2000c101914 */
[----:B------:R-:W-:Y:S01]  /*3db90*/  ISETP.LT.AND P4, PT, R209, UR36, !P0 ;  /* 0x00000024d1007c0c */ /* 0x000fe2000c781270 */
[C---:B------:R-:W-:Y:S01]  /*3dba0*/  VIADD R13, R69.reuse, UR32 ;  /* 0x00000020450d7c36 */ /* 0x040fe20008000000 */
[----:B------:R-:W1:Y:S01]  /*3dbb0*/  LDCU UR69, c[0x0][0x398] ;  /* 0x00007300ff4577ac */ /* 0x000e620008000800 */
[----:B--2---:R-:W-:Y:S01]  /*3dbc0*/  IMAD.WIDE R10, R69, 0x4, R200 ;  /* 0x00000004450a7825 */ /* 0x004fe200078e02c8 */
[----:B------:R-:W-:Y:S01]  /*3dbd0*/  ISETP.GE.AND P6, PT, R0, UR15, PT ;  /* 0x0000000f00007c0c */ /* 0x000fe2000bfc6270 */
[----:B------:R2:W-:Y:S01]  /*3dbe0*/  @P2 STG.E desc[UR20][R8.64], R79 ;  /* 0x0000004f08002986 */ /* 0x0005e2000c101914 */
[----:B------:R-:W-:Y:S01]  /*3dbf0*/  ISETP.LT.AND P2, PT, R207, UR64, !P0 ;  /* 0x00000040cf007c0c */ /* 0x000fe2000c741270 */
[C---:B----4-:R-:W-:Y:S01]  /*3dc00*/  IMAD.WIDE R4, R13.reuse, 0x4, R2 ;  /* 0x000000040d047825 */ /* 0x050fe200078e0202 */
[----:B------:R-:W-:Y:S01]  /*3dc10*/  ISETP.LT.AND P0, PT, R206, UR38, !P0 ;  /* 0x00000026ce007c0c */ /* 0x000fe2000c701270 */
[----:B------:R4:W-:Y:S01]  /*3dc20*/  @P1 STG.E desc[UR20][R10.64], R15 ;  /* 0x0000000f0a001986 */ /* 0x0009e2000c101914 */
[----:B------:R-:W-:Y:S01]  /*3dc30*/  ISETP.LT.AND P1, PT, R210, UR67, !P6 ;  /* 0x00000043d2007c0c */ /* 0x000fe2000f721270 */
[----:B---3--:R-:W-:Y:S01]  /*3dc40*/  IMAD.WIDE R6, R13, 0x4, R196 ;  /* 0x000000040d067825 */ /* 0x008fe200078e02c4 */
[----:B------:R-:W-:Y:S01]  /*3dc50*/  IADD3 R0, PT, PT, R213, 0xe, RZ ;  /* 0x0000000ed5007810 */ /* 0x000fe20007ffe0ff */
[----:B------:R3:W-:Y:S01]  /*3dc60*/  @P5 STG.E desc[UR20][R4.64], R136 ;  /* 0x0000008804005986 */ /* 0x0007e2000c101914 */
[----:B------:R-:W-:Y:S01]  /*3dc70*/  ISETP.LT.AND P5, PT, R209, UR44, !P6 ;  /* 0x0000002cd1007c0c */ /* 0x000fe2000f7a1270 */
[----:B------:R-:W1:Y:S01]  /*3dc80*/  LDCU UR49, c[0x0][0x398] ;  /* 0x00007300ff3177ac */ /* 0x000e620008000800 */
[C---:B--2---:R-:W-:Y:S01]  /*3dc90*/  IMAD.WIDE R8, R13.reuse, 0x4, R198 ;  /* 0x000000040d087825 */ /* 0x044fe200078e02c6 */
[----:B------:R-:W2:Y:S01]  /*3dca0*/  LDCU UR36, c[0x0][0x398] ;  /* 0x00007300ff2477ac */ /* 0x000ea20008000800 */
[----:B----4-:R-:W-:Y:S01]  /*3dcb0*/  IADD3 R15, PT, PT, R13, UR32, RZ ;  /* 0x000000200d0f7c10 */ /* 0x010fe2000fffe0ff */
[----:B------:R4:W-:Y:S01]  /*3dcc0*/  @P4 STG.E desc[UR20][R6.64], R144 ;  /* 0x0000009006004986 */ /* 0x0009e2000c101914 */
[----:B------:R-:W-:Y:S01]  /*3dcd0*/  ISETP.LT.AND P4, PT, R207, UR12, !P6 ;  /* 0x0000000ccf007c0c */ /* 0x000fe2000f781270 */
[----:B------:R-:W1:Y:S01]  /*3dce0*/  LDCU UR64, c[0x0][0x39c] ;  /* 0x00007380ff4077ac */ /* 0x000e620008000800 */
[----:B---3--:R-:W-:Y:S01]  /*3dcf0*/  IMAD.WIDE R4, R13, 0x4, R200 ;  /* 0x000000040d047825 */ /* 0x008fe200078e02c8 */
[----:B------:R-:W-:Y:S01]  /*3dd00*/  ISETP.GE.AND P3, PT, R0, UR15, PT ;  /* 0x0000000f00007c0c */ /* 0x000fe2000bf66270 */
[----:B------:R-:W3:Y:S02]  /*3dd10*/  LDCU UR38, c[0x0][0x398] ;  /* 0x00007300ff2677ac */ /* 0x000ee40008000800 */
[C---:B------:R-:W-:Y:S01]  /*3dd20*/  IMAD.WIDE R10, R15.reuse, 0x4, R2 ;  /* 0x000000040f0a7825 */ /* 0x040fe200078e0202 */
[----:B------:R-:W-:Y:S01]  /*3dd30*/  ISETP.LT.AND P6, PT, R206, UR62, !P6 ;  /* 0x0000003ece007c0c */ /* 0x000fe2000f7c1270 */
[----:B------:R1:W-:Y:S01]  /*3dd40*/  @P2 STG.E desc[UR20][R8.64], R80 ;  /* 0x0000005008002986 */ /* 0x0003e2000c101914 */
[----:B------:R-:W-:Y:S01]  /*3dd50*/  ISETP.LT.AND P2, PT, R210, UR6, !P3 ;  /* 0x00000006d2007c0c */ /* 0x000fe2000df41270 */
[----:B------:R-:W2:Y:S01]  /*3dd60*/  LDCU UR67, c[0x0][0x398] ;  /* 0x00007300ff4377ac */ /* 0x000ea20008000800 */
[C---:B----4-:R-:W-:Y:S01]  /*3dd70*/  IMAD.WIDE R6, R15.reuse, 0x4, R196 ;  /* 0x000000040f067825 */ /* 0x050fe200078e02c4 */
[----:B------:R4:W-:Y:S01]  /*3dd80*/  @P0 STG.E desc[UR20][R4.64], R16 ;  /* 0x0000001004000986 */ /* 0x0009e2000c101914 */
[----:B------:R-:W-:Y:S01]  /*3dd90*/  IADD3 R13, PT, PT, R15, UR32, RZ ;  /* 0x000000200f0d7c10 */ /* 0x000fe2000fffe0ff */
[----:B------:R-:W2:Y:S01]  /*3dda0*/  LDCU UR62, c[0x0][0x39c] ;  /* 0x00007380ff3e77ac */ /* 0x000ea20008000800 */
[----:B------:R-:W-:Y:S01]  /*3ddb0*/  VIADD R0, R213, 0xf ;  /* 0x0000000fd5007836 */ /* 0x000fe20000000000 */
[----:B------:R-:W-:Y:S01]  /*3ddc0*/  @P1 STG.E desc[UR20][R10.64], R135 ;  /* 0x000000870a001986 */ /* 0x000fe2000c101914 */
[----:B------:R-:W-:Y:S01]  /*3ddd0*/  ISETP.LT.AND P1, PT, R209, UR65, !P3 ;  /* 0x00000041d1007c0c */ /* 0x000fe2000df21270 */
[----:B------:R-:W2:Y:S01]  /*3dde0*/  LDCU UR44, c[0x0][0x398] ;  /* 0x00007300ff2c77ac */ /* 0x000ea20008000800 */
[----:B-1----:R-:W-:Y:S01]  /*3ddf0*/  IMAD.WIDE R8, R15, 0x4, R198 ;  /* 0x000000040f087825 */ /* 0x002fe200078e02c6 */
[----:B------:R1:W-:Y:S01]  /*3de00*/  @P5 STG.E desc[UR20][R6.64], R145 ;  /* 0x0000009106005986 */ /* 0x0003e2000c101914 */
[----:B------:R-:W-:Y:S01]  /*3de10*/  ISETP.LT.AND P5, PT, R207, UR35, !P3 ;  /* 0x00000023cf007c0c */ /* 0x000fe2000dfa1270 */
[----:B------:R-:W2:Y:S01]  /*3de20*/  LDCU UR12, c[0x0][0x398] ;  /* 0x00007300ff0c77ac */ /* 0x000ea20008000800 */
[----:B----4-:R-:W-:Y:S01]  /*3de30*/  IMAD.WIDE R4, R15, 0x4, R200 ;  /* 0x000000040f047825 */ /* 0x010fe200078e02c8 */
[----:B------:R-:W-:-:S02]  /*3de40*/  ISETP.GE.AND P0, PT, R0, UR15, PT ;  /* 0x0000000f00007c0c */ /* 0x000fc4000bf06270 */
[----:B------:R-:W-:Y:S01]  /*3de50*/  ISETP.LT.AND P3, PT, R206, UR47, !P3 ;  /* 0x0000002fce007c0c */ /* 0x000fe2000df61270 */
[----:B------:R4:W-:Y:S01]  /*3de60*/  @P4 STG.E desc[UR20][R8.64], R81 ;  /* 0x0000005108004986 */ /* 0x0009e2000c101914 */
[----:B------:R-:W-:Y:S01]  /*3de70*/  ISETP.LT.AND P4, PT, R210, UR60, !P0 ;  /* 0x0000003cd2007c0c */ /* 0x000fe2000c781270 */
[----:B------:R-:W-:Y:S01]  /*3de80*/  VIADD R0, R213, 0x10 ;  /* 0x00000010d5007836 */ /* 0x000fe20000000000 */
[----:B------:R-:W2:Y:S01]  /*3de90*/  LDCU UR6, c[0x0][0x398] ;  /* 0x00007300ff0677ac */ /* 0x000ea20008000800 */
[----:B-1----:R-:W-:Y:S01]  /*3dea0*/  IMAD.WIDE R6, R13, 0x4, R2 ;  /* 0x000000040d067825 */ /* 0x002fe200078e0202 */
[----:B------:R1:W-:Y:S01]  /*3deb0*/  @P6 STG.E desc[UR20][R4.64], R17 ;  /* 0x0000001104006986 */ /* 0x0003e2000c101914 */
[----:B------:R-:W-:Y:S01]  /*3dec0*/  ISETP.LT.AND P6, PT, R209, UR16, !P0 ;  /* 0x00000010d1007c0c */ /* 0x000fe2000c7c1270 */
[----:B------:R-:W2:Y:S01]  /*3ded0*/  LDCU UR65, c[0x0][0x398] ;  /* 0x00007300ff4177ac */ /* 0x000ea20008000800 */
[C---:B----4-:R-:W-:Y:S01]  /*3dee0*/  IMAD.WIDE R8, R13.reuse, 0x4, R196 ;  /* 0x000000040d087825 */ /* 0x050fe200078e02c4 */
[----:B------:R4:W-:Y:S01]  /*3def0*/  @P2 STG.E desc[UR20][R6.64], R134 ;  /* 0x0000008606002986 */ /* 0x0009e2000c101914 */
[C---:B------:R-:W-:Y:S01]  /*3df00*/  IADD3 R15, PT, PT, R13.reuse, UR32, RZ ;  /* 0x000000200d0f7c10 */ /* 0x040fe2000fffe0ff */
[----:B------:R-:W2:Y:S01]  /*3df10*/  LDCU UR35, c[0x0][0x398] ;  /* 0x00007300ff2377ac */ /* 0x000ea20008000800 */
[----:B------:R-:W-:Y:S01]  /*3df20*/  IMAD.WIDE R10, R13, 0x4, R198 ;  /* 0x000000040d0a7825 */ /* 0x000fe200078e02c6 */
[----:B------:R3:W-:Y:S01]  /*3df30*/  @P1 STG.E desc[UR20][R8.64], R146 ;  /* 0x0000009208001986 */ /* 0x0007e2000c101914 */
[----:B------:R-:W-:Y:S01]  /*3df40*/  ISETP.LT.AND P2, PT, R207, UR63, !P0 ;  /* 0x0000003fcf007c0c */ /* 0x000fe2000c741270 */
[----:B------:R-:W2:Y:S01]  /*3df50*/  LDCU UR47, c[0x0][0x398] ;  /* 0x00007300ff2f77ac */ /* 0x000ea20008000800 */
[----:B-1----:R-:W-:Y:S01]  /*3df60*/  IMAD.WIDE R4, R13, 0x4, R200 ;  /* 0x000000040d047825 */ /* 0x002fe200078e02c8 */
[----:B------:R-:W-:-:S02]  /*3df70*/  ISETP.GE.AND P1, PT, R0, UR15, PT ;  /* 0x0000000f00007c0c */ /* 0x000fc4000bf26270 */
[----:B------:R-:W-:Y:S01]  /*3df80*/  ISETP.LT.AND P0, PT, R206, UR28, !P0 ;  /* 0x0000001cce007c0c */ /* 0x000fe2000c701270 */
[----:B------:R1:W-:Y:S01]  /*3df90*/  @P5 STG.E desc[UR20][R10.64], R82 ;  /* 0x000000520a005986 */ /* 0x0003e2000c101914 */
[C---:B----4-:R-:W-:Y:S01]  /*3dfa0*/  IMAD.WIDE R6, R15.reuse, 0x4, R2 ;  /* 0x000000040f067825 */ /* 0x050fe200078e0202 */
[----:B------:R-:W-:Y:S01]  /*3dfb0*/  ISETP.LT.AND P5, PT, R210, UR77, !P1 ;  /* 0x0000004dd2007c0c */ /* 0x000fe2000cfa1270 */
[----:B------:R-:W4:Y:S01]  /*3dfc0*/  LDCU UR60, c[0x0][0x39c] ;  /* 0x00007380ff3c77ac */ /* 0x000f220008000800 */
[----:B------:R2:W-:Y:S01]  /*3dfd0*/  @P3 STG.E desc[UR20][R4.64], R18 ;  /* 0x0000001204003986 */ /* 0x0005e2000c101914 */
[----:B---3--:R-:W-:Y:S01]  /*3dfe0*/  IMAD.WIDE R8, R15, 0x4, R196 ;  /* 0x000000040f087825 */ /* 0x008fe200078e02c4 */
[----:B------:R-:W-:Y:S01]  /*3dff0*/  ISETP.LT.AND P3, PT, R209, UR58, !P1 ;  /* 0x0000003ad1007c0c */ /* 0x000fe2000cf61270 */
[----:B------:R-:W3:Y:S02]  /*3e000*/  LDCU UR16, c[0x0][0x398] ;  /* 0x00007300ff1077ac */ /* 0x000ee40008000800 */
[----:B------:R-:W-:Y:S01]  /*3e010*/  VIADD R0, R213, 0x11 ;  /* 0x00000011d5007836 */ /* 0x000fe20000000000 */
[C---:B------:R-:W-:Y:S01]  /*3e020*/  IADD3 R13, PT, PT, R15.reuse, UR32, RZ ;  /* 0x000000200f0d7c10 */ /* 0x040fe2000fffe0ff */
[----:B------:R4:W-:Y:S01]  /*3e030*/  @P4 STG.E desc[UR20][R6.64], R68 ;  /* 0x0000004406004986 */ /* 0x0009e2000c101914 */
[----:B-1----:R-:W-:Y:S01]  /*3e040*/  IMAD.WIDE R10, R15, 0x4, R198 ;  /* 0x000000040f0a7825 */ /* 0x002fe200078e02c6 */
[----:B------:R-:W-:Y:S01]  /*3e050*/  ISETP.LT.AND P4, PT, R207, UR45, !P1 ;  /* 0x0000002dcf007c0c */ /* 0x000fe2000cf81270 */
[----:B------:R-:W1:Y:S01]  /*3e060*/  LDCU UR63, c[0x0][0x398] ;  /* 0x00007300ff3f77ac */ /* 0x000e620008000800 */
[----:B------:R3:W-:Y:S01]  /*3e070*/  @P6 STG.E desc[UR20][R8.64], R147 ;  /* 0x0000009308006986 */ /* 0x0007e2000c101914 */
[----:B--2---:R-:W-:Y:S01]  /*3e080*/  IMAD.WIDE R4, R15, 0x4, R200 ;  /* 0x000000040f047825 */ /* 0x004fe200078e02c8 */
[----:B------:R-:W-:Y:S01]  /*3e090*/  ISETP.LT.AND P1, PT, R206, UR61, !P1 ;  /* 0x0000003dce007c0c */ /* 0x000fe2000cf21270 */
[----:B------:R-:W2:Y:S01]  /*3e0a0*/  LDCU UR77, c[0x0][0x39c] ;  /* 0x00007380ff4d77ac */ /* 0x000ea20008000800 */
[----:B------:R-:W-:Y:S01]  /*3e0b0*/  ISETP.GE.AND P6, PT, R0, UR14, PT ;  /* 0x0000000e00007c0c */ /* 0x000fe2000bfc6270 */
[----:B------:R1:W-:Y:S01]  /*3e0c0*/  @P2 STG.E desc[UR20][R10.64], R83 ;  /* 0x000000530a002986 */ /* 0x0003e2000c101914 */
[----:B------:R-:W-:Y:S01]  /*3e0d0*/  VIADD R0, R213, 0x12 ;  /* 0x00000012d5007836 */ /* 0x000fe20000000000 */
[----:B------:R-:W2:Y:S01]  /*3e0e0*/  LDCU UR28, c[0x0][0x398] ;  /* 0x00007300ff1c77ac */ /* 0x000ea20008000800 */
[C---:B----4-:R-:W-:Y:S01]  /*3e0f0*/  IMAD.WIDE R6, R13.reuse, 0x4, R2 ;  /* 0x000000040d067825 */ /* 0x050fe200078e0202 */
[----:B------:R-:W-:Y:S01]  /*3e100*/  ISETP.LT.AND P2, PT, R210, UR22, !P6 ;  /* 0x00000016d2007c0c */ /* 0x000fe2000f741270 */
[----:B------:R4:W-:Y:S01]  /*3e110*/  @P0 STG.E desc[UR20][R4.64], R19 ;  /* 0x0000001304000986 */ /* 0x0009e2000c101914 */
[----:B------:R-:W2:Y:S01]  /*3e120*/  LDCU UR15, c[0x0][0x398] ;  /* 0x00007300ff0f77ac */ /* 0x000ea20008000800 */
[----:B---3--:R-:W-:Y:S01]  /*3e130*/  IMAD.WIDE R8, R13, 0x4, R196 ;  /* 0x000000040d087825 */ /* 0x008fe200078e02c4 */
[----:B------:R-:W-:Y:S01]  /*3e140*/  ISETP.LT.AND P0, PT, R209, UR56, !P6 ;  /* 0x00000038d1007c0c */ /* 0x000fe2000f701270 */
[----:B------:R3:W-:Y:S01]  /*3e150*/  @P5 STG.E desc[UR20][R6.64], R132 ;  /* 0x0000008406005986 */ /* 0x0007e2000c101914 */
[C---:B------:R-:W-:Y:S01]  /*3e160*/  IADD3 R15, PT, PT, R13.reuse, UR32, RZ ;  /* 0x000000200d0f7c10 */ /* 0x040fe2000fffe0ff */
[----:B------:R-:W2:Y:S01]  /*3e170*/  LDCU UR58, c[0x0][0x398] ;  /* 0x00007300ff3a77ac */ /* 0x000ea20008000800 */
[----:B-1----:R-:W-:Y:S01]  /*3e180*/  IMAD.WIDE R10, R13, 0x4, R198 ;  /* 0x000000040d0a7825 */ /* 0x002fe200078e02c6 */
[----:B------:R1:W-:Y:S01]  /*3e190*/  @P3 STG.E desc[UR20][R8.64], R148 ;  /* 0x0000009408003986 */ /* 0x0003e2000c101914 */
[----:B------:R-:W-:Y:S01]  /*3e1a0*/  ISETP.LT.AND P5, PT, R207, UR41, !P6 ;  /* 0x00000029cf007c0c */ /* 0x000fe2000f7a1270 */
[----:B------:R-:W2:Y:S01]  /*3e1b0*/  LDCU UR45, c[0x0][0x398] ;  /* 0x00007300ff2d77ac */ /* 0x000ea20008000800 */
[----:B------:R-:W-:Y:S01]  /*3e1c0*/  ISETP.GE.AND P3, PT, R0, UR76, PT ;  /* 0x0000004c00007c0c */ /* 0x000fe2000bf66270 */
[----:B----4-:R-:W-:Y:S01]  /*3e1d0*/  IMAD.WIDE R4, R13, 0x4, R200 ;  /* 0x000000040d047825 */ /* 0x010fe200078e02c8 */
[----:B------:R-:W-:Y:S01]  /*3e1e0*/  ISETP.LT.AND P6, PT, R206, UR59, !P6 ;  /* 0x0000003bce007c0c */ /* 0x000fe2000f7c1270 */
[----:B------:R4:W-:Y:S01]  /*3e1f0*/  @P4 STG.E desc[UR20][R10.64], R84 ;  /* 0x000000540a004986 */ /* 0x0009e2000c101914 */
[----:B------:R-:W-:Y:S01]  /*3e200*/  ISETP.LT.AND P4, PT, R210, UR11, !P3 ;  /* 0x0000000bd2007c0c */ /* 0x000fe2000df81270 */
[C---:B---3--:R-:W-:Y:S01]  /*3e210*/  IMAD.WIDE R6, R15.reuse, 0x4, R2 ;  /* 0x000000040f067825 */ /* 0x048fe200078e0202 */
[----:B------:R-:W-:Y:S01]  /*3e220*/  IADD3 R13, PT, PT, R15, UR32, RZ ;  /* 0x000000200f0d7c10 */ /* 0x000fe2000fffe0ff */
[----:B------:R3:W-:Y:S01]  /*3e230*/  @P1 STG.E desc[UR20][R4.64], R20 ;  /* 0x0000001404001986 */ /* 0x0007e2000c101914 */
[----:B------:R-:W-:Y:S01]  /*3e240*/  ISETP.LT.AND P1, PT, R209, UR43, !P3 ;  /* 0x0000002bd1007c0c */ /* 0x000fe2000df21270 */
[----:B-1----:R-:W-:Y:S01]  /*3e250*/  IMAD.WIDE R8, R15, 0x4, R196 ;  /* 0x000000040f087825 */ /* 0x002fe200078e02c4 */
[----:B------:R-:W1:Y:S03]  /*3e260*/  LDCU UR61, c[0x0][0x398] ;  /* 0x00007300ff3d77ac */ /* 0x000e660008000800 */
[----:B------:R-:W-:Y:S01]  /*3e270*/  VIADD R0, R213, 0x13 ;  /* 0x00000013d5007836 */ /* 0x000fe20000000000 */
[----:B------:R2:W-:Y:S01]  /*3e280*/  @P2 STG.E desc[UR20][R6.64], R133 ;  /* 0x0000008506002986 */ /* 0x0005e2000c101914 */
[----:B----4-:R-:W-:Y:S01]  /*3e290*/  IMAD.WIDE R10, R15, 0x4, R198 ;  /* 0x000000040f0a7825 */ /* 0x010fe200078e02c6 */
[----:B------:R-:W-:Y:S01]  /*3e2a0*/  ISETP.LT.AND P2, PT, R207, UR57, !P3 ;  /* 0x00000039cf007c0c */ /* 0x000fe2000df41270 */
[----:B------:R-:W4:Y:S01]  /*3e2b0*/  LDCU UR14, c[0x0][0x398] ;  /* 0x00007300ff0e77ac */ /* 0x000f220008000800 */
[----:B------:R1:W-:Y:S01]  /*3e2c0*/  @P0 STG.E desc[UR20][R8.64], R149 ;  /* 0x0000009508000986 */ /* 0x0003e2000c101914 */
[----:B---3--:R-:W-:Y:S01]  /*3e2d0*/  IMAD.WIDE R4, R15, 0x4, R200 ;  /* 0x000000040f047825 */ /* 0x008fe200078e02c8 */
[----:B------:R-:W-:Y:S01]  /*3e2e0*/  ISETP.LT.AND P3, PT, R206, UR39, !P3 ;  /* 0x00000027ce007c0c */ /* 0x000fe2000df61270 */
[----:B------:R-:W3:Y:S01]  /*3e2f0*/  LDCU UR22, c[0x0][0x39c] ;  /* 0x00007380ff1677ac */ /* 0x000ee20008000800 */
[----:B------:R-:W-:Y:S01]  /*3e300*/  ISETP.GE.AND P0, PT, R0, UR4, PT ;  /* 0x0000000400007c0c */ /* 0x000fe2000bf06270 */
[----:B------:R4:W-:Y:S01]  /*3e310*/  @P5 STG.E desc[UR20][R10.64], R85 ;  /* 0x000000550a005986 */ /* 0x0009e2000c101914 */
[----:B------:R-:W-:Y:S01]  /*3e320*/  VIADD R0, R213, 0x14 ;  /* 0x00000014d5007836 */ /* 0x000fe20000000000 */
[----:B------:R-:W3:Y:S01]  /*3e330*/  LDCU UR56, c[0x0][0x398] ;  /* 0x00007300ff3877ac */ /* 0x000ee20008000800 */
[C---:B--2---:R-:W-:Y:S01]  /*3e340*/  IMAD.WIDE R6, R13.reuse, 0x4, R2 ;  /* 0x000000040d067825 */ /* 0x044fe200078e0202 */
[----:B------:R-:W-:Y:S01]  /*3e350*/  ISETP.LT.AND P5, PT, R210, UR52, !P0 ;  /* 0x00000034d2007c0c */ /* 0x000fe2000c7a1270 */
[----:B------:R2:W-:Y:S01]  /*3e360*/  @P6 STG.E desc[UR20][R4.64], R21 ;  /* 0x0000001504006986 */ /* 0x0005e2000c101914 */
[----:B------:R-:W3:Y:S01]  /*3e370*/  LDCU UR41, c[0x0][0x398] ;  /* 0x00007300ff2977ac */ /* 0x000ee20008000800 */
[----:B-1----:R-:W-:Y:S01]  /*3e380*/  IMAD.WIDE R8, R13, 0x4, R196 ;  /* 0x000000040d087825 */ /* 0x002fe200078e02c4 */
[----:B------:R-:W-:Y:S01]  /*3e390*/  ISETP.LT.AND P6, PT, R209, UR54, !P0 ;  /* 0x00000036d1007c0c */ /* 0x000fe2000c7c1270 */
[----:B-----5:R1:W-:Y:S01]  /*3e3a0*/  @P4 STG.E desc[UR20][R6.64], R202 ;  /* 0x000000ca06004986 */ /* 0x0203e2000c101914 */
[C---:B------:R-:W-:Y:S01]  /*3e3b0*/  IADD3 R15, PT, PT, R13.reuse, UR32, RZ ;  /* 0x000000200d0f7c10 */ /* 0x040fe2000fffe0ff */
[----:B------:R-:W5:Y:S01]  /*3e3c0*/  LDCU UR59, c[0x0][0x398] ;  /* 0x00007300ff3b77ac */ /* 0x000f620008000800 */
[----:B----4-:R-:W-:Y:S01]  /*3e3d0*/  IMAD.WIDE R10, R13, 0x4, R198 ;  /* 0x000000040d0a7825 */ /* 0x010fe200078e02c6 */
[----:B------:R4:W-:Y:S01]  /*3e3e0*/  @P1 STG.E desc[UR20][R8.64], R150 ;  /* 0x0000009608001986 */ /* 0x0009e2000c101914 */
[----:B------:R-:W-:Y:S01]  /*3e3f0*/  ISETP.LT.AND P4, PT, R207, UR55, !P0 ;  /* 0x00000037cf007c0c */ /* 0x000fe2000c781270 */
[----:B------:R-:W3:Y:S01]  /*3e400*/  LDCU UR52, c[0x0][0x39c] ;  /* 0x00007380ff3477ac */ /* 0x000ee20008000800 */
[----:B------:R-:W-:Y:S01]  /*3e410*/  ISETP.GE.AND P1, PT, R0, UR74, PT ;  /* 0x0000004a00007c0c */ /* 0x000fe2000bf26270 */
[----:B--2---:R-:W-:Y:S01]  /*3e420*/  IMAD.WIDE R4, R13, 0x4, R200 ;  /* 0x000000040d047825 */ /* 0x004fe200078e02c8 */
[----:B------:R-:W-:Y:S01]  /*3e430*/  ISETP.LT.AND P0, PT, R206, UR26, !P0 ;  /* 0x0000001ace007c0c */ /* 0x000fe2000c701270 */
[----:B------:R2:W-:Y:S01]  /*3e440*/  @P2 STG.E desc[UR20][R10.64], R86 ;  /* 0x000000560a002986 */ /* 0x0005e2000c101914 */
[----:B------:R-:W-:Y:S01]  /*3e450*/  ISETP.LT.AND P2, PT, R210, UR18, !P1 ;  /* 0x00000012d2007c0c */ /* 0x000fe2000cf41270 */
[C---:B-1----:R-:W-:Y:S01]  /*3e460*/  IMAD.WIDE R6, R15.reuse, 0x4, R2 ;  /* 0x000000040f067825 */ /* 0x042fe200078e0202 */
[----:B------:R-:W-:Y:S01]  /*3e470*/  IADD3 R13, PT, PT, R15, UR32, RZ ;  /* 0x000000200f0d7c10 */ /* 0x000fe2000fffe0ff */
[----:B------:R1:W-:Y:S01]  /*3e480*/  @P3 STG.E desc[UR20][R4.64], R22 ;  /* 0x0000001604003986 */ /* 0x0003e2000c101914 */
[----:B------:R-:W-:Y:S01]  /*3e490*/  ISETP.LT.AND P3, PT, R209, UR34, !P1 ;  /* 0x00000022d1007c0c */ /* 0x000fe2000cf61270 */
[----:B----4-:R-:W-:Y:S01]  /*3e4a0*/  IMAD.WIDE R8, R15, 0x4, R196 ;  /* 0x000000040f087825 */ /* 0x010fe200078e02c4 */
[----:B------:R-:W4:Y:S03]  /*3e4b0*/  LDCU UR11, c[0x0][0x39c] ;  /* 0x00007380ff0b77ac */ /* 0x000f260008000800 */
[----:B------:R-:W-:Y:S01]  /*3e4c0*/  VIADD R0, R213, 0x15 ;  /* 0x00000015d5007836 */ /* 0x000fe20000000000 */
[----:B------:R3:W-:Y:S01]  /*3e4d0*/  @P5 STG.E desc[UR20][R6.64], R203 ;  /* 0x000000cb06005986 */ /* 0x0007e2000c101914 */
[----:B--2---:R-:W-:Y:S01]  /*3e4e0*/  IMAD.WIDE R10, R15, 0x4, R198 ;  /* 0x000000040f0a7825 */ /* 0x004fe200078e02c6 */
[----:B------:R-:W-:Y:S01]  /*3e4f0*/  ISETP.LT.AND P5, PT, R207, UR50, !P1 ;  /* 0x00000032cf007c0c */ /* 0x000fe2000cfa1270 */
[----:B------:R-:W2:Y:S01]  /*3e500*/  LDCU UR76, c[0x0][0x398] ;  /* 0x00007300ff4c77ac */ /* 0x000ea20008000800 */
[----:B------:R4:W-:Y:S01]  /*3e510*/  @P6 STG.E desc[UR20][R8.64], R151 ;  /* 0x0000009708006986 */ /* 0x0009e2000c101914 */
[----:B-1----:R-:W-:Y:S01]  /*3e520*/  IMAD.WIDE R4, R15, 0x4, R200 ;  /* 0x000000040f047825 */ /* 0x002fe200078e02c8 */
[----:B------:R-:W-:Y:S01]  /*3e530*/  ISETP.LT.AND P1, PT, R206, UR42, !P1 ;  /* 0x0000002ace007c0c */ /* 0x000fe2000cf21270 */
[----:B------:R-:W1:Y:S01]  /*3e540*/  LDCU UR43, c[0x0][0x398] ;  /* 0x00007300ff2b77ac */ /* 0x000e620008000800 */
[----:B------:R-:W-:Y:S01]  /*3e550*/  ISETP.GE.AND P6, PT, R0, UR72, PT ;  /* 0x0000004800007c0c */ /* 0x000fe2000bfc6270 */
[----:B------:R2:W-:Y:S01]  /*3e560*/  @P4 STG.E desc[UR20][R10.64], R87 ;  /* 0x000000570a004986 */ /* 0x0005e2000c101914 */
[----:B------:R-:W-:Y:S01]  /*3e570*/  VIADD R0, R213, 0x16 ;  /* 0x00000016d5007836 */ /* 0x000fe20000000000 */
[----:B------:R-:W1:Y:S01]  /*3e580*/  LDCU UR57, c[0x0][0x398] ;  /* 0x00007300ff3977ac */ /* 0x000e620008000800 */
[C---:B---3--:R-:W-:Y:S01]  /*3e590*/  IMAD.WIDE R6, R13.reuse, 0x4, R2 ;  /* 0x000000040d067825 */ /* 0x048fe200078e0202 */
[----:B------:R-:W-:Y:S01]  /*3e5a0*/  ISETP.LT.AND P4, PT, R210, UR33, !P6 ;  /* 0x00000021d2007c0c */ /* 0x000fe2000f781270 */
[----:B------:R3:W-:Y:S01]  /*3e5b0*/  @P0 STG.E desc[UR20][R4.64], R23 ;  /* 0x0000001704000986 */ /* 0x0007e2000c101914 */
[----:B------:R-:W1:Y:S01]  /*3e5c0*/  LDCU UR39, c[0x0][0x398] ;  /* 0x00007300ff2777ac */ /* 0x000e620008000800 */
[----:B----4-:R-:W-:Y:S01]  /*3e5d0*/  IMAD.WIDE R8, R13, 0x4, R196 ;  /* 0x000000040d087825 */ /* 0x010fe200078e02c4 */
[----:B------:R-:W-:Y:S01]  /*3e5e0*/  ISETP.LT.AND P0, PT, R209, UR75, !P6 ;  /* 0x0000004bd1007c0c */ /* 0x000fe2000f701270 */
[----:B------:R4:W-:Y:S01]  /*3e5f0*/  @P2 STG.E desc[UR20][R6.64], R204 ;  /* 0x000000cc06002986 */ /* 0x0009e2000c101914 */
[C---:B------:R-:W-:Y:S01]  /*3e600*/  IADD3 R15, PT, PT, R13.reuse, UR32, RZ ;  /* 0x000000200d0f7c10 */ /* 0x040fe2000fffe0ff */
[----:B------:R-:W1:Y:S01]  /*3e610*/  LDCU UR4, c[0x0][0x398] ;  /* 0x00007300ff0477ac */ /* 0x000e620008000800 */
[----:B--2---:R-:W-:Y:S01]  /*3e620*/  IMAD.WIDE R10, R13, 0x4, R198 ;  /* 0x000000040d0a7825 */ /* 0x004fe200078e02c6 */
[----:B------:R2:W-:Y:S01]  /*3e630*/  @P3 STG.E desc[UR20][R8.64], R152 ;  /* 0x0000009808003986 */ /* 0x0005e2000c101914 */
[----:B------:R-:W-:Y:S01]  /*3e640*/  ISETP.LT.AND P2, PT, R207, UR24, !P6 ;  /* 0x00000018cf007c0c */ /* 0x000fe2000f741270 */
[----:B------:R-:W1:Y:S01]  /*3e650*/  LDCU UR54, c[0x0][0x398] ;  /* 0x00007300ff3677ac */ /* 0x000e620008000800 */
[----:B------:R-:W-:Y:S01]  /*3e660*/  ISETP.GE.AND P3, PT, R0, UR70, PT ;  /* 0x0000004600007c0c */ /* 0x000fe2000bf66270 */
[----:B---3--:R-:W-:Y:S01]  /*3e670*/  IMAD.WIDE R4, R13, 0x4, R200 ;  /* 0x000000040d047825 */ /* 0x008fe200078e02c8 */
[----:B------:R-:W-:Y:S01]  /*3e680*/  ISETP.LT.AND P6, PT, R206, UR53, !P6 ;  /* 0x00000035ce007c0c */ /* 0x000fe2000f7c1270 */
[----:B------:R3:W-:Y:S01]  /*3e690*/  @P5 STG.E desc[UR20][R10.64], R88 ;  /* 0x000000580a005986 */ /* 0x0007e2000c101914 */
[----:B------:R-:W-:Y:S01]  /*3e6a0*/  ISETP.LT.AND P5, PT, R210, UR37, !P3 ;  /* 0x00000025d2007c0c */ /* 0x000fe2000dfa1270 */
[C---:B----4-:R-:W-:Y:S01]  /*3e6b0*/  IMAD.WIDE R6, R15.reuse, 0x4, R2 ;  /* 0x000000040f067825 */ /* 0x050fe200078e0202 */
[----:B------:R-:W-:Y:S01]  /*3e6c0*/  IADD3 R13, PT, PT, R15, UR32, RZ ;  /* 0x000000200f0d7c10 */ /* 0x000fe2000fffe0ff */
[----:B------:R4:W-:Y:S01]  /*3e6d0*/  @P1 STG.E desc[UR20][R4.64], R24 ;  /* 0x0000001804001986 */ /* 0x0009e2000c101914 */
[----:B------:R-:W-:Y:S01]  /*3e6e0*/  ISETP.LT.AND P1, PT, R209, UR73, !P3 ;  /* 0x00000049d1007c0c */ /* 0x000fe2000df21270 */
[----:B--2---:R-:W-:Y:S01]  /*3e6f0*/  IMAD.WIDE R8, R15, 0x4, R196 ;  /* 0x000000040f087825 */ /* 0x004fe200078e02c4 */
[----:B------:R-:W2:Y:S03]  /*3e700*/  LDCU UR55, c[0x0][0x398] ;  /* 0x00007300ff3777ac */ /* 0x000ea60008000800 */
[----:B------:R-:W-:Y:S01]  /*3e710*/  VIADD R0, R213, 0x17 ;  /* 0x00000017d5007836 */ /* 0x000fe20000000000 */
[----:B------:R1:W-:Y:S01]  /*3e720*/  @P4 STG.E desc[UR20][R6.64], R252 ;  /* 0x000000fc06004986 */ /* 0x0003e2000c101914 */
[----:B---3--:R-:W-:Y:S01]  /*3e730*/  IMAD.WIDE R10, R15, 0x4, R198 ;  /* 0x000000040f0a7825 */ /* 0x008fe200078e02c6 */
[----:B------:R-:W-:Y:S01]  /*3e740*/  ISETP.LT.AND P4, PT, R207, UR40, !P3 ;  /* 0x00000028cf007c0c */ /* 0x000fe2000df81270 */
[----:B------:R-:W3:Y:S01]  /*3e750*/  LDCU UR26, c[0x0][0x398] ;  /* 0x00007300ff1a77ac */ /* 0x000ee20008000800 */
[----:B------:R2:W-:Y:S01]  /*3e760*/  @P0 STG.E desc[UR20][R8.64], R153 ;  /* 0x0000009908000986 */ /* 0x0005e2000c101914 */
[----:B----4-:R-:W-:Y:S01]  /*3e770*/  IMAD.WIDE R4, R15, 0x4, R200 ;  /* 0x000000040f047825 */ /* 0x010fe200078e02c8 */
[----:B------:R-:W-:Y:S01]  /*3e780*/  ISETP.LT.AND P3, PT, R206, UR48, !P3 ;  /* 0x00000030ce007c0c */ /* 0x000fe2000df61270 */
[----:B------:R-:W4:Y:S01]  /*3e790*/  LDCU UR18, c[0x0][0x39c] ;  /* 0x00007380ff1277ac */ /* 0x000f220008000800 */
[----:B------:R-:W-:Y:S01]  /*3e7a0*/  ISETP.GE.AND P0, PT, R0, UR68, PT ;  /* 0x0000004400007c0c */ /* 0x000fe2000bf06270 */
[----:B------:R3:W-:Y:S01]  /*3e7b0*/  @P2 STG.E desc[UR20][R10.64], R89 ;  /* 0x000000590a002986 */ /* 0x0007e2000c101914 */
[----:B------:R-:W-:Y:S01]  /*3e7c0*/  VIADD R0, R213, 0x18 ;  /* 0x00000018d5007836 */ /* 0x000fe20000000000 */
[----:B------:R-:W4:Y:S01]  /*3e7d0*/  LDCU UR74, c[0x0][0x398] ;  /* 0x00007300ff4a77ac */ /* 0x000f220008000800 */
[C---:B-1----:R-:W-:Y:S01]  /*3e7e0*/  IMAD.WIDE R6, R13.reuse, 0x4, R2 ;  /* 0x000000040d067825 */ /* 0x042fe200078e0202 */
[----:B------:R-:W-:Y:S01]  /*3e7f0*/  ISETP.LT.AND P2, PT, R210, UR51, !P0 ;  /* 0x00000033d2007c0c */ /* 0x000fe2000c741270 */
[----:B------:R1:W-:Y:S01]  /*3e800*/  @P6 STG.E desc[UR20][R4.64], R25 ;  /* 0x0000001904006986 */ /* 0x0003e2000c101914 */
[----:B------:R-:W4:Y:S01]  /*3e810*/  LDCU UR34, c[0x0][0x398] ;  /* 0x00007300ff2277ac */ /* 0x000f220008000800 */
[----:B--2---:R-:W-:Y:S01]  /*3e820*/  IMAD.WIDE R8, R13, 0x4, R196 ;  /* 0x000000040d087825 */ /* 0x004fe200078e02c4 */
[----:B------:R-:W-:Y:S01]  /*3e830*/  ISETP.LT.AND P6, PT, R209, UR71, !P0 ;  /* 0x00000047d1007c0c */ /* 0x000fe2000c7c1270 */
[----:B------:R2:W-:Y:S01]  /*3e840*/  @P5 STG.E desc[UR20][R6.64], R251 ;  /* 0x000000fb06005986 */ /* 0x0005e2000c101914 */
[C---:B------:R-:W-:Y:S01]  /*3e850*/  IADD3 R15, PT, PT, R13.reuse, UR32, RZ ;  /* 0x000000200d0f7c10 */ /* 0x040fe2000fffe0ff */
[----:B------:R-:W4:Y:S01]  /*3e860*/  LDCU UR50, c[0x0][0x398] ;  /* 0x00007300ff3277ac */ /* 0x000f220008000800 */
[----:B---3--:R-:W-:Y:S01]  /*3e870*/  IMAD.WIDE R10, R13, 0x4, R198 ;  /* 0x000000040d0a7825 */ /* 0x008fe200078e02c6 */
[----:B------:R3:W-:Y:S01]  /*3e880*/  @P1 STG.E desc[UR20][R8.64], R154 ;  /* 0x0000009a08001986 */ /* 0x0007e2000c101914 */
[----:B------:R-:W-:Y:S01]  /*3e890*/  ISETP.LT.AND P5, PT, R207, UR30, !P0 ;  /* 0x0000001ecf007c0c */ /* 0x000fe2000c7a1270 */
[----:B------:R-:W4:Y:S01]  /*3e8a0*/  LDCU UR42, c[0x0][0x398] ;  /* 0x00007300ff2a77ac */ /* 0x000f220008000800 */
[----:B------:R-:W-:Y:S01]  /*3e8b0*/  ISETP.GE.AND P1, PT, R0, UR66, PT ;  /* 0x0000004200007c0c */ /* 0x000fe2000bf26270 */
[----:B-1----:R-:W-:Y:S01]  /*3e8c0*/  IMAD.WIDE R4, R13, 0x4, R200 ;  /* 0x000000040d047825 */ /* 0x002fe200078e02c8 */
[----:B------:R-:W-:Y:S01]  /*3e8d0*/  ISETP.LT.AND P0, PT, R206, UR8, !P0 ;  /* 0x00000008ce007c0c */ /* 0x000fe2000c701270 */
[----:B------:R1:W-:Y:S01]  /*3e8e0*/  @P4 STG.E desc[UR20][R10.64], R90 ;  /* 0x0000005a0a004986 */ /* 0x0003e2000c101914 */
[----:B------:R-:W-:Y:S01]  /*3e8f0*/  ISETP.LT.AND P4, PT, R210, UR46, !P1 ;  /* 0x0000002ed2007c0c */ /* 0x000fe2000cf81270 */
[C---:B--2---:R-:W-:Y:S01]  /*3e900*/  IMAD.WIDE R6, R15.reuse, 0x4, R2 ;  /* 0x000000040f067825 */ /* 0x044fe200078e0202 */
[----:B------:R-:W-:Y:S01]  /*3e910*/  IADD3 R13, PT, PT, R15, UR32, RZ ;  /* 0x000000200f0d7c10 */ /* 0x000fe2000fffe0ff */
[----:B------:R2:W-:Y:S01]  /*3e920*/  @P3 STG.E desc[UR20][R4.64], R26 ;  /* 0x0000001a04003986 */ /* 0x0005e2000c101914 */
[----:B------:R-:W-:Y:S01]  /*3e930*/  ISETP.LT.AND P3, PT, R209, UR69, !P1 ;  /* 0x00000045d1007c0c */ /* 0x000fe2000cf61270 */
[----:B---3--:R-:W-:Y:S01]  /*3e940*/  IMAD.WIDE R8, R15, 0x4, R196 ;  /* 0x000000040f087825 */ /* 0x008fe200078e02c4 */
[----:B------:R-:W3:Y:S03]  /*3e950*/  LDCU UR72, c[0x0][0x398] ;  /* 0x00007300ff4877ac */ /* 0x000ee60008000800 */
[----:B------:R-:W-:Y:S01]  /*3e960*/  VIADD R0, R213, 0x19 ;  /* 0x00000019d5007836 */ /* 0x000fe20000000000 */
[----:B------:R4:W-:Y:S01]  /*3e970*/  @P2 STG.E desc[UR20][R6.64], R250 ;  /* 0x000000fa06002986 */ /* 0x0009e2000c101914 */
[----:B-1----:R-:W-:Y:S01]  /*3e980*/  IMAD.WIDE R10, R15, 0x4, R198 ;  /* 0x000000040f0a7825 */ /* 0x002fe200078e02c6 */
[----:B------:R-:W-:Y:S01]  /*3e990*/  ISETP.LT.AND P2, PT, R207, UR49, !P1 ;  /* 0x00000031cf007c0c */ /* 0x000fe2000cf41270 */
[----:B------:R-:W1:Y:S01]  /*3e9a0*/  LDCU UR33, c[0x0][0x39c] ;  /* 0x00007380ff2177ac */ /* 0x000e620008000800 */
[----:B------:R3:W-:Y:S01]  /*3e9b0*/  @P6 STG.E desc[UR20][R8.64], R155 ;  /* 0x0000009b08006986 */ /* 0x0007e2000c101914 */
[----:B------:R-:W-:Y:S01]  /*3e9c0*/  ISETP.LT.AND P1, PT, R206, UR36, !P1 ;  /* 0x00000024ce007c0c */ /* 0x000fe2000cf21270 */
[----:B--2---:R-:W-:Y:S01]  /*3e9d0*/  IMAD.WIDE R4, R15, 0x4, R200 ;  /* 0x000000040f047825 */ /* 0x004fe200078e02c8 */
[----:B------:R-:W-:Y:S01]  /*3e9e0*/  ISETP.GE.AND P6, PT, R0, UR64, PT ;  /* 0x0000004000007c0c */ /* 0x000fe2000bfc6270 */
[----:B------:R2:W-:Y:S01]  /*3e9f0*/  @P5 STG.E desc[UR20][R10.64], R91 ;  /* 0x0000005b0a005986 */ /* 0x0005e2000c101914 */
[----:B------:R-:W1:Y:S01]  /*3ea00*/  LDCU UR75, c[0x0][0x398] ;  /* 0x00007300ff4b77ac */ /* 0x000e620008000800 */
[----:B------:R-:W-:-:S02]  /*3ea10*/  VIADD R0, R213, 0x1a ;  /* 0x0000001ad5007836 */ /* 0x000fc40000000000 */
[C---:B----4-:R-:W-:Y:S01]  /*3ea20*/  IMAD.WIDE R6, R13.reuse, 0x4, R2 ;  /* 0x000000040d067825 */ /* 0x050fe200078e0202 */
[----:B------:R-:W-:Y:S01]  /*3ea30*/  ISETP.LT.AND P5, PT, R210, UR38, !P6 ;  /* 0x00000026d2007c0c */ /* 0x000fe2000f7a1270 */
[----:B------:R-:W4:Y:S02]  /*3ea40*/  LDCU UR24, c[0x0][0x398] ;  /* 0x00007300ff1877ac */ /* 0x000f240008000800 */
[----:B---3--:R-:W-:Y:S01]  /*3ea50*/  IMAD.WIDE R8, R13, 0x4, R196 ;  /* 0x000000040d087825 */ /* 0x008fe200078e02c4 */
[----:B------:R3:W-:Y:S01]  /*3ea60*/  @P0 STG.E desc[UR20][R4.64], R27 ;  /* 0x0000001b04000986 */ /* 0x0007e2000c101914 */
[----:B------:R-:W-:Y:S01]  /*3ea70*/  ISETP.LT.AND P0, PT, R209, UR67, !P6 ;  /* 0x00000043d1007c0c */ /* 0x000fe2000f701270 */
[----:B------:R-:W1:Y:S01]  /*3ea80*/  LDCU UR53, c[0x0][0x398] ;  /* 0x00007300ff3577ac */ /* 0x000e620008000800 */
[C---:B--2---:R-:W-:Y:S01]  /*3ea90*/  IMAD.WIDE R10, R13.reuse, 0x4, R198 ;  /* 0x000000040d0a7825 */ /* 0x044fe200078e02c6 */
[----:B------:R2:W-:Y:S01]  /*3eaa0*/  @P4 STG.E desc[UR20][R6.64], R249 ;  /* 0x000000f906004986 */ /* 0x0005e2000c101914 */
[C---:B------:R-:W-:Y:S01]  /*3eab0*/  IADD3 R15, PT, PT, R13.reuse, UR32, RZ ;  /* 0x000000200d0f7c10 */ /* 0x040fe2000fffe0ff */
[----:B------:R-:W1:Y:S02]  /*3eac0*/  LDCU UR70, c[0x0][0x398] ;  /* 0x00007300ff4677ac */ /* 0x000e640008000800 */
[----:B------:R4:W-:Y:S01]  /*3ead0*/  @P3 STG.E desc[UR20][R8.64], R156 ;  /* 0x0000009c08003986 */ /* 0x0009e2000c101914 */
[----:B------:R-:W-:Y:S01]  /*3eae0*/  ISETP.GE.AND P3, PT, R0, UR62, PT ;  /* 0x0000003e00007c0c */ /* 0x000fe2000bf66270 */
[----:B------:R-:W1:Y:S01]  /*3eaf0*/  LDCU UR37, c[0x0][0x39c] ;  /* 0x00007380ff2577ac */ /* 0x000e620008000800 */
[----:B---3--:R-:W-:Y:S01]  /*3eb00*/  IMAD.WIDE R4, R13, 0x4, R200 ;  /* 0x000000040d047825 */ /* 0x008fe200078e02c8 */
[----:B------:R-:W-:Y:S01]  /*3eb10*/  ISETP.LT.AND P4, PT, R207, UR44, !P6 ;  /* 0x0000002ccf007c0c */ /* 0x000fe2000f781270 */
[----:B------:R3:W-:Y:S01]  /*3eb20*/  @P2 STG.E desc[UR20][R10.64], R92 ;  /* 0x0000005c0a002986 */ /* 0x0007e2000c101914 */
[----:B------:R-:W-:Y:S01]  /*3eb30*/  ISETP.LT.AND P6, PT, R206, UR12, !P6 ;  /* 0x0000000cce007c0c */ /* 0x000fe2000f7c1270 */
[----:B--2---:R-:W-:Y:S01]  /*3eb40*/  IMAD.WIDE R6, R15, 0x4, R2 ;  /* 0x000000040f067825 */ /* 0x004fe200078e0202 */
[----:B------:R-:W-:Y:S01]  /*3eb50*/  ISETP.LT.AND P2, PT, R210, UR6, !P3 ;  /* 0x00000006d2007c0c */ /* 0x000fe2000df41270 */
[----:B------:R2:W-:Y:S01]  /*3eb60*/  @P1 STG.E desc[UR20][R4.64], R28 ;  /* 0x0000001c04001986 */ /* 0x0005e2000c101914 */
[----:B------:R-:W-:Y:S01]  /*3eb70*/  ISETP.LT.AND P1, PT, R209, UR65, !P3 ;  /* 0x00000041d1007c0c */ /* 0x000fe2000df21270 */
[C---:B----4-:R-:W-:Y:S01]  /*3eb80*/  IMAD.WIDE R8, R15.reuse, 0x4, R196 ;  /* 0x000000040f087825 */ /* 0x050fe200078e02c4 */
[----:B------:R-:W-:Y:S01]  /*3eb90*/  IADD3 R13, PT, PT, R15, UR32, RZ ;  /* 0x000000200f0d7c10 */ /* 0x000fe2000fffe0ff */
[----:B------:R4:W-:Y:S01]  /*3eba0*/  @P5 STG.E desc[UR20][R6.64], R248 ;  /* 0x000000f806005986 */ /* 0x0009e2000c101914 */
[----:B------:R-:W1:Y:S01]  /*3ebb0*/  LDCU UR73, c[0x0][0x398] ;  /* 0x00007300ff4977ac */ /* 0x000e620008000800 */
[----:B------:R-:W-:Y:S01]  /*3ebc0*/  VIADD R0, R213, 0x1b ;  /* 0x0000001bd5007836 */ /* 0x000fe20000000000 */
[----:B------:R-:W-:Y:S01]  /*3ebd0*/  ISETP.LT.AND P5, PT, R207, UR35, !P3 ;  /* 0x00000023cf007c0c */ /* 0x000fe2000dfa1270 */
[C---:B---3--:R-:W-:Y:S01]  /*3ebe0*/  IMAD.WIDE R10, R15.reuse, 0x4, R198 ;  /* 0x000000040f0a7825 */ /* 0x048fe200078e02c6 */
[----:B------:R-:W-:Y:S01]  /*3ebf0*/  ISETP.LT.AND P3, PT, R206, UR47, !P3 ;  /* 0x0000002fce007c0c */ /* 0x000fe2000df61270 */
[----:B------:R3:W-:Y:S01]  /*3ec00*/  @P0 STG.E desc[UR20][R8.64], R157 ;  /* 0x0000009d08000986 */ /* 0x0007e2000c101914 */
[----:B------:R-:W-:Y:S01]  /*3ec10*/  ISETP.GE.AND P0, PT, R0, UR60, PT ;  /* 0x0000003c00007c0c */ /* 0x000fe2000bf06270 */
[----:B--2---:R-:W-:Y:S01]  /*3ec20*/  IMAD.WIDE R4, R15, 0x4, R200 ;  /* 0x000000040f047825 */ /* 0x004fe200078e02c8 */
[----:B------:R-:W2:Y:S03]  /*3ec30*/  LDCU UR40, c[0x0][0x398] ;  /* 0x00007300ff2877ac */ /* 0x000ea60008000800 */
[----:B----4-:R-:W-:Y:S01]  /*3ec40*/  IMAD.WIDE R6, R13, 0x4, R2 ;  /* 0x000000040d067825 */ /* 0x010fe200078e0202 */
[----:B------:R4:W-:Y:S01]  /*3ec50*/  @P4 STG.E desc[UR20][R10.64], R93 ;  /* 0x0000005d0a004986 */ /* 0x0009e2000c101914 */
[----:B------:R-:W-:Y:S01]  /*3ec60*/  ISETP.LT.AND P4, PT, R210, UR16, !P0 ;  /* 0x00000010d2007c0c */ /* 0x000fe2000c781270 */
[----:B------:R-:W1:Y:S01]  /*3ec70*/  LDCU UR48, c[0x0][0x398] ;  /* 0x00007300ff3077ac */ /* 0x000e620008000800 */
[----:B------:R-:W-:-:S02]  /*3ec80*/  VIADD R0, R213, 0x1c ;  /* 0x0000001cd5007836 */ /* 0x000fc40000000000 */
[----:B---3--:R-:W-:Y:S01]  /*3ec90*/  IMAD.WIDE R8, R13, 0x4, R196 ;  /* 0x000000040d087825 */ /* 0x008fe200078e02c4 */
[----:B------:R3:W-:Y:S01]  /*3eca0*/  @P6 STG.E desc[UR20][R4.64], R29 ;  /* 0x0000001d04006986 */ /* 0x0007e2000c101914 */
[----:B------:R-:W-:Y:S01]  /*3ecb0*/  ISETP.LT.AND P6, PT, R209, UR63, !P0 ;  /* 0x0000003fd1007c0c */ /* 0x000fe2000c7c1270 */
[----:B------:R-:W1:Y:S02]  /*3ecc0*/  LDCU UR68, c[0x0][0x398] ;  /* 0x00007300ff4477ac */ /* 0x000e640008000800 */
[----:B------:R2:W-:Y:S01]  /*3ecd0*/  @P2 STG.E desc[UR20][R6.64], R247 ;  /* 0x000000f706002986 */ /* 0x0005e2000c101914 */
[C---:B----4-:R-:W-:Y:S01]  /*3ece0*/  IMAD.WIDE R10, R13.reuse, 0x4, R198 ;  /* 0x000000040d0a7825 */ /* 0x050fe200078e02c6 */
[C---:B------:R-:W-:Y:S02]  /*3ecf0*/  IADD3 R15, PT, PT, R13.reuse, UR32, RZ ;  /* 0x000000200d0f7c10 */ /* 0x040fe4000fffe0ff */
[----:B------:R4:W-:Y:S01]  /*3ed00*/  @P1 STG.E desc[UR20][R8.64], R158 ;  /* 0x0000009e08001986 */ /* 0x0009e2000c101914 */
[----:B------:R-:W-:Y:S01]  /*3ed10*/  ISETP.GE.AND P1, PT, R0, UR77, PT ;  /* 0x0000004d00007c0c */ /* 0x000fe2000bf26270 */
[----:B------:R-:W1:Y:S01]  /*3ed20*/  LDCU UR51, c[0x0][0x39c] ;  /* 0x00007380ff3377ac */ /* 0x000e620008000800 */
[----:B---3--:R-:W-:Y:S01]  /*3ed30*/  IMAD.WIDE R4, R13, 0x4, R200 ;  /* 0x000000040d047825 */ /* 0x008fe200078e02c8 */
[----:B------:R-:W-:Y:S01]  /*3ed40*/  ISETP.LT.AND P2, PT, R207, UR28, !P0 ;  /* 0x0000001ccf007c0c */ /* 0x000fe2000c741270 */
[----:B------:R-:W-:Y:S01]  /*3ed50*/  @P5 STG.E desc[UR20][R10.64], R94 ;  /* 0x0000005e0a005986 */ /* 0x000fe2000c101914 */
[----:B------:R-:W-:Y:S01]  /*3ed60*/  ISETP.LT.AND P0, PT, R206, UR15, !P0 ;  /* 0x0000000fce007c0c */ /* 0x000fe2000c701270 */
[----:B--2---:R-:W-:Y:S01]  /*3ed70*/  IMAD.WIDE R6, R15, 0x4, R2 ;  /* 0x000000040f067825 */ /* 0x004fe200078e0202 */
[----:B------:R-:W-:Y:S01]  /*3ed80*/  ISETP.LT.AND P5, PT, R210, UR58, !P1 ;  /* 0x0000003ad2007c0c */ /* 0x000fe2000cfa1270 */
[----:B------:R2:W-:Y:S01]  /*3ed90*/  @P3 STG.E desc[UR20][R4.64], R30 ;  /* 0x0000001e04003986 */ /* 0x0005e2000c101914 */
[----:B------:R-:W-:Y:S01]  /*3eda0*/  ISETP.LT.AND P3, PT, R209, UR45, !P1 ;  /* 0x0000002dd1007c0c */ /* 0x000fe2000cf61270 */
[C---:B------:R-:W-:Y:S01]  /*3edb0*/  IMAD.WIDE R12, R15.reuse, 0x4, R196 ;  /* 0x000000040f0c7825 */ /* 0x040fe200078e02c4 */
[----:B------:R-:W-:Y:S01]  /*3edc0*/  IADD3 R17, PT, PT, R15, UR32, RZ ;  /* 0x000000200f117c10 */ /* 0x000fe2000fffe0ff */
[----:B------:R3:W-:Y:S01]  /*3edd0*/  @P4 STG.E desc[UR20][R6.64], R246 ;  /* 0x000000f606004986 */ /* 0x0007e2000c101914 */
[----:B------:R-:W1:Y:S01]  /*3ede0*/  LDCU UR71, c[0x0][0x398] ;  /* 0x00007300ff4777ac */ /* 0x000e620008000800 */
[----:B------:R-:W-:Y:S01]  /*3edf0*/  VIADD R0, R213, 0x1d ;  /* 0x0000001dd5007836 */ /* 0x000fe20000000000 */
[----:B------:R-:W-:Y:S01]  /*3ee00*/  ISETP.LT.AND P4, PT, R207, UR61, !P1 ;  /* 0x0000003dcf007c0c */ /* 0x000fe2000cf81270 */
[C---:B----4-:R-:W-:Y:S01]  /*3ee10*/  IMAD.WIDE R8, R15.reuse, 0x4, R198 ;  /* 0x000000040f087825 */ /* 0x050fe200078e02c6 */
[----:B------:R4:W-:Y:S01]  /*3ee20*/  @P6 STG.E desc[UR20][R12.64], R159 ;  /* 0x0000009f0c006986 */ /* 0x0009e2000c101914 */
[----:B------:R-:W-:Y:S01]  /*3ee30*/  ISETP.LT.AND P6, PT, R206, UR14, !P1 ;  /* 0x0000000ece007c0c */ /* 0x000fe2000cfc1270 */
[----:B------:R-:W1:Y:S01]  /*3ee40*/  LDCU UR30, c[0x0][0x398] ;  /* 0x00007300ff1e77ac */ /* 0x000e620008000800 */
[----:B--2---:R-:W-:Y:S01]  /*3ee50*/  IMAD.WIDE R4, R15, 0x4, R200 ;  /* 0x000000040f047825 */ /* 0x004fe200078e02c8 */
[----:B------:R-:W-:Y:S01]  /*3ee60*/  ISETP.GE.AND P1, PT, R0, UR22, PT ;  /* 0x0000001600007c0c */ /* 0x000fe2000bf26270 */
[----:B------:R-:W2:Y:S02]  /*3ee70*/  LDCU UR8, c[0x0][0x398] ;  /* 0x00007300ff0877ac */ /* 0x000ea40008000800 */
[C---:B------:R-:W-:Y:S01]  /*3ee80*/  IMAD.WIDE R10, R17.reuse, 0x4, R2 ;  /* 0x00000004110a7825 */ /* 0x040fe200078e0202 */
[----:B------:R1:W-:Y:S01]  /*3ee90*/  @P2 STG.E desc[UR20][R8.64], R95 ;  /* 0x0000005f08002986 */ /* 0x0003e2000c101914 */
[----:B------:R-:W2:Y:S02]  /*3eea0*/  LDCU UR66, c[0x0][0x398] ;  /* 0x00007300ff4277ac */ /* 0x000ea40008000800 */
[----:B---3--:R-:W-:Y:S01]  /*3eeb0*/  IMAD.WIDE R6, R17, 0x4, R196 ;  /* 0x0000000411067825 */ /* 0x008fe200078e02c4 */
[----:B------:R3:W-:Y:S01]  /*3eec0*/  @P0 STG.E desc[UR20][R4.64], R31 ;  /* 0x0000001f04000986 */ /* 0x0007e2000c101914 */
[----:B------:R-:W-:Y:S01]  /*3eed0*/  ISETP.LT.AND P2, PT, R210, UR56, !P1 ;  /* 0x00000038d2007c0c */ /* 0x000fe2000cf41270 */
[----:B------:R-:W2:Y:S02]  /*3eee0*/  LDCU UR46, c[0x0][0x39c] ;  /* 0x00007380ff2e77ac */ /* 0x000ea40008000800 */
[----:B------:R-:W-:Y:S01]  /*3eef0*/  @P5 STG.E desc[UR20][R10.64], R245 ;  /* 0x000000f50a005986 */ /* 0x000fe2000c101914 */
[----:B------:R-:W-:Y:S01]  /*3ef00*/  ISETP.LT.AND P5, PT, R209, UR41, !P1 ;  /* 0x00000029d1007c0c */ /* 0x000fe2000cfa1270 */
[----:B----4-:R-:W-:Y:S01]  /*3ef10*/  IMAD.WIDE R12, R17, 0x4, R198 ;  /* 0x00000004110c7825 */ /* 0x010fe200078e02c6 */
[----:B------:R-:W4:Y:S01]  /*3ef20*/  LDCU UR69, c[0x0][0x398] ;  /* 0x00007300ff4577ac */ /* 0x000f220008000800 */
[----:B------:R2:W-:Y:S01]  /*3ef30*/  @P3 STG.E desc[UR20][R6.64], R160 ;  /* 0x000000a006003986 */ /* 0x0005e2000c101914 */
[----:B-----5:R-:W-:Y:S01]  /*3ef40*/  ISETP.LT.AND P3, PT, R207, UR59, !P1 ;  /* 0x0000003bcf007c0c */ /* 0x020fe2000cf61270 */
[C---:B------:R-:W-:Y:S01]  /*3ef50*/  VIADD R0, R213.reuse, 0x1e ;  /* 0x0000001ed5007836 */ /* 0x040fe20000000000 */
[----:B-1----:R-:W-:Y:S01]  /*3ef60*/  IADD3 R8, PT, PT, R213, 0x1f, RZ ;  /* 0x0000001fd5087810 */ /* 0x002fe20007ffe0ff */
[C---:B---3--:R-:W-:Y:S01]  /*3ef70*/  IMAD.WIDE R4, R17.reuse, 0x4, R200 ;  /* 0x0000000411047825 */ /* 0x048fe200078e02c8 */
[----:B------:R-:W-:Y:S01]  /*3ef80*/  IADD3 R17, PT, PT, R17, UR32, RZ ;  /* 0x0000002011117c10 */ /* 0x000fe2000fffe0ff */
[----:B------:R-:W-:Y:S01]  /*3ef90*/  @P4 STG.E desc[UR20][R12.64], R96 ;  /* 0x000000600c004986 */ /* 0x000fe2000c101914 */
[----:B------:R-:W-:Y:S01]  /*3efa0*/  ISETP.GE.AND P4, PT, R8, UR52, PT ;  /* 0x0000003408007c0c */ /* 0x000fe2000bf86270 */
[----:B------:R-:W1:Y:S01]  /*3efb0*/  LDCU UR49, c[0x0][0x398] ;  /* 0x00007300ff3177ac */ /* 0x000e620008000800 */
[----:B------:R-:W-:Y:S01]  /*3efc0*/  ISETP.GE.AND P0, PT, R0, UR11, PT ;  /* 0x0000000b00007c0c */ /* 0x000fe2000bf06270 */
[C---:B------:R-:W-:Y:S01]  /*3efd0*/  IMAD.WIDE R8, R17.reuse, 0x4, R196 ;  /* 0x0000000411087825 */ /* 0x040fe200078e02c4 */
[----:B------:R-:W3:Y:S03]  /*3efe0*/  LDCU UR36, c[0x0][0x398] ;  /* 0x00007300ff2477ac */ /* 0x000ee60008000800 */
[C---:B--2---:R-:W-:Y:S01]  /*3eff0*/  IMAD.WIDE R6, R17.reuse, 0x4, R2 ;  /* 0x0000000411067825 */ /* 0x044fe200078e0202 */
[----:B------:R2:W-:Y:S01]  /*3f000*/  @P6 STG.E desc[UR20][R4.64], R32 ;  /* 0x0000002004006986 */ /* 0x0005e2000c101914 */
[----:B------:R-:W-:Y:S01]  /*3f010*/  ISETP.LT.AND P1, PT, R206, UR76, !P1 ;  /* 0x0000004cce007c0c */ /* 0x000fe2000cf21270 */
[----:B------:R-:W5:Y:S01]  /*3f020*/  LDCU UR64, c[0x0][0x398] ;  /* 0x00007300ff4077ac */ /* 0x000f620008000800 */
[----:B------:R-:W-:Y:S01]  /*3f030*/  IMAD.WIDE R10, R17, 0x4, R198 ;  /* 0x00000004110a7825 */ /* 0x000fe200078e02c6 */
[----:B------:R1:W-:Y:S01]  /*3f040*/  @P2 STG.E desc[UR20][R6.64], R244 ;  /* 0x000000f406002986 */ /* 0x0003e2000c101914 */
[----:B------:R-:W-:Y:S01]  /*3f050*/  ISETP.LT.AND P2, PT, R210, UR43, !P0 ;  /* 0x0000002bd2007c0c */ /* 0x000fe2000c741270 */
[----:B------:R-:W3:Y:S02]  /*3f060*/  LDCU UR38, c[0x0][0x39c] ;  /* 0x00007380ff2677ac */ /* 0x000ee40008000800 */
[----:B------:R1:W-:Y:S01]  /*3f070*/  @P5 STG.E desc[UR20][R8.64], R161 ;  /* 0x000000a108005986 */ /* 0x0003e2000c101914 */
[----:B------:R-:W-:Y:S01]  /*3f080*/  ISETP.LT.AND P5, PT, R209, UR57, !P0 ;  /* 0x00000039d1007c0c */ /* 0x000fe2000c7a1270 */
[----:B------:R-:W-:Y:S01]  /*3f090*/  VIADD R0, R213, 0x20 ;  /* 0x00000020d5007836 */ /* 0x000fe20000000000 */
[----:B------:R-:W3:Y:S01]  /*3f0a0*/  LDCU UR67, c[0x0][0x398] ;  /* 0x00007300ff4377ac */ /* 0x000ee20008000800 */
[----:B------:R3:W-:Y:S01]  /*3f0b0*/  @P3 STG.E desc[UR20][R10.64], R97 ;  /* 0x000000610a003986 */ /* 0x0007e2000c101914 */
[----:B------:R-:W-:Y:S01]  /*3f0c0*/  ISETP.LT.AND P3, PT, R207, UR39, !P0 ;  /* 0x00000027cf007c0c */ /* 0x000fe2000c761270 */
[C---:B--2---:R-:W-:Y:S01]  /*3f0d0*/  IMAD.WIDE R4, R17.reuse, 0x4, R200 ;  /* 0x0000000411047825 */ /* 0x044fe200078e02c8 */
[----:B------:R-:W-:Y:S01]  /*3f0e0*/  ISETP.GE.AND P6, PT, R0, UR18, PT ;  /* 0x0000001200007c0c */ /* 0x000fe2000bfc6270 */
[----:B------:R-:W2:Y:S02]  /*3f0f0*/  LDCU UR44, c[0x0][0x398] ;  /* 0x00007300ff2c77ac */ /* 0x000ea40008000800 */
[----:B------:R-:W-:Y:S01]  /*3f100*/  VIADD R17, R17, UR32 ;  /* 0x0000002011117c36 */ /* 0x000fe20008000000 */
[----:B------:R2:W-:Y:S01]  /*3f110*/  @P1 STG.E desc[UR20][R4.64], R33 ;  /* 0x0000002104001986 */ /* 0x0005e2000c101914 */
[----:B------:R-:W-:Y:S01]  /*3f120*/  IADD3 R0, PT, PT, R213, 0x21, RZ ;  /* 0x00000021d5007810 */ /* 0x000fe20007ffe0ff */
[----:B------:R-:W4:Y:S01]  /*3f130*/  LDCU UR12, c[0x0][0x398] ;  /* 0x00007300ff0c77ac */ /* 0x000f220008000800 */
[C---:B-1----:R-:W-:Y:S01]  /*3f140*/  IMAD.WIDE R6, R17.reuse, 0x4, R2 ;  /* 0x0000000411067825 */ /* 0x042fe200078e0202 */
[----:B------:R-:W1:Y:S03]  /*3f150*/  LDCU UR62, c[0x0][0x398] ;  /* 0x00007300ff3e77ac */ /* 0x000e660008000800 */
[C---:B------:R-:W-:Y:S01]  /*3f160*/  IMAD.WIDE R8, R17.reuse, 0x4, R196 ;  /* 0x0000000411087825 */ /* 0x040fe200078e02c4 */
[----:B------:R1:W-:Y:S01]  /*3f170*/  @P2 STG.E desc[UR20][R6.64], R243 ;  /* 0x000000f306002986 */ /* 0x0003e2000c101914 */
[----:B------:R-:W4:Y:S02]  /*3f180*/  LDCU UR6, c[0x0][0x39c] ;  /* 0x00007380ff0677ac */ /* 0x000f240008000800 */
[C---:B---3--:R-:W-:Y:S01]  /*3f190*/  IMAD.WIDE R10, R17.reuse, 0x4, R198 ;  /* 0x00000004110a7825 */ /* 0x048fe200078e02c6 */
[----:B------:R-:W-:Y:S01]  /*3f1a0*/  ISETP.LT.AND P1, PT, R206, UR4, !P0 ;  /* 0x00000004ce007c0c */ /* 0x000fe2000c721270 */
[----:B------:R3:W-:Y:S01]  /*3f1b0*/  @P5 STG.E desc[UR20][R8.64], R162 ;  /* 0x000000a208005986 */ /* 0x0007e2000c101914 */
[----:B------:R-:W-:Y:S01]  /*3f1c0*/  ISETP.LT.AND P5, PT, R210, UR54, !P4 ;  /* 0x00000036d2007c0c */ /* 0x000fe2000e7a1270 */
[----:B--2---:R-:W-:Y:S01]  /*3f1d0*/  IMAD.WIDE R4, R17, 0x4, R200 ;  /* 0x0000000411047825 */ /* 0x004fe200078e02c8 */
[----:B------:R-:W-:Y:S01]  /*3f1e0*/  ISETP.LT.AND P2, PT, R207, UR26, !P4 ;  /* 0x0000001acf007c0c */ /* 0x000fe2000e741270 */
[----:B------:R2:W-:Y:S01]  /*3f1f0*/  @P3 STG.E desc[UR20][R10.64], R98 ;  /* 0x000000620a003986 */ /* 0x0005e2000c101914 */
[----:B------:R-:W-:Y:S01]  /*3f200*/  ISETP.LT.AND P3, PT, R209, UR55, !P4 ;  /* 0x00000037d1007c0c */ /* 0x000fe2000e761270 */
[----:B------:R-:W-:Y:S01]  /*3f210*/  VIADD R17, R17, UR32 ;  /* 0x0000002011117c36 */ /* 0x000fe20008000000 */
[----:B------:R-:W-:Y:S01]  /*3f220*/  ISETP.GE.AND P0, PT, R0, UR33, PT ;  /* 0x0000002100007c0c */ /* 0x000fe2000bf06270 */
[----:B------:R-:W4:Y:S02]  /*3f230*/  LDCU UR65, c[0x0][0x398] ;  /* 0x00007300ff4177ac */ /* 0x000f240008000800 */
[----:B-1----:R-:W-:-:S02]  /*3f240*/  IMAD.WIDE R6, R17, 0x4, R2 ;  /* 0x0000000411067825 */ /* 0x002fc400078e0202 */
[----:B------:R1:W-:Y:S01]  /*3f250*/  @P1 STG.E desc[UR20][R4.64], R34 ;  /* 0x0000002204001986 */ /* 0x0003e2000c101914 */
[----:B------:R-:W4:Y:S01]  /*3f260*/  LDCU UR35, c[0x0][0x398] ;  /* 0x00007300ff2377ac */ /* 0x000f220008000800 */
[C---:B---3--:R-:W-:Y:S01]  /*3f270*/  IMAD.WIDE R8, R17.reuse, 0x4, R196 ;  /* 0x0000000411087825 */ /* 0x048fe200078e02c4 */
[----:B------:R-:W-:Y:S01]  /*3f280*/  ISETP.LT.AND P4, PT, R206, UR74, !P4 ;  /* 0x0000004ace007c0c */ /* 0x000fe2000e781270 */
[----:B------:R-:W3:Y:S02]  /*3f290*/  LDCU UR47, c[0x0][0x398] ;  /* 0x00007300ff2f77ac */ /* 0x000ee40008000800 */
[----:B--2---:R-:W-:Y:S01]  /*3f2a0*/  IMAD.WIDE R10, R17, 0x4, R198 ;  /* 0x00000004110a7825 */ /* 0x004fe200078e02c6 */
[----:B------:R2:W-:Y:S01]  /*3f2b0*/  @P5 STG.E desc[UR20][R6.64], R242 ;  /* 0x000000f206005986 */ /* 0x0005e2000c101914 */
[----:B------:R-:W-:Y:S01]  /*3f2c0*/  ISETP.LT.AND P5, PT, R210, UR34, !P6 ;  /* 0x00000022d2007c0c */ /* 0x000fe2000f7a1270 */
[----:B------:R-:W3:Y:S02]  /*3f2d0*/  LDCU UR60, c[0x0][0x398] ;  /* 0x00007300ff3c77ac */ /* 0x000ee40008000800 */
[----:B------:R4:W-:Y:S01]  /*3f2e0*/  @P3 STG.E desc[UR20][R8.64], R163 ;  /* 0x000000a308003986 */ /* 0x0009e2000c101914 */
[----:B------:R-:W-:Y:S01]  /*3f2f0*/  ISETP.LT.AND P3, PT, R209, UR50, !P6 ;  /* 0x00000032d1007c0c */ /* 0x000fe2000f761270 */
[----:B-1----:R-:W-:Y:S01]  /*3f300*/  IMAD.WIDE R4, R17, 0x4, R200 ;  /* 0x0000000411047825 */ /* 0x002fe200078e02c8 */
[----:B------:R-:W-:Y:S01]  /*3f310*/  IADD3 R0, PT, PT, R213, 0x22, RZ ;  /* 0x00000022d5007810 */ /* 0x000fe20007ffe0ff */
[----:B------:R1:W-:Y:S01]  /*3f320*/  @P2 STG.E desc[UR20][R10.64], R99 ;  /* 0x000000630a002986 */ /* 0x0003e2000c101914 */
[----:B------:R-:W-:Y:S01]  /*3f330*/  ISETP.LT.AND P2, PT, R207, UR42, !P6 ;  /* 0x0000002acf007c0c */ /* 0x000fe2000f741270 */
[----:B------:R-:W-:Y:S01]  /*3f340*/  VIADD R17, R17, UR32 ;  /* 0x0000002011117c36 */ /* 0x000fe20008000000 */
[----:B------:R-:W-:Y:S01]  /*3f350*/  ISETP.LT.AND P6, PT, R206, UR72, !P6 ;  /* 0x00000048ce007c0c */ /* 0x000fe2000f7c1270 */
[----:B------:R3:W-:Y:S01]  /*3f360*/  @P4 STG.E desc[UR20][R4.64], R35 ;  /* 0x0000002304004986 */ /* 0x0007e2000c101914 */
[----:B------:R-:W-:Y:S01]  /*3f370*/  ISETP.GE.AND P1, PT, R0, UR37, PT ;  /* 0x0000002500007c0c */ /* 0x000fe2000bf26270 */
[C---:B--2---:R-:W-:Y:S01]  /*3f380*/  IMAD.WIDE R6, R17.reuse, 0x4, R2 ;  /* 0x0000000411067825 */ /* 0x044fe200078e0202 */
[----:B------:R-:W2:Y:S03]  /*3f390*/  LDCU UR16, c[0x0][0x39c] ;  /* 0x00007380ff1077ac */ /* 0x000ea60008000800 */
[C---:B----4-:R-:W-:Y:S01]  /*3f3a0*/  IMAD.WIDE R8, R17.reuse, 0x4, R196 ;  /* 0x0000000411087825 */ /* 0x050fe200078e02c4 */
[----:B------:R4:W-:Y:S01]  /*3f3b0*/  @P5 STG.E desc[UR20][R6.64], R241 ;  /* 0x000000f106005986 */ /* 0x0009e2000c101914 */
[----:B------:R-:W2:Y:S02]  /*3f3c0*/  LDCU UR63, c[0x0][0x398] ;  /* 0x00007300ff3f77ac */ /* 0x000ea40008000800 */
[----:B-1----:R-:W-:Y:S01]  /*3f3d0*/  IMAD.WIDE R10, R17, 0x4, R198 ;  /* 0x00000004110a7825 */ /* 0x002fe200078e02c6 */
[----:B------:R1:W-:Y:S01]  /*3f3e0*/  @P3 STG.E desc[UR20][R8.64], R164 ;  /* 0x000000a408003986 */ /* 0x0003e2000c101914 */
[----:B------:R-:W-:Y:S01]  /*3f3f0*/  ISETP.LT.AND P5, PT, R210, UR75, !P0 ;  /* 0x0000004bd2007c0c */ /* 0x000fe2000c7a1270 */
[----:B------:R-:W2:Y:S01]  /*3f400*/  LDCU UR28, c[0x0][0x398] ;  /* 0x00007300ff1c77ac */ /* 0x000ea20008000800 */
[----:B------:R-:W-:Y:S01]  /*3f410*/  ISETP.LT.AND P3, PT, R209, UR24, !P0 ;  /* 0x00000018d1007c0c */ /* 0x000fe2000c761270 */
[----:B------:R1:W-:Y:S01]  /*3f420*/  @P2 STG.E desc[UR20][R10.64], R100 ;  /* 0x000000640a002986 */ /* 0x0003e2000c101914 */
[----:B------:R-:W-:Y:S01]  /*3f430*/  ISETP.LT.AND P2, PT, R207, UR53, !P0 ;  /* 0x00000035cf007c0c */ /* 0x000fe2000c741270 */
[----:B---3--:R-:W-:Y:S01]  /*3f440*/  IMAD.WIDE R4, R17, 0x4, R200 ;  /* 0x0000000411047825 */ /* 0x008fe200078e02c8 */
[----:B------:R-:W-:Y:S01]  /*3f450*/  IADD3 R0, PT, PT, R213, 0x23, RZ ;  /* 0x00000023d5007810 */ /* 0x000fe20007ffe0ff */
[----:B------:R-:W3:Y:S02]  /*3f460*/  LDCU UR15, c[0x0][0x398] ;  /* 0x00007300ff0f77ac */ /* 0x000ee40008000800 */
[----:B------:R-:W-:Y:S01]  /*3f470*/  VIADD R17, R17, UR32 ;  /* 0x0000002011117c36 */ /* 0x000fe20008000000 */
[----:B------:R2:W-:Y:S01]  /*3f480*/  @P6 STG.E desc[UR20][R4.64], R36 ;  /* 0x0000002404006986 */ /* 0x0005e2000c101914 */
[----:B------:R-:W-:Y:S01]  /*3f490*/  ISETP.LT.AND P6, PT, R206, UR70, !P0 ;  /* 0x00000046ce007c0c */ /* 0x000fe2000c7c1270 */
[----:B------:R-:W3:Y:S01]  /*3f4a0*/  LDCU UR77, c[0x0][0x398] ;  /* 0x00007300ff4d77ac */ /* 0x000ee20008000800 */
[C---:B----4-:R-:W-:Y:S01]  /*3f4b0*/  IMAD.WIDE R6, R17.reuse, 0x4, R2 ;  /* 0x0000000411067825 */ /* 0x050fe200078e0202 */
[----:B------:R-:W4:Y:S03]  /*3f4c0*/  LDCU UR58, c[0x0][0x39c] ;  /* 0x00007380ff3a77ac */ /* 0x000f260008000800 */
[C---:B-1----:R-:W-:Y:S01]  /*3f4d0*/  IMAD.WIDE R8, R17.reuse, 0x4, R196 ;  /* 0x0000000411087825 */ /* 0x042fe200078e02c4 */
[----:B------:R1:W-:Y:S01]  /*3f4e0*/  @P5 STG.E desc[UR20][R6.64], R240 ;  /* 0x000000f006005986 */ /* 0x0003e2000c101914 */
[----:B------:R-:W3:Y:S02]  /*3f4f0*/  LDCU UR45, c[0x0][0x398] ;  /* 0x00007300ff2d77ac */ /* 0x000ee40008000800 */
[----:B------:R-:W-:Y:S01]  /*3f500*/  IMAD.WIDE R10, R17, 0x4, R198 ;  /* 0x00000004110a7825 */ /* 0x000fe200078e02c6 */
[----:B------:R1:W-:Y:S01]  /*3f510*/  @P3 STG.E desc[UR20][R8.64], R165 ;  /* 0x000000a508003986 */ /* 0x0003e2000c101914 */
[----:B------:R-:W-:Y:S01]  /*3f520*/  ISETP.LT.AND P5, PT, R210, UR73, !P1 ;  /* 0x00000049d2007c0c */ /* 0x000fe2000cfa1270 */
[----:B------:R-:W3:Y:S01]  /*3f530*/  LDCU UR61, c[0x0][0x398] ;  /* 0x00007300ff3d77ac */ /* 0x000ee20008000800 */
[----:B------:R-:W-:Y:S01]  /*3f540*/  ISETP.LT.AND P3, PT, R209, UR40, !P1 ;  /* 0x00000028d1007c0c */ /* 0x000fe2000cf61270 */
[----:B------:R3:W-:Y:S01]  /*3f550*/  @P2 STG.E desc[UR20][R10.64], R101 ;  /* 0x000000650a002986 */ /* 0x0007e2000c101914 */
[----:B------:R-:W-:Y:S01]  /*3f560*/  ISETP.LT.AND P2, PT, R207, UR48, !P1 ;  /* 0x00000030cf007c0c */ /* 0x000fe2000cf41270 */
[C---:B--2---:R-:W-:Y:S01]  /*3f570*/  IMAD.WIDE R4, R17.reuse, 0x4, R200 ;  /* 0x0000000411047825 */ /* 0x044fe200078e02c8 */
[----:B------:R-:W-:Y:S01]  /*3f580*/  ISETP.GE.AND P4, PT, R0, UR51, PT ;  /* 0x0000003300007c0c */ /* 0x000fe2000bf86270 */
[----:B------:R-:W2:Y:S02]  /*3f590*/  LDCU UR14, c[0x0][0x398] ;  /* 0x00007300ff0e77ac */ /* 0x000ea40008000800 */
[----:B------:R-:W-:Y:S01]  /*3f5a0*/  VIADD R17, R17, UR32 ;  /* 0x0000002011117c36 */ /* 0x000fe20008000000 */
[----:B------:R2:W-:Y:S01]  /*3f5b0*/  @P6 STG.E desc[UR20][R4.64], R37 ;  /* 0x0000002504006986 */ /* 0x0005e2000c101914 */
[----:B------:R-:W-:Y:S01]  /*3f5c0*/  ISETP.LT.AND P6, PT, R206, UR68, !P1 ;  /* 0x00000044ce007c0c */ /* 0x000fe2000cfc1270 */
[----:B------:R-:W4:Y:S01]  /*3f5d0*/  LDCU UR22, c[0x0][0x398] ;  /* 0x00007300ff1677ac */ /* 0x000f220008000800 */
[----:B-1----:R-:W-:Y:S01]  /*3f5e0*/  IMAD.WIDE R6, R17, 0x4, R2 ;  /* 0x0000000411067825 */ /* 0x002fe200078e0202 */
[----:B------:R-:W-:Y:S01]  /*3f5f0*/  IADD3 R0, PT, PT, R213, 0x24, RZ ;  /* 0x00000024d5007810 */ /* 0x000fe20007ffe0ff */
[----:B------:R-:W1:Y:S02]  /*3f600*/  LDCU UR56, c[0x0][0x39c] ;  /* 0x00007380ff3877ac */ /* 0x000e640008000800 */
[C---:B------:R-:W-:Y:S01]  /*3f610*/  IMAD.WIDE R8, R17.reuse, 0x4, R196 ;  /* 0x0000000411087825 */ /* 0x040fe200078e02c4 */
[----:B------:R1:W-:Y:S01]  /*3f620*/  @P5 STG.E desc[UR20][R6.64], R239 ;  /* 0x000000ef06005986 */ /* 0x0003e2000c101914 */
[----:B------:R-:W4:Y:S02]  /*3f630*/  LDCU UR41, c[0x0][0x398] ;  /* 0x00007300ff2977ac */ /* 0x000f240008000800 */
[----:B---3--:R-:W-:Y:S01]  /*3f640*/  IMAD.WIDE R10, R17, 0x4, R198 ;  /* 0x00000004110a7825 */ /* 0x008fe200078e02c6 */
[----:B------:R3:W-:Y:S01]  /*3f650*/  @P3 STG.E desc[UR20][R8.64], R166 ;  /* 0x000000a608003986 */ /* 0x0007e2000c101914 */
[----:B------:R-:W-:Y:S01]  /*3f660*/  ISETP.LT.AND P5, PT, R210, UR71, !P4 ;  /* 0x00000047d2007c0c */ /* 0x000fe2000e7a1270 */
[----:B------:R-:W4:Y:S01]  /*3f670*/  LDCU UR11, c[0x0][0x398] ;  /* 0x00007300ff0b77ac */ /* 0x000f220008000800 */
        /* <DEDUP_REMOVED lines=13> */
[C---:B---3--:R-:W-:Y:S01]  /*3f750*/  IMAD.WIDE R8, R17.reuse, 0x4, R196 ;  /* 0x0000000411087825 */ /* 0x048fe200078e02c4 */
[----:B------:R3:W-:Y:S01]  /*3f760*/  @P5 STG.E desc[UR20][R6.64], R238 ;  /* 0x000000ee06005986 */ /* 0x0007e2000c101914 */
[----:B------:R-:W1:Y:S02]  /*3f770*/  LDCU UR43, c[0x0][0x398] ;  /* 0x00007300ff2b77ac */ /* 0x000e640008000800 */
[----:B------:R-:W-:Y:S01]  /*3f780*/  IMAD.WIDE R10, R17, 0x4, R198 ;  /* 0x00000004110a7825 */ /* 0x000fe200078e02c6 */
        /* <DEDUP_REMOVED lines=11> */
[----:B-----5:R-:W-:Y:S01]  /*3f840*/  ISETP.LT.AND P6, PT, R206, UR64, !P0 ;  /* 0x00000040ce007c0c */ /* 0x020fe2000c7c1270 */
[----:B------:R-:W5:Y:S01]  /*3f850*/  LDCU UR4, c[0x0][0x398] ;  /* 0x00007300ff0477ac */ /* 0x000f620008000800 */
[----:B---3--:R-:W-:Y:S01]  /*3f860*/  IMAD.WIDE R6, R17, 0x4, R2 ;  /* 0x0000000411067825 */ /* 0x008fe200078e0202 */
[----:B------:R-:W-:Y:S01]  /*3f870*/  IADD3 R0, PT, PT, R213, 0x26, RZ ;  /* 0x00000026d5007810 */ /* 0x000fe20007ffe0ff */
[----:B------:R-:W3:Y:S02]  /*3f880*/  LDCU UR33, c[0x0][0x39c] ;  /* 0x00007380ff2177ac */ /* 0x000ee40008000800 */
        /* <DEDUP_REMOVED lines=36> */
[----:B------:R-:W5:Y:S01]  /*3fad0*/  LDCU UR46, c[0x0][0x398] ;  /* 0x00007300ff2e77ac */ /* 0x000f620008000800 */
        /* <DEDUP_REMOVED lines=9> */
[----:B------:R-:W5:Y:S01]  /*3fb70*/  LDCU UR48, c[0x0][0x398] ;  /* 0x00007300ff3077ac */ /* 0x000f620008000800 */
[----:B------:R-:W-:Y:S01]  /*3fb80*/  ISETP.LT.AND P3, PT, R209, UR28, !P0 ;  /* 0x0000001cd1007c0c */ /* 0x000fe2000c761270 */
[----:B------:R1:W-:Y:S01]  /*3fb90*/  @P2 STG.E desc[UR20][R10.64], R106 ;  /* 0x0000006a0a002986 */ /* 0x0003e2000c101914 */
[----:B------:R-:W-:Y:S01]  /*3fba0*/  ISETP.LT.AND P2, PT, R207, UR15, !P0 ;  /* 0x0000000fcf007c0c */ /* 0x000fe2000c741270 */
[C---:B--2---:R-:W-:Y:S01]  /*3fbb0*/  IMAD.WIDE R4, R17.reuse, 0x4, R200 ;  /* 0x0000000411047825 */ /* 0x044fe200078e02c8 */
[----:B----4-:R-:W-:Y:S01]  /*3fbc0*/  ISETP.GE.AND P1, PT, R0, UR58, PT ;  /* 0x0000003a00007c0c */ /* 0x010fe2000bf26270 */
[----:B------:R-:W2:Y:S02]  /*3fbd0*/  LDCU UR8, c[0x0][0x398] ;  /* 0x00007300ff0877ac */ /* 0x000ea40008000800 */
[----:B------:R-:W-:Y:S01]  /*3fbe0*/  VIADD R17, R17, UR32 ;  /* 0x0000002011117c36 */ /* 0x000fe20008000000 */
[----:B------:R4:W-:Y:S01]  /*3fbf0*/  @P6 STG.E desc[UR20][R4.64], R42 ;  /* 0x0000002a04006986 */ /* 0x0009e2000c101914 */
[----:B------:R-:W-:Y:S01]  /*3fc00*/  ISETP.LT.AND P6, PT, R206, UR77, !P0 ;  /* 0x0000004dce007c0c */ /* 0x000fe2000c7c1270 */
[----:B------:R-:W2:Y:S01]  /*3fc10*/  LDCU UR6, c[0x0][0x398] ;  /* 0x00007300ff0677ac */ /* 0x000ea20008000800 */
[C---:B---3--:R-:W-:Y:S01]  /*3fc20*/  IMAD.WIDE R6, R17.reuse, 0x4, R2 ;  /* 0x0000000411067825 */ /* 0x048fe200078e0202 */
[----:B------:R-:W3:Y:S03]  /*3fc30*/  LDCU UR30, c[0x0][0x39c] ;  /* 0x00007380ff1e77ac */ /* 0x000ee60008000800 */
[C---:B-1----:R-:W-:Y:S01]  /*3fc40*/  IMAD.WIDE R8, R17.reuse, 0x4, R196 ;  /* 0x0000000411087825 */ /* 0x042fe200078e02c4 */
[----:B------:R1:W-:Y:S01]  /*3fc50*/  @P5 STG.E desc[UR20][R6.64], R234 ;  /* 0x000000ea06005986 */ /* 0x0003e2000c101914 */
[----:B------:R-:W2:Y:S02]  /*3fc60*/  LDCU UR36, c[0x0][0x398] ;  /* 0x00007300ff2477ac */ /* 0x000ea40008000800 */
[----:B------:R-:W-:Y:S01]  /*3fc70*/  IMAD.WIDE R10, R17, 0x4, R198 ;  /* 0x00000004110a7825 */ /* 0x000fe200078e02c6 */
[----:B------:R1:W-:Y:S01]  /*3fc80*/  @P3 STG.E desc[UR20][R8.64], R171 ;  /* 0x000000ab08003986 */ /* 0x0003e2000c101914 */
[----:B------:R-:W-:Y:S01]  /*3fc90*/  ISETP.LT.AND P5, PT, R210, UR45, !P1 ;  /* 0x0000002dd2007c0c */ /* 0x000fe2000cfa1270 */
[----:B------:R-:W2:Y:S01]  /*3fca0*/  LDCU UR16, c[0x0][0x398] ;  /* 0x00007300ff1077ac */ /* 0x000ea20008000800 */
[----:B------:R-:W-:Y:S01]  /*3fcb0*/  ISETP.LT.AND P3, PT, R209, UR61, !P1 ;  /* 0x0000003dd1007c0c */ /* 0x000fe2000cf61270 */
[----:B------:R2:W-:Y:S01]  /*3fcc0*/  @P2 STG.E desc[UR20][R10.64], R107 ;  /* 0x0000006b0a002986 */ /* 0x0005e2000c101914 */
[----:B------:R-:W-:Y:S01]  /*3fcd0*/  ISETP.LT.AND P2, PT, R207, UR14, !P1 ;  /* 0x0000000ecf007c0c */ /* 0x000fe2000cf41270 */
[----:B----4-:R-:W-:Y:S01]  /*3fce0*/  IMAD.WIDE R4, R17, 0x4, R200 ;  /* 0x0000000411047825 */ /* 0x010fe200078e02c8 */
[----:B------:R-:W-:Y:S01]  /*3fcf0*/  IADD3 R0, PT, PT, R213, 0x29, RZ ;  /* 0x00000029d5007810 */ /* 0x000fe20007ffe0ff */
[----:B------:R-:W4:Y:S02]  /*3fd00*/  LDCU UR49, c[0x0][0x398] ;  /* 0x00007300ff3177ac */ /* 0x000f240008000800 */
[----:B------:R-:W-:Y:S01]  /*3fd10*/  VIADD R17, R17, UR32 ;  /* 0x0000002011117c36 */ /* 0x000fe20008000000 */
[----:B------:R3:W-:Y:S01]  /*3fd20*/  @P6 STG.E desc[UR20][R4.64], R43 ;  /* 0x0000002b04006986 */ /* 0x0007e2000c101914 */
[----:B------:R-:W-:Y:S01]  /*3fd30*/  ISETP.LT.AND P6, PT, R206, UR22, !P1 ;  /* 0x00000016ce007c0c */ /* 0x000fe2000cfc1270 */
[----:B------:R-:W4:Y:S01]  /*3fd40*/  LDCU UR12, c[0x0][0x398] ;  /* 0x00007300ff0c77ac */ /* 0x000f220008000800 */
[C---:B-1----:R-:W-:Y:S01]  /*3fd50*/  IMAD.WIDE R6, R17.reuse, 0x4, R2 ;  /* 0x0000000411067825 */ /* 0x042fe200078e0202 */
[----:B------:R-:W-:Y:S01]  /*3fd60*/  ISETP.GE.AND P4, PT, R0, UR56, PT ;  /* 0x0000003800007c0c */ /* 0x000fe2000bf86270 */
[----:B------:R-:W1:Y:S02]  /*3fd70*/  LDCU UR53, c[0x0][0x39c] ;  /* 0x00007380ff3577ac */ /* 0x000e640008000800 */
[C---:B------:R-:W-:Y:S01]  /*3fd80*/  IMAD.WIDE R8, R17.reuse, 0x4, R196 ;  /* 0x0000000411087825 */ /* 0x040fe200078e02c4 */
[----:B------:R1:W-:Y:S01]  /*3fd90*/  @P5 STG.E desc[UR20][R6.64], R233 ;  /* 0x000000e906005986 */ /* 0x0003e2000c101914 */
[----:B------:R-:W4:Y:S02]  /*3fda0*/  LDCU UR44, c[0x0][0x398] ;  /* 0x00007300ff2c77ac */ /* 0x000f240008000800 */
[----:B--2---:R-:W-:Y:S01]  /*3fdb0*/  IMAD.WIDE R10, R17, 0x4, R198 ;  /* 0x00000004110a7825 */ /* 0x004fe200078e02c6 */
[----:B------:R2:W-:Y:S01]  /*3fdc0*/  @P3 STG.E desc[UR20][R8.64], R172 ;  /* 0x000000ac08003986 */ /* 0x0005e2000c101914 */
[----:B------:R-:W-:Y:S01]  /*3fdd0*/  ISETP.LT.AND P5, PT, R210, UR41, !P4 ;  /* 0x00000029d2007c0c */ /* 0x000fe2000e7a1270 */
[----:B------:R-:W4:Y:S01]  /*3fde0*/  LDCU UR35, c[0x0][0x398] ;  /* 0x00007300ff2377ac */ /* 0x000f220008000800 */
        /* <DEDUP_REMOVED lines=9> */
[----:B------:R-:W4:Y:S01]  /*3fe80*/  LDCU UR47, c[0x0][0x398] ;  /* 0x00007300ff2f77ac */ /* 0x000f220008000800 */
[C---:B-1----:R-:W-:Y:S01]  /*3fe90*/  IMAD.WIDE R6, R17.reuse, 0x4, R2 ;  /* 0x0000000411067825 */ /* 0x042fe200078e0202 */
[----:B------:R-:W-:Y:S01]  /*3fea0*/  ISETP.GE.AND P0, PT, R0, UR52, PT ;  /* 0x0000003400007c0c */ /* 0x000fe2000bf06270 */
[----:B------:R-:W1:Y:S02]  /*3feb0*/  LDCU UR56, c[0x0][0x39c] ;  /* 0x00007380ff3877ac */ /* 0x000e640008000800 */
[C---:B--2---:R-:W-:Y:S01]  /*3fec0*/  IMAD.WIDE R8, R17.reuse, 0x4, R196 ;  /* 0x0000000411087825 */ /* 0x044fe200078e02c4 */
        /* <DEDUP_REMOVED lines=14> */
[----:B-----5:R-:W-:Y:S01]  /*3ffb0*/  ISETP.LT.AND P6, PT, R206, UR4, !P0 ;  /* 0x00000004ce007c0c */ /* 0x020fe2000c7c1270 */
[----:B------:R-:W5:Y:S01]  /*3ffc0*/  LDCU UR22, c[0x0][0x398] ;  /* 0x00007300ff1677ac */ /* 0x000f620008000800 */
[C---:B--2---:R-:W-:Y:S01]  /*3ffd0*/  IMAD.WIDE R6, R17.reuse, 0x4, R2 ;  /* 0x0000000411067825 */ /* 0x044fe200078e0202 */
[----:B------:R-:W-:Y:S01]  /*3ffe0*/  ISETP.GE.AND P1, PT, R0, UR33, PT ;  /* 0x0000002100007c0c */ /* 0x000fe2000bf26270 */
[----:B------:R-:W2:Y:S02]  /*3fff0*/  LDCU UR41, c[0x0][0x398] ;  /* 0x00007300ff2977ac */ /* 0x000ea40008000800 */
        /* <DEDUP_REMOVED lines=41> */
[----:B------:R2:W-:Y:S03]  /*40290*/  @P5 STG.E desc[UR20][R6.64], R229 ;  /* 0x000000e506005986 */ /* 0x0005e6000c101914 */
        /* <DEDUP_REMOVED lines=13> */
[----:B------:R-:W5:Y:S01]  /*40370*/  LDCU UR38, c[0x0][0x398] ;  /* 0x00007300ff2677ac */ /* 0x000f620008000800 */
[C---:B--2---:R-:W-:Y:S01]  /*40380*/  IMAD.WIDE R6, R17.reuse, 0x4, R2 ;  /* 0x0000000411067825 */ /* 0x044fe200078e0202 */
[----:B------:R-:W-:Y:S01]  /*40390*/  ISETP.GE.AND P1, PT, R0, UR30, PT ;  /* 0x0000001e00007c0c */ /* 0x000fe2000bf26270 */
[----:B------:R-:W2:Y:S02]  /*403a0*/  LDCU UR6, c[0x0][0x39c] ;  /* 0x00007380ff0677ac */ /* 0x000ea40008000800 */
[C---:B-1----:R-:W-:Y:S01]  /*403b0*/  IMAD.WIDE R8, R17.reuse, 0x4, R196 ;  /* 0x0000000411087825 */ /* 0x042fe200078e02c4 */
[----:B------:R1:W-:Y:S03]  /*403c0*/  @P5 STG.E desc[UR20][R6.64], R228 ;  /* 0x000000e406005986 */ /* 0x0003e6000c101914 */
[----:B------:R-:W-:Y:S01]  /*403d0*/  IMAD.WIDE R10, R17, 0x4, R198 ;  /* 0x00000004110a7825 */ /* 0x000fe200078e02c6 */
[----:B------:R1:W-:Y:S01]  /*403e0*/  @P3 STG.E desc[UR20][R8.64], R177 ;  /* 0x000000b108003986 */ /* 0x0003e2000c101914 */
[----:B------:R-:W-:Y:S01]  /*403f0*/  ISETP.LT.AND P5, PT, R210, UR36, !P1 ;  /* 0x00000024d2007c0c */ /* 0x000fe2000cfa1270 */
[----:B------:R-:W2:Y:S01]  /*40400*/  LDCU UR30, c[0x0][0x398] ;  /* 0x00007300ff1e77ac */ /* 0x000ea20008000800 */
[----:B------:R-:W-:Y:S01]  /*40410*/  ISETP.LT.AND P3, PT, R209, UR16, !P1 ;  /* 0x00000010d1007c0c */ /* 0x000fe2000cf61270 */
[----:B------:R2:W-:Y:S01]  /*40420*/  @P2 STG.E desc[UR20][R10.64], R113 ;  /* 0x000000710a002986 */ /* 0x0005e2000c101914 */
[----:B----4-:R-:W-:Y:S01]  /*40430*/  ISETP.LT.AND P2, PT, R207, UR49, !P1 ;  /* 0x00000031cf007c0c */ /* 0x010fe2000cf41270 */
[----:B---3--:R-:W-:Y:S01]  /*40440*/  IMAD.WIDE R4, R17, 0x4, R200 ;  /* 0x0000000411047825 */ /* 0x008fe200078e02c8 */
[----:B------:R-:W-:Y:S01]  /*40450*/  IADD3 R0, PT, PT, R213, 0x2f, RZ ;  /* 0x0000002fd5007810 */ /* 0x000fe20007ffe0ff */
[----:B------:R-:W3:Y:S02]  /*40460*/  LDCU UR16, c[0x0][0x398] ;  /* 0x00007300ff1077ac */ /* 0x000ee40008000800 */
[----:B------:R-:W-:Y:S01]  /*40470*/  VIADD R17, R17, UR32 ;  /* 0x0000002011117c36 */ /* 0x000fe20008000000 */
[----:B------:R4:W-:Y:S01]  /*40480*/  @P6 STG.E desc[UR20][R4.64], R49 ;  /* 0x0000003104006986 */ /* 0x0009e2000c101914 */
[----:B------:R-:W-:Y:S01]  /*40490*/  ISETP.LT.AND P6, PT, R206, UR12, !P1 ;  /* 0x0000000cce007c0c */ /* 0x000fe2000cfc1270 */
[----:B------:R-:W3:Y:S01]  /*404a0*/  LDCU UR12, c[0x0][0x398] ;  /* 0x00007300ff0c77ac */ /* 0x000ee20008000800 */
[C---:B-1----:R-:W-:Y:S01]  /*404b0*/  IMAD.WIDE R6, R17.reuse, 0x4, R2 ;  /* 0x0000000411067825 */ /* 0x042fe200078e0202 */
[----:B------:R-:W-:Y:S01]  /*404c0*/  ISETP.GE.AND P4, PT, R0, UR53, PT ;  /* 0x0000003500007c0c */ /* 0x000fe2000bf86270 */
[----:B------:R-:W1:Y:S02]  /*404d0*/  LDCU UR36, c[0x0][0x398] ;  /* 0x00007300ff2477ac */ /* 0x000e640008000800 */
[C---:B------:R-:W-:Y:S01]  /*404e0*/  IMAD.WIDE R8, R17.reuse, 0x4, R196 ;  /* 0x0000000411087825 */ /* 0x040fe200078e02c4 */
[----:B------:R1:W-:Y:S03]  /*404f0*/  @P5 STG.E desc[UR20][R6.64], R227 ;  /* 0x000000e306005986 */ /* 0x0003e6000c101914 */
[----:B--2---:R-:W-:Y:S01]  /*40500*/  IMAD.WIDE R10, R17, 0x4, R198 ;  /* 0x00000004110a7825 */ /* 0x004fe200078e02c6 */
[----:B------:R2:W-:Y:S01]  /*40510*/  @P3 STG.E desc[UR20][R8.64], R178 ;  /* 0x000000b208003986 */ /* 0x0005e2000c101914 */
[----:B------:R-:W-:-:S02]  /*40520*/  ISETP.LT.AND P5, PT, R210, UR44, !P4 ;  /* 0x0000002cd2007c0c */ /* 0x000fc4000e7a1270 */
        /* <DEDUP_REMOVED lines=8> */
[----:B------:R-:W-:Y:S02]  /*405b0*/  ISETP.LT.AND P6, PT, R206, UR47, !P4 ;  /* 0x0000002fce007c0c */ /* 0x000fe4000e7c1270 */
[----:B-1----:R-:W-:Y:S01]  /*405c0*/  IMAD.WIDE R6, R17, 0x4, R2 ;  /* 0x0000000411067825 */ /* 0x002fe200078e0202 */
[----:B------:R-:W-:-:S03]  /*405d0*/  ISETP.GE.AND P0, PT, R0, UR56, PT ;  /* 0x0000003800007c0c */ /* 0x000fc6000bf06270 */
        /* <DEDUP_REMOVED lines=33> */
[----:B------:R-:W-:-:S02]  /*407f0*/  ISETP.LT.AND P6, PT, R206, UR39, !P1 ;  /* 0x00000027ce007c0c */ /* 0x000fc4000cfc1270 */
[C---:B--2---:R-:W-:Y:S01]  /*40800*/  IMAD.WIDE R6, R17.reuse, 0x4, R2 ;  /* 0x0000000411067825 */ /* 0x044fe200078e0202 */
[----:B------:R-:W-:Y:S01]  /*40810*/  ISETP.GE.AND P4, PT, R0, UR4, PT ;  /* 0x0000000400007c0c */ /* 0x000fe2000bf86270 */
[----:B------:R-:W2:Y:S02]  /*40820*/  LDCU UR4, c[0x0][0x398] ;  /* 0x00007300ff0477ac */ /* 0x000ea40008000800 */
[C---:B-1----:R-:W-:Y:S01]  /*40830*/  IMAD.WIDE R8, R17.reuse, 0x4, R196 ;  /* 0x0000000411087825 */ /* 0x042fe200078e02c4 */
[----:B------:R1:W-:Y:S03]  /*40840*/  @P5 STG.E desc[UR20][R6.64], R224 ;  /* 0x000000e006005986 */ /* 0x0003e6000c101914 */
[----:B------:R-:W-:Y:S01]  /*40850*/  IMAD.WIDE R10, R17, 0x4, R198 ;  /* 0x00000004110a7825 */ /* 0x000fe200078e02c6 */
[----:B------:R1:W-:Y:S01]  /*40860*/  @P3 STG.E desc[UR20][R8.64], R181 ;  /* 0x000000b508003986 */ /* 0x0003e2000c101914 */
[----:B------:R-:W-:-:S02]  /*40870*/  ISETP.LT.AND P5, PT, R210, UR40, !P4 ;  /* 0x00000028d2007c0c */ /* 0x000fc4000e7a1270 */
        /* <DEDUP_REMOVED lines=8> */
[----:B------:R-:W-:Y:S02]  /*40900*/  ISETP.LT.AND P6, PT, R206, UR34, !P4 ;  /* 0x00000022ce007c0c */ /* 0x000fe4000e7c1270 */
[C---:B-1----:R-:W-:Y:S01]  /*40910*/  IMAD.WIDE R6, R17.reuse, 0x4, R2 ;  /* 0x0000000411067825 */ /* 0x042fe200078e0202 */
[----:B------:R-:W-:Y:S01]  /*40920*/  ISETP.GE.AND P0, PT, R0, UR11, PT ;  /* 0x0000000b00007c0c */ /* 0x000fe2000bf06270 */
[----:B------:R-:W1:Y:S02]  /*40930*/  LDCU UR11, c[0x0][0x398] ;  /* 0x00007300ff0b77ac */ /* 0x000e640008000800 */
[C---:B------:R-:W-:Y:S01]  /*40940*/  IMAD.WIDE R8, R17.reuse, 0x4, R196 ;  /* 0x0000000411087825 */ /* 0x040fe200078e02c4 */
[----:B------:R1:W-:Y:S03]  /*40950*/  @P5 STG.E desc[UR20][R6.64], R223 ;  /* 0x000000df06005986 */ /* 0x0003e6000c101914 */
        /* <DEDUP_REMOVED lines=21> */
[----:B------:R-:W5:Y:S01]  /*40ab0*/  LDCU UR16, c[0x0][0x398] ;  /* 0x00007300ff1077ac */ /* 0x000f620008000800 */
        /* <DEDUP_REMOVED lines=28> */
[----:B-1----:R-:W-:Y:S01]  /*40c80*/  IMAD.WIDE R6, R17, 0x4, R2 ;  /* 0x0000000411067825 */ /* 0x002fe200078e0202 */
[----:B------:R-:W-:-:S03]  /*40c90*/  ISETP.GE.AND P0, PT, R0, UR7, PT ;  /* 0x0000000700007c0c */ /* 0x000fc6000bf06270 */
[C---:B------:R-:W-:Y:S01]  /*40ca0*/  IMAD.WIDE R8, R17.reuse, 0x4, R196 ;  /* 0x0000000411087825 */ /* 0x040fe200078e02c4 */
[----:B------:R1:W-:Y:S03]  /*40cb0*/  @P5 STG.E desc[UR20][R6.64], R220 ;  /* 0x000000dc06005986 */ /* 0x0003e6000c101914 */
[----:B--2---:R-:W-:Y:S01]  /*40cc0*/  IMAD.WIDE R10, R17, 0x4, R198 ;  /* 0x00000004110a7825 */ /* 0x004fe200078e02c6 */
[----:B------:R2:W-:Y:S01]  /*40cd0*/  @P3 STG.E desc[UR20][R8.64], R185 ;  /* 0x000000b908003986 */ /* 0x0005e2000c101914 */
[----:B-----5:R-:W-:Y:S01]  /*40ce0*/  ISETP.LT.AND P5, PT, R210, UR15, !P0 ;  /* 0x0000000fd2007c0c */ /* 0x020fe2000c7a1270 */
[----:B------:R-:W5:Y:S01]  /*40cf0*/  LDCU UR7, c[0x0][0x398] ;  /* 0x00007300ff0777ac */ /* 0x000f620008000800 */
        /* <DEDUP_REMOVED lines=30> */
[----:B--2---:R-:W-:Y:S01]  /*40ee0*/  IMAD.WIDE R6, R17, 0x4, R2 ;  /* 0x0000000411067825 */ /* 0x004fe200078e0202 */
[----:B------:R-:W-:-:S03]  /*40ef0*/  ISETP.GE.AND P4, PT, R0, UR31, PT ;  /* 0x0000001f00007c0c */ /* 0x000fc6000bf86270 */
[C---:B-1----:R-:W-:Y:S01]  /*40f00*/  IMAD.WIDE R8, R17.reuse, 0x4, R196 ;  /* 0x0000000411087825 */ /* 0x042fe200078e02c4 */
[----:B------:R1:W-:Y:S03]  /*40f10*/  @P5 STG.E desc[UR20][R6.64], R218 ;  /* 0x000000da06005986 */ /* 0x0003e6000c101914 */
[----:B------:R-:W-:Y:S01]  /*40f20*/  IMAD.WIDE R10, R17, 0x4, R198 ;  /* 0x00000004110a7825 */ /* 0x000fe200078e02c6 */
        /* <DEDUP_REMOVED lines=13> */
[----:B-1----:R-:W-:Y:S01]  /*41000*/  IMAD.WIDE R6, R17, 0x4, R2 ;  /* 0x0000000411067825 */ /* 0x002fe200078e0202 */
[----:B------:R-:W-:-:S03]  /*41010*/  ISETP.GE.AND P0, PT, R0, UR29, PT ;  /* 0x0000001d00007c0c */ /* 0x000fc6000bf06270 */
[C---:B--2---:R-:W-:Y:S01]  /*41020*/  IMAD.WIDE R8, R17.reuse, 0x4, R196 ;  /* 0x0000000411087825 */ /* 0x044fe200078e02c4 */
[----:B------:R1:W-:Y:S03]  /*41030*/  @P5 STG.E desc[UR20][R6.64], R217 ;  /* 0x000000d906005986 */ /* 0x0003e6000c101914 */
[----:B------:R-:W-:Y:S01]  /*41040*/  IMAD.WIDE R10, R17, 0x4, R198 ;  /* 0x00000004110a7825 */ /* 0x000fe200078e02c6 */
[----:B------:R2:W-:Y:S01]  /*41050*/  @P3 STG.E desc[UR20][R8.64], R188 ;  /* 0x000000bc08003986 */ /* 0x0005e2000c101914 */
[----:B------:R-:W-:Y:S02]  /*41060*/  ISETP.LT.AND P5, PT, R210, UR16, !P0 ;  /* 0x00000010d2007c0c */ /* 0x000fe4000c7a1270 */
        /* <DEDUP_REMOVED lines=18> */
[----:B------:R-:W3:Y:S01]  /*41190*/  LDCU UR6, c[0x0][0x398] ;  /* 0x00007300ff0677ac */ /* 0x000ee20008000800 */
        /* <DEDUP_REMOVED lines=16> */
[----:B------:R-:W-:Y:S01]  /*412a0*/  ISETP.LT.AND P5, PT, R210, UR8, !P4 ;  /* 0x00000008d2007c0c */ /* 0x000fe2000e7a1270 */
[----:B------:R-:W4:Y:S01]  /*412b0*/  LDCU UR8, c[0x0][0x398] ;  /* 0x00007300ff0877ac */ /* 0x000f220008000800 */
[----:B------:R-:W-:Y:S01]  /*412c0*/  ISETP.LT.AND P3, PT, R209, UR22, !P4 ;  /* 0x00000016d1007c0c */ /* 0x000fe2000e761270 */
[----:B------:R2:W-:Y:S01]  /*412d0*/  @P2 STG.E desc[UR20][R10.64], R126 ;  /* 0x0000007e0a002986 */ /* 0x0005e2000c101914 */
[----:B-----5:R-:W-:Y:S01]  /*412e0*/  ISETP.LT.AND P2, PT, R207, UR7, !P4 ;  /* 0x00000007cf007c0c */ /* 0x020fe2000e741270 */
[----:B---3--:R-:W-:Y:S01]  /*412f0*/  IMAD.WIDE R4, R17, 0x4, R200 ;  /* 0x0000000411047825 */ /* 0x008fe200078e02c8 */
[----:B------:R-:W-:Y:S01]  /*41300*/  IADD3 R0, PT, PT, R213, 0x3c, RZ ;  /* 0x0000003cd5007810 */ /* 0x000fe20007ffe0ff */
[----:B------:R-:W3:Y:S02]  /*41310*/  LDCU UR7, c[0x0][0x398] ;  /* 0x00007300ff0777ac */ /* 0x000ee40008000800 */
[----:B------:R-:W-:Y:S01]  /*41320*/  VIADD R17, R17, UR32 ;  /* 0x0000002011117c36 */ /* 0x000fe20008000000 */
[----:B------:R5:W-:Y:S01]  /*41330*/  @P6 STG.E desc[UR20][R4.64], R62 ;  /* 0x0000003e04006986 */ /* 0x000be2000c101914 */
[----:B------:R-:W-:Y:S01]  /*41340*/  ISETP.LT.AND P6, PT, R206, UR5, !P4 ;  /* 0x00000005ce007c0c */ /* 0x000fe2000e7c1270 */
[----:B------:R-:W3:Y:S01]  /*41350*/  LDCU UR5, c[0x0][0x398] ;  /* 0x00007300ff0577ac */ /* 0x000ee20008000800 */
[----:B-1----:R-:W-:Y:S01]  /*41360*/  IMAD.WIDE R6, R17, 0x4, R2 ;  /* 0x0000000411067825 */ /* 0x002fe200078e0202 */
[----:B------:R-:W-:-:S03]  /*41370*/  ISETP.GE.AND P0, PT, R0, UR23, PT ;  /* 0x0000001700007c0c */ /* 0x000fc6000bf06270 */
[C---:B--2---:R-:W-:Y:S01]  /*41380*/  IMAD.WIDE R8, R17.reuse, 0x4, R196 ;  /* 0x0000000411087825 */ /* 0x044fe200078e02c4 */
[----:B------:R1:W-:Y:S03]  /*41390*/  @P5 STG.E desc[UR20][R6.64], R214 ;  /* 0x000000d606005986 */ /* 0x0003e6000c101914 */
[----:B------:R-:W-:Y:S01]  /*413a0*/  IMAD.WIDE R10, R17, 0x4, R198 ;  /* 0x00000004110a7825 */ /* 0x000fe200078e02c6 */
[----:B------:R2:W-:Y:S01]  /*413b0*/  @P3 STG.E desc[UR20][R8.64], R191 ;  /* 0x000000bf08003986 */ /* 0x0005e2000c101914 */
[----:B------:R-:W-:Y:S01]  /*413c0*/  ISETP.LT.AND P3, PT, R209, UR4, !P0 ;  /* 0x00000004d1007c0c */ /* 0x000fe2000c761270 */
[----:B------:R-:W3:Y:S02]  /*413d0*/  LDCU UR4, c[0x0][0x398] ;  /* 0x00007300ff0477ac */ /* 0x000ee40008000800 */
[----:B------:R2:W-:Y:S01]  /*413e0*/  @P2 STG.E desc[UR20][R10.64], R127 ;  /* 0x0000007f0a002986 */ /* 0x0005e2000c101914 */
[----:B------:R-:W-:Y:S01]  /*413f0*/  ISETP.LT.AND P2, PT, R210, UR12, !P0 ;  /* 0x0000000cd2007c0c */ /* 0x000fe2000c741270 */
[----:B-----5:R-:W-:Y:S01]  /*41400*/  IMAD.WIDE R4, R17, 0x4, R200 ;  /* 0x0000000411047825 */ /* 0x020fe200078e02c8 */
[----:B------:R-:W-:Y:S01]  /*41410*/  ISETP.LT.AND P5, PT, R207, UR11, !P0 ;  /* 0x0000000bcf007c0c */ /* 0x000fe2000c7a1270 */
[----:B------:R-:W5:Y:S02]  /*41420*/  LDCU UR12, c[0x0][0x398] ;  /* 0x00007300ff0c77ac */ /* 0x000f640008000800 */
[----:B------:R-:W-:Y:S01]  /*41430*/  VIADD R17, R17, UR32 ;  /* 0x0000002011117c36 */ /* 0x000fe20008000000 */
[----:B------:R-:W-:Y:S01]  /*41440*/  IADD3 R0, PT, PT, R213, 0x3d, RZ ;  /* 0x0000003dd5007810 */ /* 0x000fe20007ffe0ff */
[----:B------:R3:W-:Y:S01]  /*41450*/  @P6 STG.E desc[UR20][R4.64], R63 ;  /* 0x0000003f04006986 */ /* 0x0007e2000c101914 */
[----:B------:R-:W-:Y:S01]  /*41460*/  ISETP.LT.AND P6, PT, R206, UR14, !P0 ;  /* 0x0000000ece007c0c */ /* 0x000fe2000c7c1270 */
[C---:B-1----:R-:W-:Y:S01]  /*41470*/  IMAD.WIDE R6, R17.reuse, 0x4, R2 ;  /* 0x0000000411067825 */ /* 0x042fe200078e0202 */
[----:B------:R-:W-:Y:S01]  /*41480*/  ISETP.GE.AND P1, PT, R0, UR19, PT ;  /* 0x0000001300007c0c */ /* 0x000fe2000bf26270 */
[----:B------:R-:W1:Y:S02]  /*41490*/  LDCU UR11, c[0x0][0x398] ;  /* 0x00007300ff0b77ac */ /* 0x000e640008000800 */
[----:B--2---:R-:W-:Y:S01]  /*414a0*/  IMAD.WIDE R8, R17, 0x4, R196 ;  /* 0x0000000411087825 */ /* 0x004fe200078e02c4 */
[----:B------:R-:W-:-:S03]  /*414b0*/  IADD3 R0, PT, PT, R213, 0x3e, RZ ;  /* 0x0000003ed5007810 */ /* 0x000fc60007ffe0ff */
[C---:B------:R-:W-:Y:S01]  /*414c0*/  IMAD.WIDE R10, R17.reuse, 0x4, R198 ;  /* 0x00000004110a7825 */ /* 0x040fe200078e02c6 */
[----:B------:R2:W-:Y:S01]  /*414d0*/  @P2 STG.E desc[UR20][R6.64], R212 ;  /* 0x000000d406002986 */ /* 0x0005e2000c101914 */
[----:B------:R-:W-:Y:S01]  /*414e0*/  ISETP.LT.AND P2, PT, R210, UR6, !P1 ;  /* 0x00000006d2007c0c */ /* 0x000fe2000cf41270 */
[----:B------:R-:W1:Y:S01]  /*414f0*/  LDCU UR6, c[0x0][0x398] ;  /* 0x00007300ff0677ac */ /* 0x000e620008000800 */
[----:B------:R-:W-:Y:S01]  /*41500*/  ISETP.GE.AND P4, PT, R0, UR13, PT ;  /* 0x0000000d00007c0c */ /* 0x000fe2000bf86270 */
[----:B------:R5:W-:Y:S01]  /*41510*/  @P3 STG.E desc[UR20][R8.64], R192 ;  /* 0x000000c008003986 */ /* 0x000be2000c101914 */
[----:B---3--:R-:W-:Y:S01]  /*41520*/  IMAD.WIDE R4, R17, 0x4, R200 ;  /* 0x0000000411047825 */ /* 0x008fe200078e02c8 */
[----:B----4-:R-:W-:Y:S01]  /*41530*/  ISETP.LT.AND P3, PT, R209, UR9, !P1 ;  /* 0x00000009d1007c0c */ /* 0x010fe2000cf61270 */
[----:B------:R-:W3:Y:S01]  /*41540*/  LDCU UR13, c[0x0][0x398] ;  /* 0x00007300ff0d77ac */ /* 0x000ee20008000800 */
[----:B------:R4:W-:Y:S01]  /*41550*/  @P5 STG.E desc[UR20][R10.64], R128 ;  /* 0x000000800a005986 */ /* 0x0009e2000c101914 */
[----:B------:R-:W-:Y:S01]  /*41560*/  ISETP.LT.AND P5, PT, R207, UR15, !P1 ;  /* 0x0000000fcf007c0c */ /* 0x000fe2000cfa1270 */
[----:B------:R-:W-:Y:S01]  /*41570*/  VIADD R17, R17, UR32 ;  /* 0x0000002011117c36 */ /* 0x000fe20008000000 */
[----:B------:R-:W-:Y:S01]  /*41580*/  ISETP.LT.AND P1, PT, R206, UR7, !P1 ;  /* 0x00000007ce007c0c */ /* 0x000fe2000cf21270 */
[----:B------:R-:W1:Y:S01]  /*41590*/  LDCU UR9, c[0x0][0x398] ;  /* 0x00007300ff0977ac */ /* 0x000e620008000800 */
[----:B------:R3:W-:Y:S01]  /*415a0*/  @P6 STG.E desc[UR20][R4.64], R64 ;  /* 0x0000004004006986 */ /* 0x0007e2000c101914 */
[----:B------:R-:W-:Y:S01]  /*415b0*/  ISETP.LT.AND P6, PT, R210, UR5, !P4 ;  /* 0x00000005d2007c0c */ /* 0x000fe2000e7c1270 */
[C---:B--2---:R-:W-:Y:S01]  /*415c0*/  IMAD.WIDE R6, R17.reuse, 0x4, R2 ;  /* 0x0000000411067825 */ /* 0x044fe200078e0202 */
[----:B------:R-:W-:-:S03]  /*415d0*/  IADD3 R15, PT, PT, R17, UR32, RZ ;  /* 0x00000020110f7c10 */ /* 0x000fc6000fffe0ff */
[----:B-----5:R-:W-:Y:S01]  /*415e0*/  IMAD.WIDE R8, R17, 0x4, R196 ;  /* 0x0000000411087825 */ /* 0x020fe200078e02c4 */
[----:B------:R-:W-:-:S03]  /*415f0*/  IADD3 R0, PT, PT, R213, 0x3f, RZ ;  /* 0x0000003fd5007810 */ /* 0x000fc60007ffe0ff */
[C---:B----4-:R-:W-:Y:S01]  /*41600*/  IMAD.WIDE R10, R17.reuse, 0x4, R198 ;  /* 0x00000004110a7825 */ /* 0x050fe200078e02c6 */
[----:B------:R2:W-:Y:S03]  /*41610*/  @P2 STG.E desc[UR20][R6.64], R211 ;  /* 0x000000d306002986 */ /* 0x0005e6000c101914 */
[----:B---3--:R-:W-:Y:S01]  /*41620*/  IMAD.WIDE R4, R17, 0x4, R200 ;  /* 0x0000000411047825 */ /* 0x008fe200078e02c8 */
[----:B------:R3:W-:Y:S01]  /*41630*/  @P3 STG.E desc[UR20][R8.64], R193 ;  /* 0x000000c108003986 */ /* 0x0007e2000c101914 */
[----:B------:R-:W-:Y:S02]  /*41640*/  ISETP.GE.AND P0, PT, R0, UR17, PT ;  /* 0x0000001100007c0c */ /* 0x000fe4000bf06270 */
[----:B------:R-:W-:Y:S01]  /*41650*/  IMAD.WIDE R12, R15, 0x4, R2 ;  /* 0x000000040f0c7825 */ /* 0x000fe200078e0202 */
[----:B------:R4:W-:Y:S01]  /*41660*/  @P5 STG.E desc[UR20][R10.64], R129 ;  /* 0x000000810a005986 */ /* 0x0009e2000c101914 */
[----:B------:R-:W-:-:S03]  /*41670*/  ISETP.LT.AND P3, PT, R209, UR8, !P4 ;  /* 0x00000008d1007c0c */ /* 0x000fc6000e761270 */
[----:B------:R2:W-:Y:S01]  /*41680*/  @P1 STG.E desc[UR20][R4.64], R65 ;  /* 0x0000004104001986 */ /* 0x0005e2000c101914 */
[----:B------:R-:W-:Y:S02]  /*41690*/  ISETP.LT.AND P1, PT, R207, UR12, !P4 ;  /* 0x0000000ccf007c0c */ /* 0x000fe4000e721270 */
[----:B------:R-:W-:Y:S01]  /*416a0*/  ISETP.LT.AND P4, PT, R206, UR4, !P4 ;  /* 0x00000004ce007c0c */ /* 0x000fe2000e781270 */
[----:B------:R3:W-:Y:S01]  /*416b0*/  @P6 STG.E desc[UR20][R12.64], R208 ;  /* 0x000000d00c006986 */ /* 0x0007e2000c101914 */
[----:B-1----:R-:W-:Y:S02]  /*416c0*/  ISETP.LT.AND P2, PT, R210, UR11, !P0 ;  /* 0x0000000bd2007c0c */ /* 0x002fe4000c741270 */
[----:B------:R-:W-:Y:S02]  /*416d0*/  ISETP.LT.AND P5, PT, R209, UR13, !P0 ;  /* 0x0000000dd1007c0c */ /* 0x000fe4000c7a1270 */
[----:B------:R-:W-:Y:S01]  /*416e0*/  ISETP.LT.AND P6, PT, R207, UR6, !P0 ;  /* 0x00000006cf007c0c */ /* 0x000fe2000c7c1270 */
[C---:B------:R-:W-:Y:S01]  /*416f0*/  VIADD R17, R15.reuse, UR32 ;  /* 0x000000200f117c36 */ /* 0x040fe20008000000 */
[----:B------:R-:W-:Y:S01]  /*41700*/  ISETP.LT.AND P0, PT, R206, UR9, !P0 ;  /* 0x00000009ce007c0c */ /* 0x000fe2000c701270 */
[----:B--2---:R-:W-:-:S04]  /*41710*/  IMAD.WIDE R6, R15, 0x4, R196 ;  /* 0x000000040f067825 */ /* 0x004fc800078e02c4 */
[C---:B---3--:R-:W-:Y:S01]  /*41720*/  IMAD.WIDE R8, R15.reuse, 0x4, R198 ;  /* 0x000000040f087825 */ /* 0x048fe200078e02c6 */
[----:B------:R1:W-:Y:S03]  /*41730*/  @P3 STG.E desc[UR20][R6.64], R194 ;  /* 0x000000c206003986 */ /* 0x0003e6000c101914 */
[----:B----4-:R-:W-:Y:S01]  /*41740*/  IMAD.WIDE R10, R15, 0x4, R200 ;  /* 0x000000040f0a7825 */ /* 0x010fe200078e02c8 */
[----:B------:R1:W-:Y:S03]  /*41750*/  @P1 STG.E desc[UR20][R8.64], R130 ;  /* 0x0000008208001986 */ /* 0x0003e6000c101914 */
[C---:B------:R-:W-:Y:S01]  /*41760*/  IMAD.WIDE R2, R17.reuse, 0x4, R2 ;  /* 0x0000000411027825 */ /* 0x040fe200078e0202 */
[----:B------:R1:W-:Y:S03]  /*41770*/  @P4 STG.E desc[UR20][R10.64], R66 ;  /* 0x000000420a004986 */ /* 0x0003e6000c101914 */
[C---:B------:R-:W-:Y:S01]  /*41780*/  IMAD.WIDE R196, R17.reuse, 0x4, R196 ;  /* 0x0000000411c47825 */ /* 0x040fe200078e02c4 */
[----:B------:R1:W-:Y:S03]  /*41790*/  @P2 STG.E desc[UR20][R2.64], R205 ;  /* 0x000000cd02002986 */ /* 0x0003e6000c101914 */
[C---:B------:R-:W-:Y:S01]  /*417a0*/  IMAD.WIDE R198, R17.reuse, 0x4, R198 ;  /* 0x0000000411c67825 */ /* 0x040fe200078e02c6 */
[----:B------:R1:W-:Y:S03]  /*417b0*/  @P5 STG.E desc[UR20][R196.64], R195 ;  /* 0x000000c3c4005986 */ /* 0x0003e6000c101914 */
[----:B------:R-:W-:Y:S01]  /*417c0*/  IMAD.WIDE R200, R17, 0x4, R200 ;  /* 0x0000000411c87825 */ /* 0x000fe200078e02c8 */
[----:B------:R1:W-:Y:S04]  /*417d0*/  @P6 STG.E desc[UR20][R198.64], R131 ;  /* 0x00000083c6006986 */ /* 0x0003e8000c101914 */
[----:B------:R1:W-:Y:S01]  /*417e0*/  @P0 STG.E desc[UR20][R200.64], R67 ;  /* 0x00000043c8000986 */ /* 0x0003e2000c101914 */
[----:B------:R-:W-:Y:S06]  /*417f0*/  BAR.SYNC.DEFER_BLOCKING 0x0 ;  /* 0x0000000000007b1d */ /* 0x000fec0000010000 */
[----:B------:R-:W-:Y:S05]  /*41800*/  BRA.U UP0, `(.L_x_15) ;  /* 0x0000000100a07547 */ /* 0x000fea000b800000 */
[----:B------:R-:W2:Y:S01]  /*41810*/  S2UR UR5, SR_CgaCtaId ;  /* 0x00000000000579c3 */ /* 0x000ea20000008800 */
[----:B------:R-:W-:Y:S01]  /*41820*/  NOP ;  /* 0x0000000000007918 */ /* 0x000fe20000000000 */
[----:B------:R-:W-:Y:S01]  /*41830*/  UMOV UR4, 0x50 ;  /* 0x0000005000047882 */ /* 0x000fe20000000000 */
[----:B------:R-:W-:Y:S01]  /*41840*/  MOV R0, UR10 ;  /* 0x0000000a00007c02 */ /* 0x000fe20008000f00 */
[----:B-1----:R-:W-:Y:S02]  /*41850*/  HFMA2 R7, -RZ, RZ, 0, 5.9604644775390625e-08 ;  /* 0x00000001ff077431 */ /* 0x002fe400000001ff */
[----:B------:R-:W-:Y:S01]  /*41860*/  IMAD.MOV.U32 R3, RZ, RZ, 0xffff ;  /* 0x0000ffffff037424 */ /* 0x000fe200078e00ff */
[----:B------:R-:W-:-:S04]  /*41870*/  LOP3.LUT R0, R0, 0xffff, RZ, 0xc0, !PT ;  /* 0x0000ffff00007812 */ /* 0x000fc800078ec0ff */
[----:B------:R-:W-:-:S05]  /*41880*/  SHF.R.U32.HI R0, RZ, 0x5, R0 ;  /* 0x00000005ff007819 */ /* 0x000fca0000011600 */
[----:B------:R-:W-:Y:S01]  /*41890*/  VIADD R2, R0, 0x10 ;  /* 0x0000001000027836 */ /* 0x000fe20000000000 */
[----:B------:R-:W-:Y:S01]  /*418a0*/  SHF.L.U32 R0, R3, R0, RZ ;  /* 0x0000000003007219 */ /* 0x000fe200000006ff */
[----:B--2---:R-:W-:-:S03]  /*418b0*/  ULEA UR6, UR5, UR4, 0x18 ;  /* 0x0000000405067291 */ /* 0x004fc6000f8ec0ff */
[----:B------:R-:W-:-:S04]  /*418c0*/  SHF.L.U32 R3, R7, R2, RZ ;  /* 0x0000000207037219 */ /* 0x000fc800000006ff */
[----:B------:R-:W-:Y:S02]  /*418d0*/  LOP3.LUT R0, R3, R0, RZ, 0xfc, !PT ;  /* 0x0000000003007212 */ /* 0x000fe400078efcff */
[----:B------:R-:W1:Y:S02]  /*418e0*/  LDS R5, [UR6] ;  /* 0x00000006ff057984 */ /* 0x000e640008000800 */
[C---:B------:R-:W-:Y:S02]  /*418f0*/  LOP3.LUT R2, R0.reuse, 0xffff, RZ, 0xc0, !PT ;  /* 0x0000ffff00027812 */ /* 0x040fe400078ec0ff */
[----:B-1----:R-:W-:-:S04]  /*41900*/  LOP3.LUT R3, R0, 0xffff, R5, 0x80, !PT ;  /* 0x0000ffff00037812 */ /* 0x002fc800078e8005 */
[----:B------:R-:W-:-:S13]  /*41910*/  ISETP.NE.AND P0, PT, R3, R2, PT ;  /* 0x000000020300720c */ /* 0x000fda0003f05270 */
[----:B------:R-:W-:Y:S05]  /*41920*/  @P0 BRA `(.L_x_16) ;  /* 0x0000000000500947 */ /* 0x000fea0003800000 */
[----:B------:R-:W-:Y:S02]  /*41930*/  SHF.R.U32.HI R5, RZ, 0x10, R5 ;  /* 0x00000010ff057819 */ /* 0x000fe40000011605 */
[----:B------:R-:W-:-:S04]  /*41940*/  SHF.R.U32.HI R2, RZ, 0x10, R0 ;  /* 0x00000010ff027819 */ /* 0x000fc80000011600 */
[----:B------:R-:W-:-:S04]  /*41950*/  LOP3.LUT R5, R5, R2, RZ, 0xc0, !PT ;  /* 0x0000000205057212 */ /* 0x000fc800078ec0ff */
[----:B------:R-:W-:-:S13]  /*41960*/  ISETP.NE.AND P0, PT, R5, R2, PT ;  /* 0x000000020500720c */ /* 0x000fda0003f05270 */
[----:B------:R-:W-:Y:S05]  /*41970*/  @P0 BRA `(.L_x_17) ;  /* 0x0000000000300947 */ /* 0x000fea0003800000 */
[----:B------:R-:W-:Y:S01]  /*41980*/  R2UR UR4, R0 ;  /* 0x00000000000472ca */ /* 0x000fe200000e0000 */
[----:B------:R-:W-:Y:S01]  /*41990*/  VOTEU.ANY UR5, UPT, PT ;  /* 0x0000000000057886 */ /* 0x000fe200038e0100 */
[----:B------:R-:W1:Y:S01]  /*419a0*/  S2R R0, SR_LANEID ;  /* 0x0000000000007919 */ /* 0x000e620000000000 */
[----:B------:R-:W-:-:S10]  /*419b0*/  UFLO.U32 UR5, UR5 ;  /* 0x00000005000572bd */ /* 0x000fd400080e0000 */
[----:B------:R-:W-:-:S06]  /*419c0*/  ULOP3.LUT UR4, URZ, UR4, URZ, 0x33, !UPT ;  /* 0x00000004ff047292 */ /* 0x000fcc000f8e33ff */
[----:B------:R-:W-:-:S04]  /*419d0*/  MOV R2, UR4 ;  /* 0x0000000400027c02 */ /* 0x000fc80008000f00 */
[----:B------:R-:W2:Y:S02]  /*419e0*/  REDUX UR7, R2 ;  /* 0x00000000020773c4 */ /* 0x000ea40000000000 */
[----:B------:R3:W-:Y:S01]  /*419f0*/  UTCATOMSWS.AND URZ, UR4 ;  /* 0x0000000400ff79e3 */ /* 0x0007e20008000000 */
[----:B-1----:R-:W-:Y:S01]  /*41a00*/  ISETP.EQ.U32.AND P0, PT, R0, UR5, PT ;  /* 0x0000000500007c0c */ /* 0x002fe2000bf02070 */
[----:B--2---:R-:W-:-:S12]  /*41a10*/  IMAD.U32 R0, RZ, RZ, UR7 ;  /* 0x00000007ff007e24 */ /* 0x004fd8000f8e00ff */
[----:B------:R3:W-:Y:S01]  /*41a20*/  @P0 ATOMS.AND RZ, [UR6], R0 ;  /* 0x00000000ffff098c */ /* 0x0007e2000a800006 */
[----:B------:R-:W-:Y:S05]  /*41a30*/  BRA `(.L_x_15) ;  /* 0x0000000000147947 */ /* 0x000fea0003800000 */
.L_x_17:
[----:B------:R-:W-:-:S07]  /*41a40*/  MOV R2, 0x41a60 ;  /* 0x00041a6000027802 */ /* 0x000fce0000000f00 */
[----:B------:R-:W-:Y:S05]  /*41a50*/  CALL.REL.NOINC `($__internal_0_$__cuda_sm10x_tcgen05_guardrail_trap_col_being_dealloced_not_returned_by_alloc) ;  /* 0x00000000002c7944 */ /* 0x000fea0003c00000 */
[----:B------:R-:W-:Y:S05]  /*41a60*/  BRA `(.L_x_15) ;  /* 0x0000000000087947 */ /* 0x000fea0003800000 */
.L_x_16:
[----:B------:R-:W-:-:S07]  /*41a70*/  MOV R2, 0x41a90 ;  /* 0x00041a9000027802 */ /* 0x000fce0000000f00 */
[----:B------:R-:W-:Y:S05]  /*41a80*/  CALL.REL.NOINC `($__internal_2_$__cuda_sm10x_tcgen05_guardrail_trap_unallocated_columns_being_dealloced) ;  /* 0x0000000000387944 */ /* 0x000fea0003c00000 */
.L_x_15:
[----:B------:R-:W-:Y:S01]  /*41a90*/  NOP ;  /* 0x0000000000007918 */ /* 0x000fe20000000000 */
[----:B---3--:R-:W-:Y:S05]  /*41aa0*/  EXIT ;  /* 0x000000000000794d */ /* 0x008fea0003800000 */
.L_x_10:
[----:B------:R-:W1:Y:S02]  /*41ab0*/  SYNCS.PHASECHK.TRANS64.TRYWAIT P3, [UR8], R4 ;  /* 0x00000004ff0075a7 */ /* 0x000e640008061108 */
[----:B-1----:R-:W-:Y:S05]  /*41ac0*/  @!P3 BRA `(.L_x_10) ;  /* 0xfffffffc00f8b947 */ /* 0x002fea000383ffff */
[----:B------:R-:W-:Y:S05]  /*41ad0*/  BRA `(.L_x_18) ;  /* 0xfffffed000187947 */ /* 0x000fea000383ffff */
.L_x_14:
[----:B------:R-:W5:Y:S02]  /*41ae0*/  SYNCS.PHASECHK.TRANS64.TRYWAIT P0, [UR8], R0 ;  /* 0x00000000ff0075a7 */ /* 0x000f640008001108 */
[----:B-----5:R-:W-:Y:S05]  /*41af0*/  @!P0 BRA `(.L_x_14) ;  /* 0xfffffffc00f88947 */ /* 0x020fea000383ffff */
[----:B------:R-:W-:Y:S05]  /*41b00*/  BRA `(.L_x_13) ;  /* 0xffffffa800087947 */ /* 0x000fea000383ffff */
        .weak           $__internal_0_$__cuda_sm10x_tcgen05_guardrail_trap_col_being_dealloced_not_returned_by_alloc
        .type           $__internal_0_$__cuda_sm10x_tcgen05_guardrail_trap_col_being_dealloced_not_returned_by_alloc,@function
        .size           $__internal_0_$__cuda_sm10x_tcgen05_guardrail_trap_col_being_dealloced_not_returned_by_alloc,($__internal_1_$__cuda_sm10x_tcgen05_guardrail_trap_phase_invalid_during_alloc - $__internal_0_$__cuda_sm10x_tcgen05_guardrail_trap_col_being_dealloced_not_returned_by_alloc)
$__internal_0_$__cuda_sm10x_tcgen05_guardrail_trap_col_being_dealloced_not_returned_by_alloc:
[----:B------:R-:W-:Y:S05]  /*41b10*/  BPT.TRAP 0x1 ;  /* 0x000000040000795c */ /* 0x000fea0000300000 */
[----:B------:R-:W-:-:S04]  /*41b20*/  MOV R3, 0x0 ;  /* 0x0000000000037802 */ /* 0x000fc80000000f00 */
[----:B------:R-:W-:Y:S05]  /*41b30*/  RET.REL.NODEC R2 `(matmul_kernel) ;  /* 0xfffffbe402307950 */ /* 0x000fea0003c3ffff */
        .weak           $__internal_1_$__cuda_sm10x_tcgen05_guardrail_trap_phase_invalid_during_alloc
        .type           $__internal_1_$__cuda_sm10x_tcgen05_guardrail_trap_phase_invalid_during_alloc,@function
        .size           $__internal_1_$__cuda_sm10x_tcgen05_guardrail_trap_phase_invalid_during_alloc,($__internal_2_$__cuda_sm10x_tcgen05_guardrail_trap_unallocated_columns_being_dealloced - $__internal_1_$__cuda_sm10x_tcgen05_guardrail_trap_phase_invalid_during_alloc)
$__internal_1_$__cuda_sm10x_tcgen05_guardrail_trap_phase_invalid_during_alloc:
[----:B------:R-:W-:Y:S05]  /*41b40*/  BPT.TRAP 0x1 ;  /* 0x000000040000795c */ /* 0x000fea0000300000 */
[----:B------:R-:W-:-:S04]  /*41b50*/  IMAD.MOV.U32 R3, RZ, RZ, 0x0 ;  /* 0x00000000ff037424 */ /* 0x000fc800078e00ff */
[----:B------:R-:W-:Y:S05]  /*41b60*/  RET.REL.NODEC R2 `(matmul_kernel) ;  /* 0xfffffbe402247950 */ /* 0x000fea0003c3ffff */
        .weak           $__internal_2_$__cuda_sm10x_tcgen05_guardrail_trap_unallocated_columns_being_dealloced
        .type           $__internal_2_$__cuda_sm10x_tcgen05_guardrail_trap_unallocated_columns_being_dealloced,@function
        .size           $__internal_2_$__cuda_sm10x_tcgen05_guardrail_trap_unallocated_columns_being_dealloced,(.L_x_22 - $__internal_2_$__cuda_sm10x_tcgen05_guardrail_trap_unallocated_columns_being_dealloced)
$__internal_2_$__cuda_sm10x_tcgen05_guardrail_trap_unallocated_columns_being_dealloced:
[----:B------:R-:W-:Y:S05]  /*41b70*/  BPT.TRAP 0x1 ;  /* 0x000000040000795c */ /* 0x000fea0000300000 */
[----:B------:R-:W-:-:S04]  /*41b80*/  HFMA2 R3, -RZ, RZ, 0, 0 ;  /* 0x00000000ff037431 */ /* 0x000fc800000001ff */
[----:B------:R-:W-:Y:S05]  /*41b90*/  RET.REL.NODEC R2 `(matmul_kernel) ;  /* 0xfffffbe402187950 */ /* 0x000fea0003c3ffff */
.L_x_19:
[----:B------:R-:W-:-:S00]  /*41ba0*/  BRA `(.L_x_19) ;  /* 0xfffffffc00fc7947 */ /* 0x000fc0000383ffff */
[----:B------:R-:W-:-:S00]  /*41bb0*/  NOP ;  /* 0x0000000000007918 */ /* 0x000fc00000000000 */
        /* <DEDUP_REMOVED lines=12> */
.L_x_22:


//--------------------- .nv.shared.matmul_kernel  --------------------------
	.section	.nv.shared.matmul_kernel,"aw",@nobits
	.sectionflags	@""
	.align	16
	.zero		1024


//--------------------- .nv.shared.reserved.0     --------------------------
	.section	.nv.shared.reserved.0,"aw",@nobits
	.align	8
	.weak		__nv_reservedSMEM_offset_0_alias
	.size		__nv_reservedSMEM_offset_0_alias, 0, 64
	.other		__nv_reservedSMEM_offset_0_alias,@"STO_CUDA_RESERVED_SHARED STV_DEFAULT"
__nv_reservedSMEM_offset_0_alias:
	.zero		0
.nv.shared.reserved.0:
	.zero		64
	.weak		__nv_reservedSMEM_allocation_phase
	.type		__nv_reservedSMEM_allocation_phase,@object
	.size		__nv_reservedSMEM_allocation_phase,(.L_0 - __nv_reservedSMEM_allocation_phase)
__nv_reservedSMEM_allocation_phase:
	.zero		1
.L_0:
	.zero		7
	.weak		__nv_reservedSMEM_devtool_atexit_pc
	.type		__nv_reservedSMEM_devtool_atexit_pc,@object
	.size		__nv_reservedSMEM_devtool_atexit_pc,(__nv_reservedSMEM_allocation_mask - __nv_reservedSMEM_devtool_atexit_pc)
__nv_reservedSMEM_devtool_atexit_pc:
	.zero		8
	.weak		__nv_reservedSMEM_allocation_mask
	.type		__nv_reservedSMEM_allocation_mask,@object
	.size		__nv_reservedSMEM_allocation_mask,(.L_2 - __nv_reservedSMEM_allocation_mask)
__nv_reservedSMEM_allocation_mask:
	.zero		4
.L_2:


//--------------------- .nv.constant0.matmul_kernel --------------------------
	.section	.nv.constant0.matmul_kernel,"a",@progbits
	.sectionflags	@""
	.align	4
.nv.constant0.matmul_kernel:
	.zero		976


//--------------------- SYMBOLS --------------------------

	.type		.nv.reservedSmem.offset0,@object
	.size		.nv.reservedSmem.offset0,0x4
	.type		.nv.reservedSmem.cap,@object
	.size		.nv.reservedSmem.cap,0x4
